	.target	sm_100a

	.elftype	@"ET_EXEC"


//--------------------- .note.nv.tkinfo           --------------------------
	.section	.note.nv.tkinfo,"",@"SHT_NOTE"
	.sectionflags	@"SHF_NOTE_NV_TKINFO"
	.tkinfo
        /*0018*/ 	.word	0x00000002
        /*0030*/ 	.string	""
        /*0030*/ 	.string	"ptxas"
        /*0030*/ 	.string	"Cuda compilation tools, release 13.0, V13.0.88"
        /*0030*/ 	.string	"Build cuda_13.0.r13.0/compiler.36424714_0"
        /*0030*/ 	.string	"-arch sm_100a -m 64 "



//--------------------- .note.nv.cuinfo           --------------------------
	.section	.note.nv.cuinfo,"",@"SHT_NOTE"
	.sectionflags	@"SHF_NOTE_NV_CUINFO"
        /*0018*/ 	.short	0x0002
        /*001a*/ 	.short	0x0064
        /*001c*/ 	.short	0x0082
	.zero		2


//--------------------- .nv.info                  --------------------------
	.section	.nv.info,"",@"SHT_CUDA_INFO"
	.align	4


	//----- nvinfo : EIATTR_REGCOUNT
	.align		4
        /*0000*/ 	.byte	0x04, 0x2f
        /*0002*/ 	.short	(.L_20 - .L_19)
	.align		4
.L_19:
        /*0004*/ 	.word	index@(_ZN7cutlass13device_kernelINS_4gemm6kernel13GemmUniversalIN4cute5tupleIJiiiiEEENS1_10collective13CollectiveMmaINS1_35MainloopSm100TmaUmmaWarpSpecializedILi33ELi2ELi4ENS5_IJNS4_1CILi4EEESB_NSA_ILi1EEEEEEEENS5_IJNSA_ILi128EEENSA_ILi256EEENSA_ILi32EEEEEENS_12float_e5m2_tENS5_IJlSC_lEEESJ_SK_NS4_8TiledMMAINS4_8MMA_AtomIJNS4_10MMA_TraitsINS4_25SM100_MMA_F8F6F4_2x1SM_SSEJSJ_SJ_fSF_SG_NS4_17integral_constantINS4_4UMMA5MajorELSR_0EEESS_NSP_INSQ_7ScaleInELST_0EEESU_EEEEEENS4_6LayoutINS5_IJSC_SC_SC_EEENS5_IJNSA_ILi0EEESZ_SZ_EEEEENS5_IJNS4_10UnderscoreES12_S12_EEEEENS4_28SM100_TMA_2SM_LOAD_MULTICASTENS4_14ComposedLayoutINS4_7SwizzleILi1ELi4ELi3EEENS4_18smem_ptr_flag_bitsILi8EEENSX_INS5_IJNSA_ILi8EEESH_EEENS5_IJSH_SC_EEEEEEEvNS4_8identityES15_S1F_vS1G_EENS_8epilogue10collective18CollectiveEpilogueINS1I_23Sm100TmaWarpSpecializedILi4ELi2ELi32ELb0ELb0EEEJNS5_IJNSA_ILi64EEESG_SH_EEENS5_IJNSX_IS1N_SC_EENSX_INS5_IJSH_NSA_ILi2EEEEEENS5_IJSC_SF_EEEEEEEESJ_SK_SJ_SK_NS1I_6fusion15FusionCallbacksIS1M_NS1V_17LinearCombinationISJ_fSJ_fLNS_15FloatRoundStyleE2EEES1O_S1U_JEEENS4_5SM1004TMEM4LOAD26SM100_TMEM_LOAD_32dp32b32xENS4_13SM90_TMA_LOADES1F_NS4_39AutoVectorizingCopyWithAssumedAlignmentILi128EEENS4_14SM90_TMA_STOREES1F_S27_S27_EEEvvEEEEvNT_6ParamsE)
        /*0008*/ 	.word	0x00000075


	//----- nvinfo : EIATTR_FRAME_SIZE
	.align		4
.L_20:
        /*000c*/ 	.byte	0x04, 0x11
        /*000e*/ 	.short	(.L_22 - .L_21)
	.align		4
.L_21:
        /*0010*/ 	.word	index@($__internal_2_$__cuda_sm10x_tcgen05_guardrail_trap_unallocated_columns_being_dealloced)
        /*0014*/ 	.word	0x00000000


	//----- nvinfo : EIATTR_FRAME_SIZE
	.align		4
.L_22:
        /*0018*/ 	.byte	0x04, 0x11
        /*001a*/ 	.short	(.L_24 - .L_23)
	.align		4
.L_23:
        /*001c*/ 	.word	index@($__internal_1_$__cuda_sm10x_tcgen05_guardrail_trap_phase_invalid_during_alloc)
        /*0020*/ 	.word	0x00000000


	//----- nvinfo : EIATTR_FRAME_SIZE
	.align		4
.L_24:
        /*0024*/ 	.byte	0x04, 0x11
        /*0026*/ 	.short	(.L_26 - .L_25)
	.align		4
.L_25:
        /*0028*/ 	.word	index@($__internal_0_$__cuda_sm10x_tcgen05_guardrail_trap_col_being_dealloced_not_returned_by_alloc)
        /*002c*/ 	.word	0x00000000


	//----- nvinfo : EIATTR_FRAME_SIZE
	.align		4
.L_26:
        /*0030*/ 	.byte	0x04, 0x11
        /*0032*/ 	.short	(.L_28 - .L_27)
	.align		4
.L_27:
        /*0034*/ 	.word	index@(_ZN7cutlass13device_kernelINS_4gemm6kernel13GemmUniversalIN4cute5tupleIJiiiiEEENS1_10collective13CollectiveMmaINS1_35MainloopSm100TmaUmmaWarpSpecializedILi33ELi2ELi4ENS5_IJNS4_1CILi4EEESB_NSA_ILi1EEEEEEEENS5_IJNSA_ILi128EEENSA_ILi256EEENSA_ILi32EEEEEENS_12float_e5m2_tENS5_IJlSC_lEEESJ_SK_NS4_8TiledMMAINS4_8MMA_AtomIJNS4_10MMA_TraitsINS4_25SM100_MMA_F8F6F4_2x1SM_SSEJSJ_SJ_fSF_SG_NS4_17integral_constantINS4_4UMMA5MajorELSR_0EEESS_NSP_INSQ_7ScaleInELST_0EEESU_EEEEEENS4_6LayoutINS5_IJSC_SC_SC_EEENS5_IJNSA_ILi0EEESZ_SZ_EEEEENS5_IJNS4_10UnderscoreES12_S12_EEEEENS4_28SM100_TMA_2SM_LOAD_MULTICASTENS4_14ComposedLayoutINS4_7SwizzleILi1ELi4ELi3EEENS4_18smem_ptr_flag_bitsILi8EEENSX_INS5_IJNSA_ILi8EEESH_EEENS5_IJSH_SC_EEEEEEEvNS4_8identityES15_S1F_vS1G_EENS_8epilogue10collective18CollectiveEpilogueINS1I_23Sm100TmaWarpSpecializedILi4ELi2ELi32ELb0ELb0EEEJNS5_IJNSA_ILi64EEESG_SH_EEENS5_IJNSX_IS1N_SC_EENSX_INS5_IJSH_NSA_ILi2EEEEEENS5_IJSC_SF_EEEEEEEESJ_SK_SJ_SK_NS1I_6fusion15FusionCallbacksIS1M_NS1V_17LinearCombinationISJ_fSJ_fLNS_15FloatRoundStyleE2EEES1O_S1U_JEEENS4_5SM1004TMEM4LOAD26SM100_TMEM_LOAD_32dp32b32xENS4_13SM90_TMA_LOADES1F_NS4_39AutoVectorizingCopyWithAssumedAlignmentILi128EEENS4_14SM90_TMA_STOREES1F_S27_S27_EEEvvEEEEvNT_6ParamsE)
        /*0038*/ 	.word	0x00000000


	//----- nvinfo : EIATTR_MIN_STACK_SIZE
	.align		4
.L_28:
        /*003c*/ 	.byte	0x04, 0x12
        /*003e*/ 	.short	(.L_30 - .L_29)
	.align		4
.L_29:
        /*0040*/ 	.word	index@(_ZN7cutlass13device_kernelINS_4gemm6kernel13GemmUniversalIN4cute5tupleIJiiiiEEENS1_10collective13CollectiveMmaINS1_35MainloopSm100TmaUmmaWarpSpecializedILi33ELi2ELi4ENS5_IJNS4_1CILi4EEESB_NSA_ILi1EEEEEEEENS5_IJNSA_ILi128EEENSA_ILi256EEENSA_ILi32EEEEEENS_12float_e5m2_tENS5_IJlSC_lEEESJ_SK_NS4_8TiledMMAINS4_8MMA_AtomIJNS4_10MMA_TraitsINS4_25SM100_MMA_F8F6F4_2x1SM_SSEJSJ_SJ_fSF_SG_NS4_17integral_constantINS4_4UMMA5MajorELSR_0EEESS_NSP_INSQ_7ScaleInELST_0EEESU_EEEEEENS4_6LayoutINS5_IJSC_SC_SC_EEENS5_IJNSA_ILi0EEESZ_SZ_EEEEENS5_IJNS4_10UnderscoreES12_S12_EEEEENS4_28SM100_TMA_2SM_LOAD_MULTICASTENS4_14ComposedLayoutINS4_7SwizzleILi1ELi4ELi3EEENS4_18smem_ptr_flag_bitsILi8EEENSX_INS5_IJNSA_ILi8EEESH_EEENS5_IJSH_SC_EEEEEEEvNS4_8identityES15_S1F_vS1G_EENS_8epilogue10collective18CollectiveEpilogueINS1I_23Sm100TmaWarpSpecializedILi4ELi2ELi32ELb0ELb0EEEJNS5_IJNSA_ILi64EEESG_SH_EEENS5_IJNSX_IS1N_SC_EENSX_INS5_IJSH_NSA_ILi2EEEEEENS5_IJSC_SF_EEEEEEEESJ_SK_SJ_SK_NS1I_6fusion15FusionCallbacksIS1M_NS1V_17LinearCombinationISJ_fSJ_fLNS_15FloatRoundStyleE2EEES1O_S1U_JEEENS4_5SM1004TMEM4LOAD26SM100_TMEM_LOAD_32dp32b32xENS4_13SM90_TMA_LOADES1F_NS4_39AutoVectorizingCopyWithAssumedAlignmentILi128EEENS4_14SM90_TMA_STOREES1F_S27_S27_EEEvvEEEEvNT_6ParamsE)
        /*0044*/ 	.word	0x00000000
.L_30:


//--------------------- .nv.compat                --------------------------
	.section	.nv.compat,"",@"SHT_CUDA_COMPAT_INFO"
	.align	4
        /*0000*/ 	.byte	0x02, 0x09, 0x01, 0x00, 0x02, 0x02, 0x02, 0x00, 0x02, 0x05, 0x05, 0x00, 0x03, 0x07, 0x01, 0x01
        /*0010*/ 	.byte	0x02, 0x03, 0x01, 0x00, 0x02, 0x06, 0x01, 0x00, 0x04, 0x0b, 0x08, 0x00, 0x09, 0x00, 0x00, 0x00
        /*0020*/ 	.byte	0x00, 0x00, 0x00, 0x00


//--------------------- .nv.info._ZN7cutlass13device_kernelINS_4gemm6kernel13GemmUniversalIN4cute5tupleIJiiiiEEENS1_10collective13CollectiveMmaINS1_35MainloopSm100TmaUmmaWarpSpecializedILi33ELi2ELi4ENS5_IJNS4_1CILi4EEESB_NSA_ILi1EEEEEEEENS5_IJNSA_ILi128EEENSA_ILi256EEENSA_ILi32EEEEEENS_12float_e5m2_tENS5_IJlSC_lEEESJ_SK_NS4_8TiledMMAINS4_8MMA_AtomIJNS4_10MMA_TraitsINS4_25SM100_MMA_F8F6F4_2x1SM_SSEJSJ_SJ_fSF_SG_NS4_17integral_constantINS4_4UMMA5MajorELSR_0EEESS_NSP_INSQ_7ScaleInELST_0EEESU_EEEEEENS4_6LayoutINS5_IJSC_SC_SC_EEENS5_IJNSA_ILi0EEESZ_SZ_EEEEENS5_IJNS4_10UnderscoreES12_S12_EEEEENS4_28SM100_TMA_2SM_LOAD_MULTICASTENS4_14ComposedLayoutINS4_7SwizzleILi1ELi4ELi3EEENS4_18smem_ptr_flag_bitsILi8EEENSX_INS5_IJNSA_ILi8EEESH_EEENS5_IJSH_SC_EEEEEEEvNS4_8identityES15_S1F_vS1G_EENS_8epilogue10collective18CollectiveEpilogueINS1I_23Sm100TmaWarpSpecializedILi4ELi2ELi32ELb0ELb0EEEJNS5_IJNSA_ILi64EEESG_SH_EEENS5_IJNSX_IS1N_SC_EENSX_INS5_IJSH_NSA_ILi2EEEEEENS5_IJSC_SF_EEEEEEEESJ_SK_SJ_SK_NS1I_6fusion15FusionCallbacksIS1M_NS1V_17LinearCombinationISJ_fSJ_fLNS_15FloatRoundStyleE2EEES1O_S1U_JEEENS4_5SM1004TMEM4LOAD26SM100_TMEM_LOAD_32dp32b32xENS4_13SM90_TMA_LOADES1F_NS4_39AutoVectorizingCopyWithAssumedAlignmentILi128EEENS4_14SM90_TMA_STOREES1F_S27_S27_EEEvvEEEEvNT_6ParamsE --------------------------
	.section	.nv.info._ZN7cutlass13device_kernelINS_4gemm6kernel13GemmUniversalIN4cute5tupleIJiiiiEEENS1_10collective13CollectiveMmaINS1_35MainloopSm100TmaUmmaWarpSpecializedILi33ELi2ELi4ENS5_IJNS4_1CILi4EEESB_NSA_ILi1EEEEEEEENS5_IJNSA_ILi128EEENSA_ILi256EEENSA_ILi32EEEEEENS_12float_e5m2_tENS5_IJlSC_lEEESJ_SK_NS4_8TiledMMAINS4_8MMA_AtomIJNS4_10MMA_TraitsINS4_25SM100_MMA_F8F6F4_2x1SM_SSEJSJ_SJ_fSF_SG_NS4_17integral_constantINS4_4UMMA5MajorELSR_0EEESS_NSP_INSQ_7ScaleInELST_0EEESU_EEEEEENS4_6LayoutINS5_IJSC_SC_SC_EEENS5_IJNSA_ILi0EEESZ_SZ_EEEEENS5_IJNS4_10UnderscoreES12_S12_EEEEENS4_28SM100_TMA_2SM_LOAD_MULTICASTENS4_14ComposedLayoutINS4_7SwizzleILi1ELi4ELi3EEENS4_18smem_ptr_flag_bitsILi8EEENSX_INS5_IJNSA_ILi8EEESH_EEENS5_IJSH_SC_EEEEEEEvNS4_8identityES15_S1F_vS1G_EENS_8epilogue10collective18CollectiveEpilogueINS1I_23Sm100TmaWarpSpecializedILi4ELi2ELi32ELb0ELb0EEEJNS5_IJNSA_ILi64EEESG_SH_EEENS5_IJNSX_IS1N_SC_EENSX_INS5_IJSH_NSA_ILi2EEEEEENS5_IJSC_SF_EEEEEEEESJ_SK_SJ_SK_NS1I_6fusion15FusionCallbacksIS1M_NS1V_17LinearCombinationISJ_fSJ_fLNS_15FloatRoundStyleE2EEES1O_S1U_JEEENS4_5SM1004TMEM4LOAD26SM100_TMEM_LOAD_32dp32b32xENS4_13SM90_TMA_LOADES1F_NS4_39AutoVectorizingCopyWithAssumedAlignmentILi128EEENS4_14SM90_TMA_STOREES1F_S27_S27_EEEvvEEEEvNT_6ParamsE,"",@"SHT_CUDA_INFO"
	.sectionflags	@""
	.align	4


	//----- nvinfo : EIATTR_CUDA_API_VERSION
	.align		4
        /*0000*/ 	.byte	0x04, 0x37
        /*0002*/ 	.short	(.L_32 - .L_31)
.L_31:
        /*0004*/ 	.word	0x00000082


	//----- nvinfo : EIATTR_KPARAM_INFO
	.align		4
.L_32:
        /*0008*/ 	.byte	0x04, 0x17
        /*000a*/ 	.short	(.L_34 - .L_33)
.L_33:
        /*000c*/ 	.word	0x00000000
        /*0010*/ 	.short	0x0000
        /*0012*/ 	.short	0x0000
        /*0014*/ 	.byte	0x00, 0xf0, 0x01, 0x20


	//----- nvinfo : EIATTR_AT_ENTRY_FRAGMENTS
	.align		4
.L_34:
        /*0018*/ 	.byte	0x04, 0x4f
        /*001a*/ 	.short	(.L_36 - .L_35)


	//   ....[0]....
.L_35:
        /*001c*/ 	.word	0x00000007


	//----- nvinfo : EIATTR_RESERVED_SMEM_USED
	.align		4
.L_36:
        /*0020*/ 	.byte	0x01, 0x41
	.zero		2


	//----- nvinfo : EIATTR_SPARSE_MMA_MASK
	.align		4
        /*0024*/ 	.byte	0x03, 0x50
        /*0026*/ 	.short	0x0000


	//----- nvinfo : EIATTR_TCGEN05_2CTA_USED
	.align		4
        /*0028*/ 	.byte	0x01, 0x52
	.zero		2


	//----- nvinfo : EIATTR_MAXREG_COUNT
	.align		4
        /*002c*/ 	.byte	0x03, 0x1b
        /*002e*/ 	.short	0x00ff


	//----- nvinfo : EIATTR_NUM_BARRIERS
	.align		4
        /*0030*/ 	.byte	0x02, 0x4c
        /*0032*/ 	.byte	0x07
	.zero		1


	//----- nvinfo : EIATTR_EXTERNS
	.align		4
        /*0034*/ 	.byte	0x04, 0x0f
        /*0036*/ 	.short	(.L_38 - .L_37)


	//   ....[0]....
	.align		4
.L_37:
        /*0038*/ 	.word	index@(__assertfail)


	//----- nvinfo : EIATTR_MERCURY_ISA_VERSION
	.align		4
.L_38:
        /*003c*/ 	.byte	0x03, 0x5f
        /*003e*/ 	.short	0x0101


	//----- nvinfo : EIATTR_INT_WARP_WIDE_INSTR_OFFSETS
	.align		4
        /*0040*/ 	.byte	0x04, 0x31
        /*0042*/ 	.short	(.L_40 - .L_39)


	//   ....[0]....
.L_39:
        /*0044*/ 	.word	0x00001130


	//   ....[1]....
        /*0048*/ 	.word	0x000011d0


	//   ....[2]....
        /*004c*/ 	.word	0x00005810


	//   ....[3]....
        /*0050*/ 	.word	0x00005830


	//   ....[4]....
        /*0054*/ 	.word	0x00005860


	//   ....[5]....
        /*0058*/ 	.word	0x000063d0


	//   ....[6]....
        /*005c*/ 	.word	0x00006470


	//   ....[7]....
        /*0060*/ 	.word	0x00006520


	//   ....[8]....
        /*0064*/ 	.word	0x00006590


	//   ....[9]....
        /*0068*/ 	.word	0x00006650


	//   ....[10]....
        /*006c*/ 	.word	0x000066f0


	//   ....[11]....
        /*0070*/ 	.word	0x00006760


	//   ....[12]....
        /*0074*/ 	.word	0x00006820


	//   ....[13]....
        /*0078*/ 	.word	0x000068c0


	//   ....[14]....
        /*007c*/ 	.word	0x00006960


	//   ....[15]....
        /*0080*/ 	.word	0x00006a50


	//   ....[16]....
        /*0084*/ 	.word	0x00006b20


	//----- nvinfo : EIATTR_COOP_GROUP_MASK_REGIDS
	.align		4
.L_40:
        /*0088*/ 	.byte	0x04, 0x29
        /*008a*/ 	.short	(.L_42 - .L_41)


	//   ....[0]....
.L_41:
        /*008c*/ 	.word	0xffffffff


	//   ....[1]....
        /*0090*/ 	.word	0xffffffff


	//   ....[2]....
        /*0094*/ 	.word	0xffffffff


	//   ....[3]....
        /*0098*/ 	.word	0xffffffff


	//   ....[4]....
        /*009c*/ 	.word	0xffffffff


	//   ....[5]....
        /*00a0*/ 	.word	0xffffffff


	//   ....[6]....
        /*00a4*/ 	.word	0xffffffff


	//   ....[7]....
        /*00a8*/ 	.word	0xffffffff


	//   ....[8]....
        /*00ac*/ 	.word	0xffffffff


	//   ....[9]....
        /*00b0*/ 	.word	0xffffffff


	//   ....[10]....
        /*00b4*/ 	.word	0xffffffff


	//   ....[11]....
        /*00b8*/ 	.word	0xffffffff


	//   ....[12]....
        /*00bc*/ 	.word	0xffffffff


	//   ....[13]....
        /*00c0*/ 	.word	0xffffffff


	//----- nvinfo : EIATTR_COOP_GROUP_INSTR_OFFSETS
	.align		4
.L_42:
        /*00c4*/ 	.byte	0x04, 0x28
        /*00c6*/ 	.short	(.L_44 - .L_43)


	//   ....[0]....
.L_43:
        /*00c8*/ 	.word	0x000000b0


	//   ....[1]....
        /*00cc*/ 	.word	0x00000510


	//   ....[2]....
        /*00d0*/ 	.word	0x00000aa0


	//   ....[3]....
        /*00d4*/ 	.word	0x00000c30


	//   ....[4]....
        /*00d8*/ 	.word	0x00000d20


	//   ....[5]....
        /*00dc*/ 	.word	0x00000e80


	//   ....[6]....
        /*00e0*/ 	.word	0x00001010


	//   ....[7]....
        /*00e4*/ 	.word	0x00001250


	//   ....[8]....
        /*00e8*/ 	.word	0x00002850


	//   ....[9]....
        /*00ec*/ 	.word	0x00004740


	//   ....[10]....
        /*00f0*/ 	.word	0x00004c10


	//   ....[11]....
        /*00f4*/ 	.word	0x00004c40


	//   ....[12]....
        /*00f8*/ 	.word	0x00005710


	//   ....[13]....
        /*00fc*/ 	.word	0x00005920


	//----- nvinfo : EIATTR_VRC_CTA_INIT_COUNT
	.align		4
.L_44:
        /*0100*/ 	.byte	0x02, 0x4a
        /*0102*/ 	.byte	0x80
	.zero		1


	//----- nvinfo : EIATTR_SYSCALL_OFFSETS
	.align		4
        /*0104*/ 	.byte	0x04, 0x46
        /*0106*/ 	.short	(.L_46 - .L_45)


	//   ....[0]....
.L_45:
        /*0108*/ 	.word	0x00007690


	//   ....[1]....
        /*010c*/ 	.word	0x000077d0


	//   ....[2]....
        /*0110*/ 	.word	0x00007fb0


	//   ....[3]....
        /*0114*/ 	.word	0x00008d90


	//   ....[4]....
        /*0118*/ 	.word	0x00009b20


	//   ....[5]....
        /*011c*/ 	.word	0x0000a8d0


	//----- nvinfo : EIATTR_MBARRIER_INSTR_OFFSETS
	.align		4
.L_46:
        /*0120*/ 	.byte	0x04, 0x39
        /*0122*/ 	.short	(.L_48 - .L_47)


	//   ....[0]....
.L_47:
        /*0124*/ 	.word	0x00000660
        /*0128*/ 	.word	0x000000ff
        /*012c*/ 	.word	0x00000000
        /*0130*/ 	.short	0x0100
        /*0132*/ 	.byte	0x04
	.zero		1


	//   ....[1]....
        /*0134*/ 	.word	0x00000670
        /*0138*/ 	.word	0x000000ff
        /*013c*/ 	.word	0x00000108
        /*0140*/ 	.short	0x0100
        /*0142*/ 	.byte	0x04
	.zero		1


	//   ....[2]....
        /*0144*/ 	.word	0x00000680
        /*0148*/ 	.word	0x000000ff
        /*014c*/ 	.word	0x00000008
        /*0150*/ 	.short	0x0100
        /*0152*/ 	.byte	0x04
	.zero		1


	//   ....[3]....
        /*0154*/ 	.word	0x00000690
        /*0158*/ 	.word	0x000000ff
        /*015c*/ 	.word	0x00000110
        /*0160*/ 	.short	0x0100
        /*0162*/ 	.byte	0x04
	.zero		1


	//   ....[4]....
        /*0164*/ 	.word	0x000006a0
        /*0168*/ 	.word	0x000000ff
        /*016c*/ 	.word	0x00000010
        /*0170*/ 	.short	0x0100
        /*0172*/ 	.byte	0x04
	.zero		1


	//   ....[5]....
        /*0174*/ 	.word	0x000006b0
        /*0178*/ 	.word	0x000000ff
        /*017c*/ 	.word	0x00000118
        /*0180*/ 	.short	0x0100
        /*0182*/ 	.byte	0x04
	.zero		1


	//   ....[6]....
        /*0184*/ 	.word	0x000006c0
        /*0188*/ 	.word	0x000000ff
        /*018c*/ 	.word	0x00000018
        /*0190*/ 	.short	0x0100
        /*0192*/ 	.byte	0x04
	.zero		1


	//   ....[7]....
        /*0194*/ 	.word	0x000006d0
        /*0198*/ 	.word	0x000000ff
        /*019c*/ 	.word	0x00000120
        /*01a0*/ 	.short	0x0100
        /*01a2*/ 	.byte	0x04
	.zero		1


	//   ....[8]....
        /*01a4*/ 	.word	0x000006e0
        /*01a8*/ 	.word	0x000000ff
        /*01ac*/ 	.word	0x00000020
        /*01b0*/ 	.short	0x0100
        /*01b2*/ 	.byte	0x04
	.zero		1


	//   ....[9]....
        /*01b4*/ 	.word	0x000006f0
        /*01b8*/ 	.word	0x000000ff
        /*01bc*/ 	.word	0x00000128
        /*01c0*/ 	.short	0x0100
        /*01c2*/ 	.byte	0x04
	.zero		1


	//   ....[10]....
        /*01c4*/ 	.word	0x00000700
        /*01c8*/ 	.word	0x000000ff
        /*01cc*/ 	.word	0x00000028
        /*01d0*/ 	.short	0x0100
        /*01d2*/ 	.byte	0x04
	.zero		1


	//   ....[11]....
        /*01d4*/ 	.word	0x00000710
        /*01d8*/ 	.word	0x000000ff
        /*01dc*/ 	.word	0x00000130
        /*01e0*/ 	.short	0x0100
        /*01e2*/ 	.byte	0x04
	.zero		1


	//   ....[12]....
        /*01e4*/ 	.word	0x00000720
        /*01e8*/ 	.word	0x000000ff
        /*01ec*/ 	.word	0x00000030
        /*01f0*/ 	.short	0x0100
        /*01f2*/ 	.byte	0x04
	.zero		1


	//   ....[13]....
        /*01f4*/ 	.word	0x00000730
        /*01f8*/ 	.word	0x000000ff
        /*01fc*/ 	.word	0x00000138
        /*0200*/ 	.short	0x0100
        /*0202*/ 	.byte	0x04
	.zero		1


	//   ....[14]....
        /*0204*/ 	.word	0x00000740
        /*0208*/ 	.word	0x000000ff
        /*020c*/ 	.word	0x00000038
        /*0210*/ 	.short	0x0100
        /*0212*/ 	.byte	0x04
	.zero		1


	//   ....[15]....
        /*0214*/ 	.word	0x00000750
        /*0218*/ 	.word	0x000000ff
        /*021c*/ 	.word	0x00000140
        /*0220*/ 	.short	0x0100
        /*0222*/ 	.byte	0x04
	.zero		1


	//   ....[16]....
        /*0224*/ 	.word	0x00000760
        /*0228*/ 	.word	0x000000ff
        /*022c*/ 	.word	0x00000040
        /*0230*/ 	.short	0x0100
        /*0232*/ 	.byte	0x04
	.zero		1


	//   ....[17]....
        /*0234*/ 	.word	0x00000770
        /*0238*/ 	.word	0x000000ff
        /*023c*/ 	.word	0x00000148
        /*0240*/ 	.short	0x0100
        /*0242*/ 	.byte	0x04
	.zero		1


	//   ....[18]....
        /*0244*/ 	.word	0x00000780
        /*0248*/ 	.word	0x000000ff
        /*024c*/ 	.word	0x00000048
        /*0250*/ 	.short	0x0100
        /*0252*/ 	.byte	0x04
	.zero		1


	//   ....[19]....
        /*0254*/ 	.word	0x00000790
        /*0258*/ 	.word	0x000000ff
        /*025c*/ 	.word	0x00000150
        /*0260*/ 	.short	0x0100
        /*0262*/ 	.byte	0x04
	.zero		1


	//   ....[20]....
        /*0264*/ 	.word	0x000007a0
        /*0268*/ 	.word	0x000000ff
        /*026c*/ 	.word	0x00000050
        /*0270*/ 	.short	0x0100
        /*0272*/ 	.byte	0x04
	.zero		1


	//   ....[21]....
        /*0274*/ 	.word	0x000007b0
        /*0278*/ 	.word	0x000000ff
        /*027c*/ 	.word	0x00000158
        /*0280*/ 	.short	0x0100
        /*0282*/ 	.byte	0x04
	.zero		1


	//   ....[22]....
        /*0284*/ 	.word	0x000007c0
        /*0288*/ 	.word	0x000000ff
        /*028c*/ 	.word	0x00000058
        /*0290*/ 	.short	0x0100
        /*0292*/ 	.byte	0x04
	.zero		1


	//   ....[23]....
        /*0294*/ 	.word	0x000007d0
        /*0298*/ 	.word	0x000000ff
        /*029c*/ 	.word	0x00000160
        /*02a0*/ 	.short	0x0100
        /*02a2*/ 	.byte	0x04
	.zero		1


	//   ....[24]....
        /*02a4*/ 	.word	0x000007e0
        /*02a8*/ 	.word	0x000000ff
        /*02ac*/ 	.word	0x00000060
        /*02b0*/ 	.short	0x0100
        /*02b2*/ 	.byte	0x04
	.zero		1


	//   ....[25]....
        /*02b4*/ 	.word	0x000007f0
        /*02b8*/ 	.word	0x000000ff
        /*02bc*/ 	.word	0x00000168
        /*02c0*/ 	.short	0x0100
        /*02c2*/ 	.byte	0x04
	.zero		1


	//   ....[26]....
        /*02c4*/ 	.word	0x00000800
        /*02c8*/ 	.word	0x000000ff
        /*02cc*/ 	.word	0x00000068
        /*02d0*/ 	.short	0x0100
        /*02d2*/ 	.byte	0x04
	.zero		1


	//   ....[27]....
        /*02d4*/ 	.word	0x00000810
        /*02d8*/ 	.word	0x000000ff
        /*02dc*/ 	.word	0x00000170
        /*02e0*/ 	.short	0x0100
        /*02e2*/ 	.byte	0x04
	.zero		1


	//   ....[28]....
        /*02e4*/ 	.word	0x00000820
        /*02e8*/ 	.word	0x000000ff
        /*02ec*/ 	.word	0x00000070
        /*02f0*/ 	.short	0x0100
        /*02f2*/ 	.byte	0x04
	.zero		1


	//   ....[29]....
        /*02f4*/ 	.word	0x00000830
        /*02f8*/ 	.word	0x000000ff
        /*02fc*/ 	.word	0x00000178
        /*0300*/ 	.short	0x0100
        /*0302*/ 	.byte	0x04
	.zero		1


	//   ....[30]....
        /*0304*/ 	.word	0x00000840
        /*0308*/ 	.word	0x000000ff
        /*030c*/ 	.word	0x00000078
        /*0310*/ 	.short	0x0100
        /*0312*/ 	.byte	0x04
	.zero		1


	//   ....[31]....
        /*0314*/ 	.word	0x00000850
        /*0318*/ 	.word	0x000000ff
        /*031c*/ 	.word	0x00000180
        /*0320*/ 	.short	0x0100
        /*0322*/ 	.byte	0x04
	.zero		1


	//   ....[32]....
        /*0324*/ 	.word	0x00000860
        /*0328*/ 	.word	0x000000ff
        /*032c*/ 	.word	0x00000080
        /*0330*/ 	.short	0x0100
        /*0332*/ 	.byte	0x04
	.zero		1


	//   ....[33]....
        /*0334*/ 	.word	0x00000870
        /*0338*/ 	.word	0x000000ff
        /*033c*/ 	.word	0x00000188
        /*0340*/ 	.short	0x0100
        /*0342*/ 	.byte	0x04
	.zero		1


	//   ....[34]....
        /*0344*/ 	.word	0x00000880
        /*0348*/ 	.word	0x000000ff
        /*034c*/ 	.word	0x00000088
        /*0350*/ 	.short	0x0100
        /*0352*/ 	.byte	0x04
	.zero		1


	//   ....[35]....
        /*0354*/ 	.word	0x00000890
        /*0358*/ 	.word	0x000000ff
        /*035c*/ 	.word	0x00000190
        /*0360*/ 	.short	0x0100
        /*0362*/ 	.byte	0x04
	.zero		1


	//   ....[36]....
        /*0364*/ 	.word	0x000008a0
        /*0368*/ 	.word	0x000000ff
        /*036c*/ 	.word	0x00000090
        /*0370*/ 	.short	0x0100
        /*0372*/ 	.byte	0x04
	.zero		1


	//   ....[37]....
        /*0374*/ 	.word	0x000008b0
        /*0378*/ 	.word	0x000000ff
        /*037c*/ 	.word	0x00000198
        /*0380*/ 	.short	0x0100
        /*0382*/ 	.byte	0x04
	.zero		1


	//   ....[38]....
        /*0384*/ 	.word	0x000008c0
        /*0388*/ 	.word	0x000000ff
        /*038c*/ 	.word	0x00000098
        /*0390*/ 	.short	0x0100
        /*0392*/ 	.byte	0x04
	.zero		1


	//   ....[39]....
        /*0394*/ 	.word	0x000008d0
        /*0398*/ 	.word	0x000000ff
        /*039c*/ 	.word	0x000001a0
        /*03a0*/ 	.short	0x0100
        /*03a2*/ 	.byte	0x04
	.zero		1


	//   ....[40]....
        /*03a4*/ 	.word	0x000008e0
        /*03a8*/ 	.word	0x000000ff
        /*03ac*/ 	.word	0x000000a0
        /*03b0*/ 	.short	0x0100
        /*03b2*/ 	.byte	0x04
	.zero		1


	//   ....[41]....
        /*03b4*/ 	.word	0x000008f0
        /*03b8*/ 	.word	0x000000ff
        /*03bc*/ 	.word	0x000001a8
        /*03c0*/ 	.short	0x0100
        /*03c2*/ 	.byte	0x04
	.zero		1


	//   ....[42]....
        /*03c4*/ 	.word	0x00000900
        /*03c8*/ 	.word	0x000000ff
        /*03cc*/ 	.word	0x000000a8
        /*03d0*/ 	.short	0x0100
        /*03d2*/ 	.byte	0x04
	.zero		1


	//   ....[43]....
        /*03d4*/ 	.word	0x00000910
        /*03d8*/ 	.word	0x000000ff
        /*03dc*/ 	.word	0x000001b0
        /*03e0*/ 	.short	0x0100
        /*03e2*/ 	.byte	0x04
	.zero		1


	//   ....[44]....
        /*03e4*/ 	.word	0x00000920
        /*03e8*/ 	.word	0x000000ff
        /*03ec*/ 	.word	0x000000b0
        /*03f0*/ 	.short	0x0100
        /*03f2*/ 	.byte	0x04
	.zero		1


	//   ....[45]....
        /*03f4*/ 	.word	0x00000930
        /*03f8*/ 	.word	0x000000ff
        /*03fc*/ 	.word	0x000001b8
        /*0400*/ 	.short	0x0100
        /*0402*/ 	.byte	0x04
	.zero		1


	//   ....[46]....
        /*0404*/ 	.word	0x00000940
        /*0408*/ 	.word	0x000000ff
        /*040c*/ 	.word	0x000000b8
        /*0410*/ 	.short	0x0100
        /*0412*/ 	.byte	0x04
	.zero		1


	//   ....[47]....
        /*0414*/ 	.word	0x00000950
        /*0418*/ 	.word	0x000000ff
        /*041c*/ 	.word	0x000001c0
        /*0420*/ 	.short	0x0100
        /*0422*/ 	.byte	0x04
	.zero		1


	//   ....[48]....
        /*0424*/ 	.word	0x00000960
        /*0428*/ 	.word	0x000000ff
        /*042c*/ 	.word	0x000000c0
        /*0430*/ 	.short	0x0100
        /*0432*/ 	.byte	0x04
	.zero		1


	//   ....[49]....
        /*0434*/ 	.word	0x00000970
        /*0438*/ 	.word	0x000000ff
        /*043c*/ 	.word	0x000001c8
        /*0440*/ 	.short	0x0100
        /*0442*/ 	.byte	0x04
	.zero		1


	//   ....[50]....
        /*0444*/ 	.word	0x00000980
        /*0448*/ 	.word	0x000000ff
        /*044c*/ 	.word	0x000000c8
        /*0450*/ 	.short	0x0100
        /*0452*/ 	.byte	0x04
	.zero		1


	//   ....[51]....
        /*0454*/ 	.word	0x00000990
        /*0458*/ 	.word	0x000000ff
        /*045c*/ 	.word	0x000001d0
        /*0460*/ 	.short	0x0100
        /*0462*/ 	.byte	0x04
	.zero		1


	//   ....[52]....
        /*0464*/ 	.word	0x000009a0
        /*0468*/ 	.word	0x000000ff
        /*046c*/ 	.word	0x000000d0
        /*0470*/ 	.short	0x0100
        /*0472*/ 	.byte	0x04
	.zero		1


	//   ....[53]....
        /*0474*/ 	.word	0x000009b0
        /*0478*/ 	.word	0x000000ff
        /*047c*/ 	.word	0x000001d8
        /*0480*/ 	.short	0x0100
        /*0482*/ 	.byte	0x04
	.zero		1


	//   ....[54]....
        /*0484*/ 	.word	0x000009c0
        /*0488*/ 	.word	0x000000ff
        /*048c*/ 	.word	0x000000d8
        /*0490*/ 	.short	0x0100
        /*0492*/ 	.byte	0x04
	.zero		1


	//   ....[55]....
        /*0494*/ 	.word	0x000009d0
        /*0498*/ 	.word	0x000000ff
        /*049c*/ 	.word	0x000001e0
        /*04a0*/ 	.short	0x0100
        /*04a2*/ 	.byte	0x04
	.zero		1


	//   ....[56]....
        /*04a4*/ 	.word	0x000009e0
        /*04a8*/ 	.word	0x000000ff
        /*04ac*/ 	.word	0x000000e0
        /*04b0*/ 	.short	0x0100
        /*04b2*/ 	.byte	0x04
	.zero		1


	//   ....[57]....
        /*04b4*/ 	.word	0x000009f0
        /*04b8*/ 	.word	0x000000ff
        /*04bc*/ 	.word	0x000001e8
        /*04c0*/ 	.short	0x0100
        /*04c2*/ 	.byte	0x04
	.zero		1


	//   ....[58]....
        /*04c4*/ 	.word	0x00000a00
        /*04c8*/ 	.word	0x000000ff
        /*04cc*/ 	.word	0x000000e8
        /*04d0*/ 	.short	0x0100
        /*04d2*/ 	.byte	0x04
	.zero		1


	//   ....[59]....
        /*04d4*/ 	.word	0x00000a10
        /*04d8*/ 	.word	0x000000ff
        /*04dc*/ 	.word	0x000001f0
        /*04e0*/ 	.short	0x0100
        /*04e2*/ 	.byte	0x04
	.zero		1


	//   ....[60]....
        /*04e4*/ 	.word	0x00000a20
        /*04e8*/ 	.word	0x000000ff
        /*04ec*/ 	.word	0x000000f0
        /*04f0*/ 	.short	0x0100
        /*04f2*/ 	.byte	0x04
	.zero		1


	//   ....[61]....
        /*04f4*/ 	.word	0x00000a30
        /*04f8*/ 	.word	0x000000ff
        /*04fc*/ 	.word	0x000001f8
        /*0500*/ 	.short	0x0100
        /*0502*/ 	.byte	0x04
	.zero		1


	//   ....[62]....
        /*0504*/ 	.word	0x00000a40
        /*0508*/ 	.word	0x000000ff
        /*050c*/ 	.word	0x000000f8
        /*0510*/ 	.short	0x0100
        /*0512*/ 	.byte	0x04
	.zero		1


	//   ....[63]....
        /*0514*/ 	.word	0x00000a50
        /*0518*/ 	.word	0x000000ff
        /*051c*/ 	.word	0x00000200
        /*0520*/ 	.short	0x0100
        /*0522*/ 	.byte	0x04
	.zero		1


	//   ....[64]....
        /*0524*/ 	.word	0x00000a60
        /*0528*/ 	.word	0x000000ff
        /*052c*/ 	.word	0x00000100
        /*0530*/ 	.short	0x0100
        /*0532*/ 	.byte	0x04
	.zero		1


	//   ....[65]....
        /*0534*/ 	.word	0x00000a70
        /*0538*/ 	.word	0x000000ff
        /*053c*/ 	.word	0x00000208
        /*0540*/ 	.short	0x0100
        /*0542*/ 	.byte	0x04
	.zero		1


	//   ....[66]....
        /*0544*/ 	.word	0x00000ba0
        /*0548*/ 	.word	0x000000ff
        /*054c*/ 	.word	0x00000210
        /*0550*/ 	.short	0x0100
        /*0552*/ 	.byte	0x04
	.zero		1


	//   ....[67]....
        /*0554*/ 	.word	0x00000bb0
        /*0558*/ 	.word	0x000000ff
        /*055c*/ 	.word	0x00000230
        /*0560*/ 	.short	0x0100
        /*0562*/ 	.byte	0x04
	.zero		1


	//   ....[68]....
        /*0564*/ 	.word	0x00000bc0
        /*0568*/ 	.word	0x000000ff
        /*056c*/ 	.word	0x00000218
        /*0570*/ 	.short	0x0100
        /*0572*/ 	.byte	0x04
	.zero		1


	//   ....[69]....
        /*0574*/ 	.word	0x00000bd0
        /*0578*/ 	.word	0x000000ff
        /*057c*/ 	.word	0x00000238
        /*0580*/ 	.short	0x0100
        /*0582*/ 	.byte	0x04
	.zero		1


	//   ....[70]....
        /*0584*/ 	.word	0x00000be0
        /*0588*/ 	.word	0x000000ff
        /*058c*/ 	.word	0x00000220
        /*0590*/ 	.short	0x0100
        /*0592*/ 	.byte	0x04
	.zero		1


	//   ....[71]....
        /*0594*/ 	.word	0x00000bf0
        /*0598*/ 	.word	0x000000ff
        /*059c*/ 	.word	0x00000240
        /*05a0*/ 	.short	0x0100
        /*05a2*/ 	.byte	0x04
	.zero		1


	//   ....[72]....
        /*05a4*/ 	.word	0x00000c00
        /*05a8*/ 	.word	0x000000ff
        /*05ac*/ 	.word	0x00000228
        /*05b0*/ 	.short	0x0100
        /*05b2*/ 	.byte	0x04
	.zero		1


	//   ....[73]....
        /*05b4*/ 	.word	0x00000c10
        /*05b8*/ 	.word	0x000000ff
        /*05bc*/ 	.word	0x00000248
        /*05c0*/ 	.short	0x0100
        /*05c2*/ 	.byte	0x04
	.zero		1


	//   ....[74]....
        /*05c4*/ 	.word	0x00000cf0
        /*05c8*/ 	.word	0x000000ff
        /*05cc*/ 	.word	0x00000250
        /*05d0*/ 	.short	0x0100
        /*05d2*/ 	.byte	0x06
	.zero		1


	//   ....[75]....
        /*05d4*/ 	.word	0x00000d00
        /*05d8*/ 	.word	0x000000ff
        /*05dc*/ 	.word	0x00000258
        /*05e0*/ 	.short	0x0100
        /*05e2*/ 	.byte	0x06
	.zero		1


	//   ....[76]....
        /*05e4*/ 	.word	0x00000e30
        /*05e8*/ 	.word	0x000000ff
        /*05ec*/ 	.word	0x00000260
        /*05f0*/ 	.short	0x0100
        /*05f2*/ 	.byte	0x06
	.zero		1


	//   ....[77]....
        /*05f4*/ 	.word	0x00000e40
        /*05f8*/ 	.word	0x000000ff
        /*05fc*/ 	.word	0x00000270
        /*0600*/ 	.short	0x0100
        /*0602*/ 	.byte	0x06
	.zero		1


	//   ....[78]....
        /*0604*/ 	.word	0x00000e50
        /*0608*/ 	.word	0x000000ff
        /*060c*/ 	.word	0x00000268
        /*0610*/ 	.short	0x0100
        /*0612*/ 	.byte	0x06
	.zero		1


	//   ....[79]....
        /*0614*/ 	.word	0x00000e60
        /*0618*/ 	.word	0x000000ff
        /*061c*/ 	.word	0x00000278
        /*0620*/ 	.short	0x0100
        /*0622*/ 	.byte	0x06
	.zero		1


	//   ....[80]....
        /*0624*/ 	.word	0x00000f80
        /*0628*/ 	.word	0x000000ff
        /*062c*/ 	.word	0x00000280
        /*0630*/ 	.short	0x0100
        /*0632*/ 	.byte	0x04
	.zero		1


	//   ....[81]....
        /*0634*/ 	.word	0x00000f90
        /*0638*/ 	.word	0x000000ff
        /*063c*/ 	.word	0x000002a0
        /*0640*/ 	.short	0x0100
        /*0642*/ 	.byte	0x04
	.zero		1


	//   ....[82]....
        /*0644*/ 	.word	0x00000fa0
        /*0648*/ 	.word	0x000000ff
        /*064c*/ 	.word	0x00000288
        /*0650*/ 	.short	0x0100
        /*0652*/ 	.byte	0x04
	.zero		1


	//   ....[83]....
        /*0654*/ 	.word	0x00000fb0
        /*0658*/ 	.word	0x000000ff
        /*065c*/ 	.word	0x000002a8
        /*0660*/ 	.short	0x0100
        /*0662*/ 	.byte	0x04
	.zero		1


	//   ....[84]....
        /*0664*/ 	.word	0x00000fc0
        /*0668*/ 	.word	0x000000ff
        /*066c*/ 	.word	0x00000290
        /*0670*/ 	.short	0x0100
        /*0672*/ 	.byte	0x04
	.zero		1


	//   ....[85]....
        /*0674*/ 	.word	0x00000fd0
        /*0678*/ 	.word	0x000000ff
        /*067c*/ 	.word	0x000002b0
        /*0680*/ 	.short	0x0100
        /*0682*/ 	.byte	0x04
	.zero		1


	//   ....[86]....
        /*0684*/ 	.word	0x00000fe0
        /*0688*/ 	.word	0x000000ff
        /*068c*/ 	.word	0x00000298
        /*0690*/ 	.short	0x0100
        /*0692*/ 	.byte	0x04
	.zero		1


	//   ....[87]....
        /*0694*/ 	.word	0x00000ff0
        /*0698*/ 	.word	0x000000ff
        /*069c*/ 	.word	0x000002b8
        /*06a0*/ 	.short	0x0100
        /*06a2*/ 	.byte	0x04
	.zero		1


	//   ....[88]....
        /*06a4*/ 	.word	0x000010e0
        /*06a8*/ 	.word	0x000000ff
        /*06ac*/ 	.word	0x000002c0
        /*06b0*/ 	.short	0x0100
        /*06b2*/ 	.byte	0x04
	.zero		1


	//   ....[89]....
        /*06b4*/ 	.word	0x000010f0
        /*06b8*/ 	.word	0x000000ff
        /*06bc*/ 	.word	0x000002d0
        /*06c0*/ 	.short	0x0100
        /*06c2*/ 	.byte	0x04
	.zero		1


	//   ....[90]....
        /*06c4*/ 	.word	0x00001100
        /*06c8*/ 	.word	0x000000ff
        /*06cc*/ 	.word	0x000002c8
        /*06d0*/ 	.short	0x0100
        /*06d2*/ 	.byte	0x04
	.zero		1


	//   ....[91]....
        /*06d4*/ 	.word	0x00001110
        /*06d8*/ 	.word	0x000000ff
        /*06dc*/ 	.word	0x000002d8
        /*06e0*/ 	.short	0x0100
        /*06e2*/ 	.byte	0x04
	.zero		1


	//   ....[92]....
        /*06e4*/ 	.word	0x00001210
        /*06e8*/ 	.word	0x000000ff
        /*06ec*/ 	.word	0x000002e0
        /*06f0*/ 	.short	0x0100
        /*06f2*/ 	.byte	0x06
	.zero		1


	//   ....[93]....
        /*06f4*/ 	.word	0x00002090
        /*06f8*/ 	.word	0x00000000
        /*06fc*/ 	.word	0x000002d0
        /*0700*/ 	.short	0x010a
        /*0702*/ 	.byte	0xff
	.zero		1


	//   ....[94]....
        /*0704*/ 	.word	0x000020b0
        /*0708*/ 	.word	0x00000000
        /*070c*/ 	.word	0x000002c0
        /*0710*/ 	.short	0x0101
        /*0712*/ 	.byte	0xff
	.zero		1


	//   ....[95]....
        /*0714*/ 	.word	0x00002160
        /*0718*/ 	.word	0x000000ff
        /*071c*/ 	.word	0x00000108
        /*0720*/ 	.short	0x010a
        /*0722*/ 	.byte	0x04
	.zero		1


	//   ....[96]....
        /*0724*/ 	.word	0x00002230
        /*0728*/ 	.word	0x000000ff
        /*072c*/ 	.word	0x00000108
        /*0730*/ 	.short	0x010a
        /*0732*/ 	.byte	0x21
	.zero		1


	//   ....[97]....
        /*0734*/ 	.word	0x000023e0
        /*0738*/ 	.word	0x000000ff
        /*073c*/ 	.word	0x00000108
        /*0740*/ 	.short	0x010a
        /*0742*/ 	.byte	0x05
	.zero		1


	//   ....[98]....
        /*0744*/ 	.word	0x00002500
        /*0748*/ 	.word	0x000000ff
        /*074c*/ 	.word	0x00000258
        /*0750*/ 	.short	0x0101
        /*0752*/ 	.byte	0x0d
	.zero		1


	//   ....[99]....
        /*0754*/ 	.word	0x00002520
        /*0758*/ 	.word	0x000000ff
        /*075c*/ 	.word	0x00000108
        /*0760*/ 	.short	0x010a
        /*0762*/ 	.byte	0x04
	.zero		1


	//   ....[100]....
        /*0764*/ 	.word	0x000025a0
        /*0768*/ 	.word	0x000000ff
        /*076c*/ 	.word	0x00000108
        /*0770*/ 	.short	0x010a
        /*0772*/ 	.byte	0x11
	.zero		1


	//   ....[101]....
        /*0774*/ 	.word	0x00002730
        /*0778*/ 	.word	0x000000ff
        /*077c*/ 	.word	0x00000108
        /*0780*/ 	.short	0x010a
        /*0782*/ 	.byte	0x05
	.zero		1


	//   ....[102]....
        /*0784*/ 	.word	0x00002880
        /*0788*/ 	.word	0x00000003
        /*078c*/ 	.word	0x00000260
        /*0790*/ 	.short	0x010a
        /*0792*/ 	.byte	0xff
	.zero		1


	//   ....[103]....
        /*0794*/ 	.word	0x000029d0
        /*0798*/ 	.word	0x00000000
        /*079c*/ 	.word	0x00000000
        /*07a0*/ 	.short	0x0101
        /*07a2*/ 	.byte	0xff
	.zero		1


	//   ....[104]....
        /*07a4*/ 	.word	0x00002f70
        /*07a8*/ 	.word	0x000000ff
        /*07ac*/ 	.word	0x00000000
        /*07b0*/ 	.short	0x010a
        /*07b2*/ 	.byte	0x04
	.zero		1


	//   ....[105]....
        /*07b4*/ 	.word	0x00003000
        /*07b8*/ 	.word	0x000000ff
        /*07bc*/ 	.word	0x00000000
        /*07c0*/ 	.short	0x010a
        /*07c2*/ 	.byte	0x05
	.zero		1


	//   ....[106]....
        /*07c4*/ 	.word	0x00003090
        /*07c8*/ 	.word	0x000000ff
        /*07cc*/ 	.word	0x00000000
        /*07d0*/ 	.short	0x010a
        /*07d2*/ 	.byte	0x05
	.zero		1


	//   ....[107]....
        /*07d4*/ 	.word	0x00003120
        /*07d8*/ 	.word	0x000000ff
        /*07dc*/ 	.word	0x00000000
        /*07e0*/ 	.short	0x010a
        /*07e2*/ 	.byte	0x05
	.zero		1


	//   ....[108]....
        /*07e4*/ 	.word	0x000031b0
        /*07e8*/ 	.word	0x000000ff
        /*07ec*/ 	.word	0x00000000
        /*07f0*/ 	.short	0x010a
        /*07f2*/ 	.byte	0x05
	.zero		1


	//   ....[109]....
        /*07f4*/ 	.word	0x00003240
        /*07f8*/ 	.word	0x000000ff
        /*07fc*/ 	.word	0x00000000
        /*0800*/ 	.short	0x010a
        /*0802*/ 	.byte	0x05
	.zero		1


	//   ....[110]....
        /*0804*/ 	.word	0x000032d0
        /*0808*/ 	.word	0x000000ff
        /*080c*/ 	.word	0x00000000
        /*0810*/ 	.short	0x010a
        /*0812*/ 	.byte	0x05
	.zero		1


	//   ....[111]....
        /*0814*/ 	.word	0x00003360
        /*0818*/ 	.word	0x000000ff
        /*081c*/ 	.word	0x00000000
        /*0820*/ 	.short	0x010a
        /*0822*/ 	.byte	0x05
	.zero		1


	//   ....[112]....
        /*0824*/ 	.word	0x000033f0
        /*0828*/ 	.word	0x000000ff
        /*082c*/ 	.word	0x00000000
        /*0830*/ 	.short	0x010a
        /*0832*/ 	.byte	0x05
	.zero		1


	//   ....[113]....
        /*0834*/ 	.word	0x00003480
        /*0838*/ 	.word	0x000000ff
        /*083c*/ 	.word	0x00000000
        /*0840*/ 	.short	0x010a
        /*0842*/ 	.byte	0x05
	.zero		1


	//   ....[114]....
        /*0844*/ 	.word	0x00003510
        /*0848*/ 	.word	0x000000ff
        /*084c*/ 	.word	0x00000000
        /*0850*/ 	.short	0x010a
        /*0852*/ 	.byte	0x05
	.zero		1


	//   ....[115]....
        /*0854*/ 	.word	0x000035a0
        /*0858*/ 	.word	0x000000ff
        /*085c*/ 	.word	0x00000000
        /*0860*/ 	.short	0x010a
        /*0862*/ 	.byte	0x05
	.zero		1


	//   ....[116]....
        /*0864*/ 	.word	0x00003630
        /*0868*/ 	.word	0x000000ff
        /*086c*/ 	.word	0x00000000
        /*0870*/ 	.short	0x010a
        /*0872*/ 	.byte	0x05
	.zero		1


	//   ....[117]....
        /*0874*/ 	.word	0x000036c0
        /*0878*/ 	.word	0x000000ff
        /*087c*/ 	.word	0x00000000
        /*0880*/ 	.short	0x010a
        /*0882*/ 	.byte	0x05
	.zero		1


	//   ....[118]....
        /*0884*/ 	.word	0x00003750
        /*0888*/ 	.word	0x000000ff
        /*088c*/ 	.word	0x00000000
        /*0890*/ 	.short	0x010a
        /*0892*/ 	.byte	0x05
	.zero		1


	//   ....[119]....
        /*0894*/ 	.word	0x000037e0
        /*0898*/ 	.word	0x000000ff
        /*089c*/ 	.word	0x00000000
        /*08a0*/ 	.short	0x010a
        /*08a2*/ 	.byte	0x05
	.zero		1


	//   ....[120]....
        /*08a4*/ 	.word	0x00003870
        /*08a8*/ 	.word	0x000000ff
        /*08ac*/ 	.word	0x00000000
        /*08b0*/ 	.short	0x010a
        /*08b2*/ 	.byte	0x05
	.zero		1


	//   ....[121]....
        /*08b4*/ 	.word	0x00003900
        /*08b8*/ 	.word	0x000000ff
        /*08bc*/ 	.word	0x00000000
        /*08c0*/ 	.short	0x010a
        /*08c2*/ 	.byte	0x05
	.zero		1


	//   ....[122]....
        /*08c4*/ 	.word	0x00003990
        /*08c8*/ 	.word	0x000000ff
        /*08cc*/ 	.word	0x00000000
        /*08d0*/ 	.short	0x010a
        /*08d2*/ 	.byte	0x05
	.zero		1


	//   ....[123]....
        /*08d4*/ 	.word	0x00003a20
        /*08d8*/ 	.word	0x000000ff
        /*08dc*/ 	.word	0x00000000
        /*08e0*/ 	.short	0x010a
        /*08e2*/ 	.byte	0x05
	.zero		1


	//   ....[124]....
        /*08e4*/ 	.word	0x00003ab0
        /*08e8*/ 	.word	0x000000ff
        /*08ec*/ 	.word	0x00000000
        /*08f0*/ 	.short	0x010a
        /*08f2*/ 	.byte	0x05
	.zero		1


	//   ....[125]....
        /*08f4*/ 	.word	0x00003b40
        /*08f8*/ 	.word	0x000000ff
        /*08fc*/ 	.word	0x00000000
        /*0900*/ 	.short	0x010a
        /*0902*/ 	.byte	0x05
	.zero		1


	//   ....[126]....
        /*0904*/ 	.word	0x00003bd0
        /*0908*/ 	.word	0x000000ff
        /*090c*/ 	.word	0x00000000
        /*0910*/ 	.short	0x010a
        /*0912*/ 	.byte	0x05
	.zero		1


	//   ....[127]....
        /*0914*/ 	.word	0x00003c60
        /*0918*/ 	.word	0x000000ff
        /*091c*/ 	.word	0x00000000
        /*0920*/ 	.short	0x010a
        /*0922*/ 	.byte	0x05
	.zero		1


	//   ....[128]....
        /*0924*/ 	.word	0x00003cf0
        /*0928*/ 	.word	0x000000ff
        /*092c*/ 	.word	0x00000000
        /*0930*/ 	.short	0x010a
        /*0932*/ 	.byte	0x05
	.zero		1


	//   ....[129]....
        /*0934*/ 	.word	0x00003d80
        /*0938*/ 	.word	0x000000ff
        /*093c*/ 	.word	0x00000000
        /*0940*/ 	.short	0x010a
        /*0942*/ 	.byte	0x05
	.zero		1


	//   ....[130]....
        /*0944*/ 	.word	0x00003e10
        /*0948*/ 	.word	0x000000ff
        /*094c*/ 	.word	0x00000000
        /*0950*/ 	.short	0x010a
        /*0952*/ 	.byte	0x05
	.zero		1


	//   ....[131]....
        /*0954*/ 	.word	0x00003ea0
        /*0958*/ 	.word	0x000000ff
        /*095c*/ 	.word	0x00000000
        /*0960*/ 	.short	0x010a
        /*0962*/ 	.byte	0x05
	.zero		1


	//   ....[132]....
        /*0964*/ 	.word	0x00003f30
        /*0968*/ 	.word	0x000000ff
        /*096c*/ 	.word	0x00000000
        /*0970*/ 	.short	0x010a
        /*0972*/ 	.byte	0x05
	.zero		1


	//   ....[133]....
        /*0974*/ 	.word	0x00003fc0
        /*0978*/ 	.word	0x000000ff
        /*097c*/ 	.word	0x00000000
        /*0980*/ 	.short	0x010a
        /*0982*/ 	.byte	0x05
	.zero		1


	//   ....[134]....
        /*0984*/ 	.word	0x00004050
        /*0988*/ 	.word	0x000000ff
        /*098c*/ 	.word	0x00000000
        /*0990*/ 	.short	0x010a
        /*0992*/ 	.byte	0x05
	.zero		1


	//   ....[135]....
        /*0994*/ 	.word	0x000040e0
        /*0998*/ 	.word	0x000000ff
        /*099c*/ 	.word	0x00000000
        /*09a0*/ 	.short	0x010a
        /*09a2*/ 	.byte	0x05
	.zero		1


	//   ....[136]....
        /*09a4*/ 	.word	0x00004180
        /*09a8*/ 	.word	0x00000000
        /*09ac*/ 	.word	0x00000000
        /*09b0*/ 	.short	0x010a
        /*09b2*/ 	.byte	0xff
	.zero		1


	//   ....[137]....
        /*09b4*/ 	.word	0x000042a0
        /*09b8*/ 	.word	0x00000002
        /*09bc*/ 	.word	0x000002c0
        /*09c0*/ 	.short	0x010a
        /*09c2*/ 	.byte	0xff
	.zero		1


	//   ....[138]....
        /*09c4*/ 	.word	0x00004300
        /*09c8*/ 	.word	0x00000004
        /*09cc*/ 	.word	0x00000000
        /*09d0*/ 	.short	0x0101
        /*09d2*/ 	.byte	0xff
	.zero		1


	//   ....[139]....
        /*09d4*/ 	.word	0x00004320
        /*09d8*/ 	.word	0x000000ff
        /*09dc*/ 	.word	0x00000270
        /*09e0*/ 	.short	0x010a
        /*09e2*/ 	.byte	0x04
	.zero		1


	//   ....[140]....
        /*09e4*/ 	.word	0x00004440
        /*09e8*/ 	.word	0x00000002
        /*09ec*/ 	.word	0x00000260
        /*09f0*/ 	.short	0x010a
        /*09f2*/ 	.byte	0xff
	.zero		1


	//   ....[141]....
        /*09f4*/ 	.word	0x00004550
        /*09f8*/ 	.word	0x00000002
        /*09fc*/ 	.word	0x00000000
        /*0a00*/ 	.short	0x0101
        /*0a02*/ 	.byte	0xff
	.zero		1


	//   ....[142]....
        /*0a04*/ 	.word	0x000045e0
        /*0a08*/ 	.word	0x000000ff
        /*0a0c*/ 	.word	0x00000270
        /*0a10*/ 	.short	0x0106
        /*0a12*/ 	.byte	0x04
	.zero		1


	//   ....[143]....
        /*0a14*/ 	.word	0x00004600
        /*0a18*/ 	.word	0x000000ff
        /*0a1c*/ 	.word	0x00000270
        /*0a20*/ 	.short	0x010a
        /*0a22*/ 	.byte	0x04
	.zero		1


	//   ....[144]....
        /*0a24*/ 	.word	0x00004690
        /*0a28*/ 	.word	0x000000ff
        /*0a2c*/ 	.word	0x00000270
        /*0a30*/ 	.short	0x0106
        /*0a32*/ 	.byte	0x07
	.zero		1


	//   ....[145]....
        /*0a34*/ 	.word	0x000046d0
        /*0a38*/ 	.word	0x00000000
        /*0a3c*/ 	.word	0x00000270
        /*0a40*/ 	.short	0x010a
        /*0a42*/ 	.byte	0xff
	.zero		1


	//   ....[146]....
        /*0a44*/ 	.word	0x00004910
        /*0a48*/ 	.word	0x000000ff
        /*0a4c*/ 	.word	0x00000008
        /*0a50*/ 	.short	0x010a
        /*0a52*/ 	.byte	0x05
	.zero		1


	//   ....[147]....
        /*0a54*/ 	.word	0x00004930
        /*0a58*/ 	.word	0x000000ff
        /*0a5c*/ 	.word	0x00000008
        /*0a60*/ 	.short	0x010a
        /*0a62*/ 	.byte	0x05
	.zero		1


	//   ....[148]....
        /*0a64*/ 	.word	0x00004ac0
        /*0a68*/ 	.word	0x000000ff
        /*0a6c*/ 	.word	0x00000008
        /*0a70*/ 	.short	0x010a
        /*0a72*/ 	.byte	0x05
	.zero		1


	//   ....[149]....
        /*0a74*/ 	.word	0x00004ae0
        /*0a78*/ 	.word	0x000000ff
        /*0a7c*/ 	.word	0x00000008
        /*0a80*/ 	.short	0x010a
        /*0a82*/ 	.byte	0x05
	.zero		1


	//   ....[150]....
        /*0a84*/ 	.word	0x00004ba0
        /*0a88*/ 	.word	0x000000ff
        /*0a8c*/ 	.word	0x00000000
        /*0a90*/ 	.short	0x0101
        /*0a92*/ 	.byte	0x04
	.zero		1


	//   ....[151]....
        /*0a94*/ 	.word	0x00004e80
        /*0a98*/ 	.word	0x00000000
        /*0a9c*/ 	.word	0x00000260
        /*0aa0*/ 	.short	0x010a
        /*0aa2*/ 	.byte	0xff
	.zero		1


	//   ....[152]....
        /*0aa4*/ 	.word	0x00004f40
        /*0aa8*/ 	.word	0x00000000
        /*0aac*/ 	.word	0x00000000
        /*0ab0*/ 	.short	0x0101
        /*0ab2*/ 	.byte	0xff
	.zero		1


	//   ....[153]....
        /*0ab4*/ 	.word	0x00004ff0
        /*0ab8*/ 	.word	0x000000ff
        /*0abc*/ 	.word	0x00000000
        /*0ac0*/ 	.short	0x010a
        /*0ac2*/ 	.byte	0x04
	.zero		1


	//   ....[154]....
        /*0ac4*/ 	.word	0x00005000
        /*0ac8*/ 	.word	0x000000ff
        /*0acc*/ 	.word	0x000002a0
        /*0ad0*/ 	.short	0x010a
        /*0ad2*/ 	.byte	0x13
	.zero		1


	//   ....[155]....
        /*0ad4*/ 	.word	0x000050c0
        /*0ad8*/ 	.word	0x000000ff
        /*0adc*/ 	.word	0x00000000
        /*0ae0*/ 	.short	0x010a
        /*0ae2*/ 	.byte	0x06
	.zero		1


	//   ....[156]....
        /*0ae4*/ 	.word	0x000051e0
        /*0ae8*/ 	.word	0x000000ff
        /*0aec*/ 	.word	0x00000000
        /*0af0*/ 	.short	0x010a
        /*0af2*/ 	.byte	0x04
	.zero		1


	//   ....[157]....
        /*0af4*/ 	.word	0x00005400
        /*0af8*/ 	.word	0x000000ff
        /*0afc*/ 	.word	0x00000000
        /*0b00*/ 	.short	0x010a
        /*0b02*/ 	.byte	0x04
	.zero		1


	//   ....[158]....
        /*0b04*/ 	.word	0x00005490
        /*0b08*/ 	.word	0x000000ff
        /*0b0c*/ 	.word	0x00000000
        /*0b10*/ 	.short	0x010a
        /*0b12*/ 	.byte	0x05
	.zero		1


	//   ....[159]....
        /*0b14*/ 	.word	0x00005520
        /*0b18*/ 	.word	0x000000ff
        /*0b1c*/ 	.word	0x00000000
        /*0b20*/ 	.short	0x010a
        /*0b22*/ 	.byte	0x05
	.zero		1


	//   ....[160]....
        /*0b24*/ 	.word	0x000055c0
        /*0b28*/ 	.word	0x00000000
        /*0b2c*/ 	.word	0x00000000
        /*0b30*/ 	.short	0x010a
        /*0b32*/ 	.byte	0xff
	.zero		1


	//   ....[161]....
        /*0b34*/ 	.word	0x00005600
        /*0b38*/ 	.word	0x00000000
        /*0b3c*/ 	.word	0x00000000
        /*0b40*/ 	.short	0x010a
        /*0b42*/ 	.byte	0xff
	.zero		1


	//   ....[162]....
        /*0b44*/ 	.word	0x00005670
        /*0b48*/ 	.word	0x000000ff
        /*0b4c*/ 	.word	0x00000000
        /*0b50*/ 	.short	0x0101
        /*0b52*/ 	.byte	0x04
	.zero		1


	//   ....[163]....
        /*0b54*/ 	.word	0x000056b0
        /*0b58*/ 	.word	0x000000ff
        /*0b5c*/ 	.word	0x000002e0
        /*0b60*/ 	.short	0x010a
        /*0b62*/ 	.byte	0x0d
	.zero		1


	//   ....[164]....
        /*0b64*/ 	.word	0x00005700
        /*0b68*/ 	.word	0x000000ff
        /*0b6c*/ 	.word	0x00000000
        /*0b70*/ 	.short	0x0101
        /*0b72*/ 	.byte	0x04
	.zero		1


	//   ....[165]....
        /*0b74*/ 	.word	0x00005bd0
        /*0b78*/ 	.word	0x0000000c
        /*0b7c*/ 	.word	0x00000260
        /*0b80*/ 	.short	0x010a
        /*0b82*/ 	.byte	0xff
	.zero		1


	//   ....[166]....
        /*0b84*/ 	.word	0x00005d40
        /*0b88*/ 	.word	0x00000000
        /*0b8c*/ 	.word	0x00000000
        /*0b90*/ 	.short	0x0101
        /*0b92*/ 	.byte	0xff
	.zero		1


	//   ....[167]....
        /*0b94*/ 	.word	0x000061d0
        /*0b98*/ 	.word	0x000000ff
        /*0b9c*/ 	.word	0x00000258
        /*0ba0*/ 	.short	0x010a
        /*0ba2*/ 	.byte	0x15
	.zero		1


	//   ....[168]....
        /*0ba4*/ 	.word	0x00006350
        /*0ba8*/ 	.word	0x000000ff
        /*0bac*/ 	.word	0x00000230
        /*0bb0*/ 	.short	0x010a
        /*0bb2*/ 	.byte	0x15
	.zero		1


	//   ....[169]....
        /*0bb4*/ 	.word	0x00006540
        /*0bb8*/ 	.word	0x000000ff
        /*0bbc*/ 	.word	0x00000210
        /*0bc0*/ 	.short	0x010b
        /*0bc2*/ 	.byte	0x15
	.zero		1


	//   ....[170]....
        /*0bc4*/ 	.word	0x00006550
        /*0bc8*/ 	.word	0x000000ff
        /*0bcc*/ 	.word	0x00000000
        /*0bd0*/ 	.short	0x0101
        /*0bd2*/ 	.byte	0x2e
	.zero		1


	//   ....[171]....
        /*0bd4*/ 	.word	0x00006560
        /*0bd8*/ 	.word	0x000000ff
        /*0bdc*/ 	.word	0x00000238
        /*0be0*/ 	.short	0x010a
        /*0be2*/ 	.byte	0x15
	.zero		1


	//   ....[172]....
        /*0be4*/ 	.word	0x00006710
        /*0be8*/ 	.word	0x000000ff
        /*0bec*/ 	.word	0x00000218
        /*0bf0*/ 	.short	0x010b
        /*0bf2*/ 	.byte	0x15
	.zero		1


	//   ....[173]....
        /*0bf4*/ 	.word	0x00006720
        /*0bf8*/ 	.word	0x000000ff
        /*0bfc*/ 	.word	0x00000000
        /*0c00*/ 	.short	0x0101
        /*0c02*/ 	.byte	0x27
	.zero		1


	//   ....[174]....
        /*0c04*/ 	.word	0x00006730
        /*0c08*/ 	.word	0x000000ff
        /*0c0c*/ 	.word	0x00000240
        /*0c10*/ 	.short	0x010a
        /*0c12*/ 	.byte	0x15
	.zero		1


	//   ....[175]....
        /*0c14*/ 	.word	0x000068e0
        /*0c18*/ 	.word	0x000000ff
        /*0c1c*/ 	.word	0x00000220
        /*0c20*/ 	.short	0x010b
        /*0c22*/ 	.byte	0x15
	.zero		1


	//   ....[176]....
        /*0c24*/ 	.word	0x000068f0
        /*0c28*/ 	.word	0x000000ff
        /*0c2c*/ 	.word	0x00000000
        /*0c30*/ 	.short	0x0101
        /*0c32*/ 	.byte	0x26
	.zero		1


	//   ....[177]....
        /*0c34*/ 	.word	0x00006900
        /*0c38*/ 	.word	0x000000ff
        /*0c3c*/ 	.word	0x00000248
        /*0c40*/ 	.short	0x010a
        /*0c42*/ 	.byte	0x15
	.zero		1


	//   ....[178]....
        /*0c44*/ 	.word	0x00006b40
        /*0c48*/ 	.word	0x000000ff
        /*0c4c*/ 	.word	0x00000228
        /*0c50*/ 	.short	0x010b
        /*0c52*/ 	.byte	0x15
	.zero		1


	//   ....[179]....
        /*0c54*/ 	.word	0x00006b50
        /*0c58*/ 	.word	0x000000ff
        /*0c5c*/ 	.word	0x00000000
        /*0c60*/ 	.short	0x0101
        /*0c62*/ 	.byte	0x25
	.zero		1


	//   ....[180]....
        /*0c64*/ 	.word	0x00006b90
        /*0c68*/ 	.word	0x000000ff
        /*0c6c*/ 	.word	0x00000230
        /*0c70*/ 	.short	0x010a
        /*0c72*/ 	.byte	0x15
	.zero		1


	//   ....[181]....
        /*0c74*/ 	.word	0x00006bb0
        /*0c78*/ 	.word	0x000000ff
        /*0c7c*/ 	.word	0x00000238
        /*0c80*/ 	.short	0x010a
        /*0c82*/ 	.byte	0x15
	.zero		1


	//   ....[182]....
        /*0c84*/ 	.word	0x00006bd0
        /*0c88*/ 	.word	0x000000ff
        /*0c8c*/ 	.word	0x00000240
        /*0c90*/ 	.short	0x010a
        /*0c92*/ 	.byte	0x15
	.zero		1


	//   ....[183]....
        /*0c94*/ 	.word	0x00006c10
        /*0c98*/ 	.word	0x00000000
        /*0c9c*/ 	.word	0x00000248
        /*0ca0*/ 	.short	0x010a
        /*0ca2*/ 	.byte	0xff
	.zero		1


	//   ....[184]....
        /*0ca4*/ 	.word	0x00006f30
        /*0ca8*/ 	.word	0x00000003
        /*0cac*/ 	.word	0x00000260
        /*0cb0*/ 	.short	0x010a
        /*0cb2*/ 	.byte	0xff
	.zero		1


	//   ....[185]....
        /*0cb4*/ 	.word	0x000070b0
        /*0cb8*/ 	.word	0x00000000
        /*0cbc*/ 	.word	0x00000000
        /*0cc0*/ 	.short	0x0101
        /*0cc2*/ 	.byte	0xff
	.zero		1


	//   ....[186]....
        /*0cc4*/ 	.word	0x00007ba0
        /*0cc8*/ 	.word	0x00000005
        /*0ccc*/ 	.word	0x00000210
        /*0cd0*/ 	.short	0x010a
        /*0cd2*/ 	.byte	0xff
	.zero		1


	//   ....[187]....
        /*0cd4*/ 	.word	0x00007bc0
        /*0cd8*/ 	.word	0x0000005c
        /*0cdc*/ 	.word	0x00000280
        /*0ce0*/ 	.short	0x010a
        /*0ce2*/ 	.byte	0xff
	.zero		1


	//   ....[188]....
        /*0ce4*/ 	.word	0x00007d00
        /*0ce8*/ 	.word	0x00000005
        /*0cec*/ 	.word	0x00000210
        /*0cf0*/ 	.short	0x010a
        /*0cf2*/ 	.byte	0xff
	.zero		1


	//   ....[189]....
        /*0cf4*/ 	.word	0x00007e30
        /*0cf8*/ 	.word	0x00000000
        /*0cfc*/ 	.word	0x00000000
        /*0d00*/ 	.short	0x0101
        /*0d02*/ 	.byte	0xff
	.zero		1


	//   ....[190]....
        /*0d04*/ 	.word	0x00007e90
        /*0d08*/ 	.word	0x0000005c
        /*0d0c*/ 	.word	0x00000280
        /*0d10*/ 	.short	0x010a
        /*0d12*/ 	.byte	0xff
	.zero		1


	//   ....[191]....
        /*0d14*/ 	.word	0x00008a30
        /*0d18*/ 	.word	0x00000070
        /*0d1c*/ 	.word	0x00000210
        /*0d20*/ 	.short	0x010a
        /*0d22*/ 	.byte	0xff
	.zero		1


	//   ....[192]....
        /*0d24*/ 	.word	0x00008b00
        /*0d28*/ 	.word	0x00000070
        /*0d2c*/ 	.word	0x00000210
        /*0d30*/ 	.short	0x010a
        /*0d32*/ 	.byte	0xff
	.zero		1


	//   ....[193]....
        /*0d34*/ 	.word	0x00008c30
        /*0d38*/ 	.word	0x00000000
        /*0d3c*/ 	.word	0x00000000
        /*0d40*/ 	.short	0x0101
        /*0d42*/ 	.byte	0xff
	.zero		1


	//   ....[194]....
        /*0d44*/ 	.word	0x000097c0
        /*0d48*/ 	.word	0x00000070
        /*0d4c*/ 	.word	0x00000210
        /*0d50*/ 	.short	0x010a
        /*0d52*/ 	.byte	0xff
	.zero		1


	//   ....[195]....
        /*0d54*/ 	.word	0x00009890
        /*0d58*/ 	.word	0x00000070
        /*0d5c*/ 	.word	0x00000210
        /*0d60*/ 	.short	0x010a
        /*0d62*/ 	.byte	0xff
	.zero		1


	//   ....[196]....
        /*0d64*/ 	.word	0x000099c0
        /*0d68*/ 	.word	0x00000000
        /*0d6c*/ 	.word	0x00000000
        /*0d70*/ 	.short	0x0101
        /*0d72*/ 	.byte	0xff
	.zero		1


	//   ....[197]....
        /*0d74*/ 	.word	0x0000a570
        /*0d78*/ 	.word	0x00000067
        /*0d7c*/ 	.word	0x00000210
        /*0d80*/ 	.short	0x010a
        /*0d82*/ 	.byte	0xff
	.zero		1


	//   ....[198]....
        /*0d84*/ 	.word	0x0000a640
        /*0d88*/ 	.word	0x00000067
        /*0d8c*/ 	.word	0x00000210
        /*0d90*/ 	.short	0x010a
        /*0d92*/ 	.byte	0xff
	.zero		1


	//   ....[199]....
        /*0d94*/ 	.word	0x0000a770
        /*0d98*/ 	.word	0x00000000
        /*0d9c*/ 	.word	0x00000000
        /*0da0*/ 	.short	0x0101
        /*0da2*/ 	.byte	0xff
	.zero		1


	//   ....[200]....
        /*0da4*/ 	.word	0x0000aa50
        /*0da8*/ 	.word	0x0000005c
        /*0dac*/ 	.word	0x00000000
        /*0db0*/ 	.short	0x0101
        /*0db2*/ 	.byte	0xff
	.zero		1


	//   ....[201]....
        /*0db4*/ 	.word	0x0000b400
        /*0db8*/ 	.word	0x00000000
        /*0dbc*/ 	.word	0x000002d0
        /*0dc0*/ 	.short	0x010a
        /*0dc2*/ 	.byte	0xff
	.zero		1


	//   ....[202]....
        /*0dc4*/ 	.word	0x0000b460
        /*0dc8*/ 	.word	0x00000000
        /*0dcc*/ 	.word	0x00000108
        /*0dd0*/ 	.short	0x010a
        /*0dd2*/ 	.byte	0xff
	.zero		1


	//   ....[203]....
        /*0dd4*/ 	.word	0x0000b4c0
        /*0dd8*/ 	.word	0x00000000
        /*0ddc*/ 	.word	0x00000108
        /*0de0*/ 	.short	0x010a
        /*0de2*/ 	.byte	0xff
	.zero		1


	//   ....[204]....
        /*0de4*/ 	.word	0x0000b510
        /*0de8*/ 	.word	0x00000003
        /*0dec*/ 	.word	0x00000260
        /*0df0*/ 	.short	0x010a
        /*0df2*/ 	.byte	0xff
	.zero		1


	//   ....[205]....
        /*0df4*/ 	.word	0x0000b570
        /*0df8*/ 	.word	0x00000000
        /*0dfc*/ 	.word	0x00000000
        /*0e00*/ 	.short	0x010a
        /*0e02*/ 	.byte	0xff
	.zero		1


	//   ....[206]....
        /*0e04*/ 	.word	0x0000b5d0
        /*0e08*/ 	.word	0x00000000
        /*0e0c*/ 	.word	0x00000000
        /*0e10*/ 	.short	0x010a
        /*0e12*/ 	.byte	0xff
	.zero		1


	//   ....[207]....
        /*0e14*/ 	.word	0x0000b630
        /*0e18*/ 	.word	0x00000000
        /*0e1c*/ 	.word	0x00000000
        /*0e20*/ 	.short	0x010a
        /*0e22*/ 	.byte	0xff
	.zero		1


	//   ....[208]....
        /*0e24*/ 	.word	0x0000b690
        /*0e28*/ 	.word	0x00000000
        /*0e2c*/ 	.word	0x00000000
        /*0e30*/ 	.short	0x010a
        /*0e32*/ 	.byte	0xff
	.zero		1


	//   ....[209]....
        /*0e34*/ 	.word	0x0000b6f0
        /*0e38*/ 	.word	0x00000000
        /*0e3c*/ 	.word	0x00000000
        /*0e40*/ 	.short	0x010a
        /*0e42*/ 	.byte	0xff
	.zero		1


	//   ....[210]....
        /*0e44*/ 	.word	0x0000b750
        /*0e48*/ 	.word	0x00000000
        /*0e4c*/ 	.word	0x00000000
        /*0e50*/ 	.short	0x010a
        /*0e52*/ 	.byte	0xff
	.zero		1


	//   ....[211]....
        /*0e54*/ 	.word	0x0000b7b0
        /*0e58*/ 	.word	0x00000000
        /*0e5c*/ 	.word	0x00000000
        /*0e60*/ 	.short	0x010a
        /*0e62*/ 	.byte	0xff
	.zero		1


	//   ....[212]....
        /*0e64*/ 	.word	0x0000b810
        /*0e68*/ 	.word	0x00000000
        /*0e6c*/ 	.word	0x00000000
        /*0e70*/ 	.short	0x010a
        /*0e72*/ 	.byte	0xff
	.zero		1


	//   ....[213]....
        /*0e74*/ 	.word	0x0000b870
        /*0e78*/ 	.word	0x00000000
        /*0e7c*/ 	.word	0x00000000
        /*0e80*/ 	.short	0x010a
        /*0e82*/ 	.byte	0xff
	.zero		1


	//   ....[214]....
        /*0e84*/ 	.word	0x0000b8d0
        /*0e88*/ 	.word	0x00000000
        /*0e8c*/ 	.word	0x00000000
        /*0e90*/ 	.short	0x010a
        /*0e92*/ 	.byte	0xff
	.zero		1


	//   ....[215]....
        /*0e94*/ 	.word	0x0000b930
        /*0e98*/ 	.word	0x00000000
        /*0e9c*/ 	.word	0x00000000
        /*0ea0*/ 	.short	0x010a
        /*0ea2*/ 	.byte	0xff
	.zero		1


	//   ....[216]....
        /*0ea4*/ 	.word	0x0000b990
        /*0ea8*/ 	.word	0x00000000
        /*0eac*/ 	.word	0x00000000
        /*0eb0*/ 	.short	0x010a
        /*0eb2*/ 	.byte	0xff
	.zero		1


	//   ....[217]....
        /*0eb4*/ 	.word	0x0000b9f0
        /*0eb8*/ 	.word	0x00000000
        /*0ebc*/ 	.word	0x00000000
        /*0ec0*/ 	.short	0x010a
        /*0ec2*/ 	.byte	0xff
	.zero		1


	//   ....[218]....
        /*0ec4*/ 	.word	0x0000ba50
        /*0ec8*/ 	.word	0x00000000
        /*0ecc*/ 	.word	0x00000000
        /*0ed0*/ 	.short	0x010a
        /*0ed2*/ 	.byte	0xff
	.zero		1


	//   ....[219]....
        /*0ed4*/ 	.word	0x0000bab0
        /*0ed8*/ 	.word	0x00000000
        /*0edc*/ 	.word	0x00000000
        /*0ee0*/ 	.short	0x010a
        /*0ee2*/ 	.byte	0xff
	.zero		1


	//   ....[220]....
        /*0ee4*/ 	.word	0x0000bb10
        /*0ee8*/ 	.word	0x00000000
        /*0eec*/ 	.word	0x00000000
        /*0ef0*/ 	.short	0x010a
        /*0ef2*/ 	.byte	0xff
	.zero		1


	//   ....[221]....
        /*0ef4*/ 	.word	0x0000bb70
        /*0ef8*/ 	.word	0x00000000
        /*0efc*/ 	.word	0x00000000
        /*0f00*/ 	.short	0x010a
        /*0f02*/ 	.byte	0xff
	.zero		1


	//   ....[222]....
        /*0f04*/ 	.word	0x0000bbd0
        /*0f08*/ 	.word	0x00000000
        /*0f0c*/ 	.word	0x00000000
        /*0f10*/ 	.short	0x010a
        /*0f12*/ 	.byte	0xff
	.zero		1


	//   ....[223]....
        /*0f14*/ 	.word	0x0000bc30
        /*0f18*/ 	.word	0x00000000
        /*0f1c*/ 	.word	0x00000000
        /*0f20*/ 	.short	0x010a
        /*0f22*/ 	.byte	0xff
	.zero		1


	//   ....[224]....
        /*0f24*/ 	.word	0x0000bc90
        /*0f28*/ 	.word	0x00000000
        /*0f2c*/ 	.word	0x00000000
        /*0f30*/ 	.short	0x010a
        /*0f32*/ 	.byte	0xff
	.zero		1


	//   ....[225]....
        /*0f34*/ 	.word	0x0000bcf0
        /*0f38*/ 	.word	0x00000000
        /*0f3c*/ 	.word	0x00000000
        /*0f40*/ 	.short	0x010a
        /*0f42*/ 	.byte	0xff
	.zero		1


	//   ....[226]....
        /*0f44*/ 	.word	0x0000bd50
        /*0f48*/ 	.word	0x00000000
        /*0f4c*/ 	.word	0x00000000
        /*0f50*/ 	.short	0x010a
        /*0f52*/ 	.byte	0xff
	.zero		1


	//   ....[227]....
        /*0f54*/ 	.word	0x0000bdb0
        /*0f58*/ 	.word	0x00000000
        /*0f5c*/ 	.word	0x00000000
        /*0f60*/ 	.short	0x010a
        /*0f62*/ 	.byte	0xff
	.zero		1


	//   ....[228]....
        /*0f64*/ 	.word	0x0000be10
        /*0f68*/ 	.word	0x00000000
        /*0f6c*/ 	.word	0x00000000
        /*0f70*/ 	.short	0x010a
        /*0f72*/ 	.byte	0xff
	.zero		1


	//   ....[229]....
        /*0f74*/ 	.word	0x0000be70
        /*0f78*/ 	.word	0x00000000
        /*0f7c*/ 	.word	0x00000000
        /*0f80*/ 	.short	0x010a
        /*0f82*/ 	.byte	0xff
	.zero		1


	//   ....[230]....
        /*0f84*/ 	.word	0x0000bed0
        /*0f88*/ 	.word	0x00000000
        /*0f8c*/ 	.word	0x00000000
        /*0f90*/ 	.short	0x010a
        /*0f92*/ 	.byte	0xff
	.zero		1


	//   ....[231]....
        /*0f94*/ 	.word	0x0000bf30
        /*0f98*/ 	.word	0x00000000
        /*0f9c*/ 	.word	0x00000000
        /*0fa0*/ 	.short	0x010a
        /*0fa2*/ 	.byte	0xff
	.zero		1


	//   ....[232]....
        /*0fa4*/ 	.word	0x0000bf90
        /*0fa8*/ 	.word	0x00000000
        /*0fac*/ 	.word	0x00000000
        /*0fb0*/ 	.short	0x010a
        /*0fb2*/ 	.byte	0xff
	.zero		1


	//   ....[233]....
        /*0fb4*/ 	.word	0x0000bff0
        /*0fb8*/ 	.word	0x00000000
        /*0fbc*/ 	.word	0x00000000
        /*0fc0*/ 	.short	0x010a
        /*0fc2*/ 	.byte	0xff
	.zero		1


	//   ....[234]....
        /*0fc4*/ 	.word	0x0000c050
        /*0fc8*/ 	.word	0x00000000
        /*0fcc*/ 	.word	0x00000000
        /*0fd0*/ 	.short	0x010a
        /*0fd2*/ 	.byte	0xff
	.zero		1


	//   ....[235]....
        /*0fd4*/ 	.word	0x0000c0b0
        /*0fd8*/ 	.word	0x00000000
        /*0fdc*/ 	.word	0x00000000
        /*0fe0*/ 	.short	0x010a
        /*0fe2*/ 	.byte	0xff
	.zero		1


	//   ....[236]....
        /*0fe4*/ 	.word	0x0000c110
        /*0fe8*/ 	.word	0x00000000
        /*0fec*/ 	.word	0x00000000
        /*0ff0*/ 	.short	0x010a
        /*0ff2*/ 	.byte	0xff
	.zero		1


	//   ....[237]....
        /*0ff4*/ 	.word	0x0000c160
        /*0ff8*/ 	.word	0x00000002
        /*0ffc*/ 	.word	0x000002c0
        /*1000*/ 	.short	0x010a
        /*1002*/ 	.byte	0xff
	.zero		1


	//   ....[238]....
        /*1004*/ 	.word	0x0000c1c0
        /*1008*/ 	.word	0x00000002
        /*100c*/ 	.word	0x00000270
        /*1010*/ 	.short	0x010a
        /*1012*/ 	.byte	0xff
	.zero		1


	//   ....[239]....
        /*1014*/ 	.word	0x0000c210
        /*1018*/ 	.word	0x00000002
        /*101c*/ 	.word	0x00000260
        /*1020*/ 	.short	0x010a
        /*1022*/ 	.byte	0xff
	.zero		1


	//   ....[240]....
        /*1024*/ 	.word	0x0000c270
        /*1028*/ 	.word	0x00000000
        /*102c*/ 	.word	0x00000270
        /*1030*/ 	.short	0x010a
        /*1032*/ 	.byte	0xff
	.zero		1


	//   ....[241]....
        /*1034*/ 	.word	0x0000c2d0
        /*1038*/ 	.word	0x00000000
        /*103c*/ 	.word	0x00000008
        /*1040*/ 	.short	0x010a
        /*1042*/ 	.byte	0xff
	.zero		1


	//   ....[242]....
        /*1044*/ 	.word	0x0000c3b0
        /*1048*/ 	.word	0x00000000
        /*104c*/ 	.word	0x00000008
        /*1050*/ 	.short	0x010a
        /*1052*/ 	.byte	0xff
	.zero		1


	//   ....[243]....
        /*1054*/ 	.word	0x0000c400
        /*1058*/ 	.word	0x00000000
        /*105c*/ 	.word	0x00000260
        /*1060*/ 	.short	0x010a
        /*1062*/ 	.byte	0xff
	.zero		1


	//   ....[244]....
        /*1064*/ 	.word	0x0000c460
        /*1068*/ 	.word	0x00000000
        /*106c*/ 	.word	0x000002a0
        /*1070*/ 	.short	0x010a
        /*1072*/ 	.byte	0xff
	.zero		1


	//   ....[245]....
        /*1074*/ 	.word	0x0000c4c0
        /*1078*/ 	.word	0x00000000
        /*107c*/ 	.word	0x00000000
        /*1080*/ 	.short	0x010a
        /*1082*/ 	.byte	0xff
	.zero		1


	//   ....[246]....
        /*1084*/ 	.word	0x0000c520
        /*1088*/ 	.word	0x00000000
        /*108c*/ 	.word	0x00000000
        /*1090*/ 	.short	0x010a
        /*1092*/ 	.byte	0xff
	.zero		1


	//   ....[247]....
        /*1094*/ 	.word	0x0000c580
        /*1098*/ 	.word	0x00000000
        /*109c*/ 	.word	0x00000000
        /*10a0*/ 	.short	0x010a
        /*10a2*/ 	.byte	0xff
	.zero		1


	//   ....[248]....
        /*10a4*/ 	.word	0x0000c5e0
        /*10a8*/ 	.word	0x00000000
        /*10ac*/ 	.word	0x00000000
        /*10b0*/ 	.short	0x010a
        /*10b2*/ 	.byte	0xff
	.zero		1


	//   ....[249]....
        /*10b4*/ 	.word	0x0000c640
        /*10b8*/ 	.word	0x00000000
        /*10bc*/ 	.word	0x000002e0
        /*10c0*/ 	.short	0x010a
        /*10c2*/ 	.byte	0xff
	.zero		1


	//   ....[250]....
        /*10c4*/ 	.word	0x0000c690
        /*10c8*/ 	.word	0x0000000c
        /*10cc*/ 	.word	0x00000260
        /*10d0*/ 	.short	0x010a
        /*10d2*/ 	.byte	0xff
	.zero		1


	//   ....[251]....
        /*10d4*/ 	.word	0x0000c6f0
        /*10d8*/ 	.word	0x00000000
        /*10dc*/ 	.word	0x00000258
        /*10e0*/ 	.short	0x010a
        /*10e2*/ 	.byte	0xff
	.zero		1


	//   ....[252]....
        /*10e4*/ 	.word	0x0000c750
        /*10e8*/ 	.word	0x00000000
        /*10ec*/ 	.word	0x00000230
        /*10f0*/ 	.short	0x010a
        /*10f2*/ 	.byte	0xff
	.zero		1


	//   ....[253]....
        /*10f4*/ 	.word	0x0000c7b0
        /*10f8*/ 	.word	0x00000000
        /*10fc*/ 	.word	0x00000238
        /*1100*/ 	.short	0x010a
        /*1102*/ 	.byte	0xff
	.zero		1


	//   ....[254]....
        /*1104*/ 	.word	0x0000c810
        /*1108*/ 	.word	0x00000000
        /*110c*/ 	.word	0x00000240
        /*1110*/ 	.short	0x010a
        /*1112*/ 	.byte	0xff
	.zero		1


	//   ....[255]....
        /*1114*/ 	.word	0x0000c870
        /*1118*/ 	.word	0x00000000
        /*111c*/ 	.word	0x00000248
        /*1120*/ 	.short	0x010a
        /*1122*/ 	.byte	0xff
	.zero		1


	//   ....[0]....
        /*1124*/ 	.word	0x0000c8d0
        /*1128*/ 	.word	0x00000000
        /*112c*/ 	.word	0x00000230
        /*1130*/ 	.short	0x010a
        /*1132*/ 	.byte	0xff
	.zero		1


	//   ....[1]....
        /*1134*/ 	.word	0x0000c930
        /*1138*/ 	.word	0x00000000
        /*113c*/ 	.word	0x00000238
        /*1140*/ 	.short	0x010a
        /*1142*/ 	.byte	0xff
	.zero		1


	//   ....[2]....
        /*1144*/ 	.word	0x0000c990
        /*1148*/ 	.word	0x00000000
        /*114c*/ 	.word	0x00000240
        /*1150*/ 	.short	0x010a
        /*1152*/ 	.byte	0xff
	.zero		1


	//   ....[3]....
        /*1154*/ 	.word	0x0000c9e0
        /*1158*/ 	.word	0x00000003
        /*115c*/ 	.word	0x00000260
        /*1160*/ 	.short	0x010a
        /*1162*/ 	.byte	0xff
	.zero		1


	//   ....[4]....
        /*1164*/ 	.word	0x0000ca30
        /*1168*/ 	.word	0x00000005
        /*116c*/ 	.word	0x00000210
        /*1170*/ 	.short	0x010a
        /*1172*/ 	.byte	0xff
	.zero		1


	//   ....[5]....
        /*1174*/ 	.word	0x0000ca80
        /*1178*/ 	.word	0x0000005c
        /*117c*/ 	.word	0x00000280
        /*1180*/ 	.short	0x010a
        /*1182*/ 	.byte	0xff
	.zero		1


	//   ....[6]....
        /*1184*/ 	.word	0x0000cad0
        /*1188*/ 	.word	0x00000070
        /*118c*/ 	.word	0x00000210
        /*1190*/ 	.short	0x010a
        /*1192*/ 	.byte	0xff
	.zero		1


	//   ....[7]....
        /*1194*/ 	.word	0x0000cb20
        /*1198*/ 	.word	0x00000070
        /*119c*/ 	.word	0x00000210
        /*11a0*/ 	.short	0x010a
        /*11a2*/ 	.byte	0xff
	.zero		1


	//   ....[8]....
        /*11a4*/ 	.word	0x0000cb70
        /*11a8*/ 	.word	0x00000067
        /*11ac*/ 	.word	0x00000210
        /*11b0*/ 	.short	0x010a
        /*11b2*/ 	.byte	0xff
	.zero		1


	//----- nvinfo : EIATTR_NUM_MBARRIERS
	.align		4
.L_48:
        /*11b4*/ 	.byte	0x03, 0x38
        /*11b6*/ 	.short	0x005d


	//----- nvinfo : EIATTR_EXIT_INSTR_OFFSETS
	.align		4
        /*11b8*/ 	.byte	0x04, 0x1c
        /*11ba*/ 	.short	(.L_50 - .L_49)


	//   ....[0]....
.L_49:
        /*11bc*/ 	.word	0x000041b0


	//   ....[1]....
        /*11c0*/ 	.word	0x000046a0


	//   ....[2]....
        /*11c4*/ 	.word	0x00004700


	//   ....[3]....
        /*11c8*/ 	.word	0x00005930


	//   ....[4]....
        /*11cc*/ 	.word	0x00006c40


	//   ....[5]....
        /*11d0*/ 	.word	0x00006c80


	//   ....[6]....
        /*11d4*/ 	.word	0x0000b3f0


	//----- nvinfo : EIATTR_MAX_THREADS
	.align		4
.L_50:
        /*11d8*/ 	.byte	0x04, 0x05
        /*11da*/ 	.short	(.L_52 - .L_51)
.L_51:
        /*11dc*/ 	.word	0x00000100
        /*11e0*/ 	.word	0x00000001
        /*11e4*/ 	.word	0x00000001


	//----- nvinfo : EIATTR_CRS_STACK_SIZE
	.align		4
.L_52:
        /*11e8*/ 	.byte	0x04, 0x1e
        /*11ea*/ 	.short	(.L_54 - .L_53)
.L_53:
        /*11ec*/ 	.word	0x00000000


	//----- nvinfo : EIATTR_CBANK_PARAM_SIZE
	.align		4
.L_54:
        /*11f0*/ 	.byte	0x03, 0x19
        /*11f2*/ 	.short	0x0800


	//----- nvinfo : EIATTR_PARAM_CBANK
	.align		4
        /*11f4*/ 	.byte	0x04, 0x0a
        /*11f6*/ 	.short	(.L_56 - .L_55)
	.align		4
.L_55:
        /*11f8*/ 	.word	index@(.nv.constant0._ZN7cutlass13device_kernelINS_4gemm6kernel13GemmUniversalIN4cute5tupleIJiiiiEEENS1_10collective13CollectiveMmaINS1_35MainloopSm100TmaUmmaWarpSpecializedILi33ELi2ELi4ENS5_IJNS4_1CILi4EEESB_NSA_ILi1EEEEEEEENS5_IJNSA_ILi128EEENSA_ILi256EEENSA_ILi32EEEEEENS_12float_e5m2_tENS5_IJlSC_lEEESJ_SK_NS4_8TiledMMAINS4_8MMA_AtomIJNS4_10MMA_TraitsINS4_25SM100_MMA_F8F6F4_2x1SM_SSEJSJ_SJ_fSF_SG_NS4_17integral_constantINS4_4UMMA5MajorELSR_0EEESS_NSP_INSQ_7ScaleInELST_0EEESU_EEEEEENS4_6LayoutINS5_IJSC_SC_SC_EEENS5_IJNSA_ILi0EEESZ_SZ_EEEEENS5_IJNS4_10UnderscoreES12_S12_EEEEENS4_28SM100_TMA_2SM_LOAD_MULTICASTENS4_14ComposedLayoutINS4_7SwizzleILi1ELi4ELi3EEENS4_18smem_ptr_flag_bitsILi8EEENSX_INS5_IJNSA_ILi8EEESH_EEENS5_IJSH_SC_EEEEEEEvNS4_8identityES15_S1F_vS1G_EENS_8epilogue10collective18CollectiveEpilogueINS1I_23Sm100TmaWarpSpecializedILi4ELi2ELi32ELb0ELb0EEEJNS5_IJNSA_ILi64EEESG_SH_EEENS5_IJNSX_IS1N_SC_EENSX_INS5_IJSH_NSA_ILi2EEEEEENS5_IJSC_SF_EEEEEEEESJ_SK_SJ_SK_NS1I_6fusion15FusionCallbacksIS1M_NS1V_17LinearCombinationISJ_fSJ_fLNS_15FloatRoundStyleE2EEES1O_S1U_JEEENS4_5SM1004TMEM4LOAD26SM100_TMEM_LOAD_32dp32b32xENS4_13SM90_TMA_LOADES1F_NS4_39AutoVectorizingCopyWithAssumedAlignmentILi128EEENS4_14SM90_TMA_STOREES1F_S27_S27_EEEvvEEEEvNT_6ParamsE)
        /*11fc*/ 	.short	0x0380
        /*11fe*/ 	.short	0x0800


	//----- nvinfo : EIATTR_SW_WAR
	.align		4
.L_56:
        /*1200*/ 	.byte	0x04, 0x36
        /*1202*/ 	.short	(.L_58 - .L_57)
.L_57:
        /*1204*/ 	.word	0x00000008
.L_58:


//--------------------- .nv.callgraph             --------------------------
	.section	.nv.callgraph,"",@"SHT_CUDA_CALLGRAPH"
	.align	4
	.sectionentsize	8
	.align		4
        /*0000*/ 	.word	0x00000000
	.align		4
        /*0004*/ 	.word	0xffffffff
	.align		4
        /*0008*/ 	.word	index@(_ZN7cutlass13device_kernelINS_4gemm6kernel13GemmUniversalIN4cute5tupleIJiiiiEEENS1_10collective13CollectiveMmaINS1_35MainloopSm100TmaUmmaWarpSpecializedILi33ELi2ELi4ENS5_IJNS4_1CILi4EEESB_NSA_ILi1EEEEEEEENS5_IJNSA_ILi128EEENSA_ILi256EEENSA_ILi32EEEEEENS_12float_e5m2_tENS5_IJlSC_lEEESJ_SK_NS4_8TiledMMAINS4_8MMA_AtomIJNS4_10MMA_TraitsINS4_25SM100_MMA_F8F6F4_2x1SM_SSEJSJ_SJ_fSF_SG_NS4_17integral_constantINS4_4UMMA5MajorELSR_0EEESS_NSP_INSQ_7ScaleInELST_0EEESU_EEEEEENS4_6LayoutINS5_IJSC_SC_SC_EEENS5_IJNSA_ILi0EEESZ_SZ_EEEEENS5_IJNS4_10UnderscoreES12_S12_EEEEENS4_28SM100_TMA_2SM_LOAD_MULTICASTENS4_14ComposedLayoutINS4_7SwizzleILi1ELi4ELi3EEENS4_18smem_ptr_flag_bitsILi8EEENSX_INS5_IJNSA_ILi8EEESH_EEENS5_IJSH_SC_EEEEEEEvNS4_8identityES15_S1F_vS1G_EENS_8epilogue10collective18CollectiveEpilogueINS1I_23Sm100TmaWarpSpecializedILi4ELi2ELi32ELb0ELb0EEEJNS5_IJNSA_ILi64EEESG_SH_EEENS5_IJNSX_IS1N_SC_EENSX_INS5_IJSH_NSA_ILi2EEEEEENS5_IJSC_SF_EEEEEEEESJ_SK_SJ_SK_NS1I_6fusion15FusionCallbacksIS1M_NS1V_17LinearCombinationISJ_fSJ_fLNS_15FloatRoundStyleE2EEES1O_S1U_JEEENS4_5SM1004TMEM4LOAD26SM100_TMEM_LOAD_32dp32b32xENS4_13SM90_TMA_LOADES1F_NS4_39AutoVectorizingCopyWithAssumedAlignmentILi128EEENS4_14SM90_TMA_STOREES1F_S27_S27_EEEvvEEEEvNT_6ParamsE)
	.align		4
        /*000c*/ 	.word	index@(__assertfail)
	.align		4
        /*0010*/ 	.word	0x00000000
	.align		4
        /*0014*/ 	.word	0xfffffffe
	.align		4
        /*0018*/ 	.word	0x00000000
	.align		4
        /*001c*/ 	.word	0xfffffffd
	.align		4
        /*0020*/ 	.word	0x00000000
	.align		4
        /*0024*/ 	.word	0xfffffffc


//--------------------- .nv.constant4             --------------------------
	.section	.nv.constant4,"a",@progbits
	.align	8
	.align		8
.nv.constant4:
        /*0000*/ 	.dword	__assertfail
	.align		8
        /*0008*/ 	.dword	__unnamed_1
	.align		8
        /*0010*/ 	.dword	__unnamed_2
	.align		8
        /*0018*/ 	.dword	__unnamed_3
	.align		8
        /*0020*/ 	.dword	_ZN40_INTERNAL_730f94b2_4_k_cu_bfc65eed_380294cuda3std3__45__cpo5beginE
	.align		8
        /*0028*/ 	.dword	_ZN40_INTERNAL_730f94b2_4_k_cu_bfc65eed_380294cuda3std3__45__cpo3endE
	.align		8
        /*0030*/ 	.dword	_ZN40_INTERNAL_730f94b2_4_k_cu_bfc65eed_380294cuda3std3__45__cpo6cbeginE
	.align		8
        /*0038*/ 	.dword	_ZN40_INTERNAL_730f94b2_4_k_cu_bfc65eed_380294cuda3std3__45__cpo4cendE
	.align		8
        /*0040*/ 	.dword	_ZN40_INTERNAL_730f94b2_4_k_cu_bfc65eed_380294cuda3std3__442_GLOBAL__N__730f94b2_4_k_cu_bfc65eed_380296ignoreE
	.align		8
        /*0048*/ 	.dword	_ZN40_INTERNAL_730f94b2_4_k_cu_bfc65eed_380294cuda3std3__419piecewise_constructE
	.align		8
        /*0050*/ 	.dword	_ZN40_INTERNAL_730f94b2_4_k_cu_bfc65eed_380294cuda3std3__48in_placeE
	.align		8
        /*0058*/ 	.dword	_ZN40_INTERNAL_730f94b2_4_k_cu_bfc65eed_380294cuda3std6ranges3__45__cpo4swapE
	.align		8
        /*0060*/ 	.dword	_ZN40_INTERNAL_730f94b2_4_k_cu_bfc65eed_380294cuda3std6ranges3__45__cpo9iter_moveE
	.align		8
        /*0068*/ 	.dword	_ZN40_INTERNAL_730f94b2_4_k_cu_bfc65eed_380294cute7productE
	.align		8
        /*0070*/ 	.dword	_ZN40_INTERNAL_730f94b2_4_k_cu_bfc65eed_380294cute1_E
	.align		8
        /*0078*/ 	.dword	$str$25
	.align		8
        /*0080*/ 	.dword	$str$26
	.align		8
        /*0088*/ 	.dword	$str$27
	.align		8
        /*0090*/ 	.dword	$str$28


//--------------------- .text._ZN7cutlass13device_kernelINS_4gemm6kernel13GemmUniversalIN4cute5tupleIJiiiiEEENS1_10collective13CollectiveMmaINS1_35MainloopSm100TmaUmmaWarpSpecializedILi33ELi2ELi4ENS5_IJNS4_1CILi4EEESB_NSA_ILi1EEEEEEEENS5_IJNSA_ILi128EEENSA_ILi256EEENSA_ILi32EEEEEENS_12float_e5m2_tENS5_IJlSC_lEEESJ_SK_NS4_8TiledMMAINS4_8MMA_AtomIJNS4_10MMA_TraitsINS4_25SM100_MMA_F8F6F4_2x1SM_SSEJSJ_SJ_fSF_SG_NS4_17integral_constantINS4_4UMMA5MajorELSR_0EEESS_NSP_INSQ_7ScaleInELST_0EEESU_EEEEEENS4_6LayoutINS5_IJSC_SC_SC_EEENS5_IJNSA_ILi0EEESZ_SZ_EEEEENS5_IJNS4_10UnderscoreES12_S12_EEEEENS4_28SM100_TMA_2SM_LOAD_MULTICASTENS4_14ComposedLayoutINS4_7SwizzleILi1ELi4ELi3EEENS4_18smem_ptr_flag_bitsILi8EEENSX_INS5_IJNSA_ILi8EEESH_EEENS5_IJSH_SC_EEEEEEEvNS4_8identityES15_S1F_vS1G_EENS_8epilogue10collective18CollectiveEpilogueINS1I_23Sm100TmaWarpSpecializedILi4ELi2ELi32ELb0ELb0EEEJNS5_IJNSA_ILi64EEESG_SH_EEENS5_IJNSX_IS1N_SC_EENSX_INS5_IJSH_NSA_ILi2EEEEEENS5_IJSC_SF_EEEEEEEESJ_SK_SJ_SK_NS1I_6fusion15FusionCallbacksIS1M_NS1V_17LinearCombinationISJ_fSJ_fLNS_15FloatRoundStyleE2EEES1O_S1U_JEEENS4_5SM1004TMEM4LOAD26SM100_TMEM_LOAD_32dp32b32xENS4_13SM90_TMA_LOADES1F_NS4_39AutoVectorizingCopyWithAssumedAlignmentILi128EEENS4_14SM90_TMA_STOREES1F_S27_S27_EEEvvEEEEvNT_6ParamsE --------------------------
	.section	.text._ZN7cutlass13device_kernelINS_4gemm6kernel13GemmUniversalIN4cute5tupleIJiiiiEEENS1_10collective13CollectiveMmaINS1_35MainloopSm100TmaUmmaWarpSpecializedILi33ELi2ELi4ENS5_IJNS4_1CILi4EEESB_NSA_ILi1EEEEEEEENS5_IJNSA_ILi128EEENSA_ILi256EEENSA_ILi32EEEEEENS_12float_e5m2_tENS5_IJlSC_lEEESJ_SK_NS4_8TiledMMAINS4_8MMA_AtomIJNS4_10MMA_TraitsINS4_25SM100_MMA_F8F6F4_2x1SM_SSEJSJ_SJ_fSF_SG_NS4_17integral_constantINS4_4UMMA5MajorELSR_0EEESS_NSP_INSQ_7ScaleInELST_0EEESU_EEEEEENS4_6LayoutINS5_IJSC_SC_SC_EEENS5_IJNSA_ILi0EEESZ_SZ_EEEEENS5_IJNS4_10UnderscoreES12_S12_EEEEENS4_28SM100_TMA_2SM_LOAD_MULTICASTENS4_14ComposedLayoutINS4_7SwizzleILi1ELi4ELi3EEENS4_18smem_ptr_flag_bitsILi8EEENSX_INS5_IJNSA_ILi8EEESH_EEENS5_IJSH_SC_EEEEEEEvNS4_8identityES15_S1F_vS1G_EENS_8epilogue10collective18CollectiveEpilogueINS1I_23Sm100TmaWarpSpecializedILi4ELi2ELi32ELb0ELb0EEEJNS5_IJNSA_ILi64EEESG_SH_EEENS5_IJNSX_IS1N_SC_EENSX_INS5_IJSH_NSA_ILi2EEEEEENS5_IJSC_SF_EEEEEEEESJ_SK_SJ_SK_NS1I_6fusion15FusionCallbacksIS1M_NS1V_17LinearCombinationISJ_fSJ_fLNS_15FloatRoundStyleE2EEES1O_S1U_JEEENS4_5SM1004TMEM4LOAD26SM100_TMEM_LOAD_32dp32b32xENS4_13SM90_TMA_LOADES1F_NS4_39AutoVectorizingCopyWithAssumedAlignmentILi128EEENS4_14SM90_TMA_STOREES1F_S27_S27_EEEvvEEEEvNT_6ParamsE,"ax",@progbits
	.align	128
.text._ZN7cutlass13device_kernelINS_4gemm6kernel13GemmUniversalIN4cute5tupleIJiiiiEEENS1_10collective13CollectiveMmaINS1_35MainloopSm100TmaUmmaWarpSpecializedILi33ELi2ELi4ENS5_IJNS4_1CILi4EEESB_NSA_ILi1EEEEEEEENS5_IJNSA_ILi128EEENSA_ILi256EEENSA_ILi32EEEEEENS_12float_e5m2_tENS5_IJlSC_lEEESJ_SK_NS4_8TiledMMAINS4_8MMA_AtomIJNS4_10MMA_TraitsINS4_25SM100_MMA_F8F6F4_2x1SM_SSEJSJ_SJ_fSF_SG_NS4_17integral_constantINS4_4UMMA5MajorELSR_0EEESS_NSP_INSQ_7ScaleInELST_0EEESU_EEEEEENS4_6LayoutINS5_IJSC_SC_SC_EEENS5_IJNSA_ILi0EEESZ_SZ_EEEEENS5_IJNS4_10UnderscoreES12_S12_EEEEENS4_28SM100_TMA_2SM_LOAD_MULTICASTENS4_14ComposedLayoutINS4_7SwizzleILi1ELi4ELi3EEENS4_18smem_ptr_flag_bitsILi8EEENSX_INS5_IJNSA_ILi8EEESH_EEENS5_IJSH_SC_EEEEEEEvNS4_8identityES15_S1F_vS1G_EENS_8epilogue10collective18CollectiveEpilogueINS1I_23Sm100TmaWarpSpecializedILi4ELi2ELi32ELb0ELb0EEEJNS5_IJNSA_ILi64EEESG_SH_EEENS5_IJNSX_IS1N_SC_EENSX_INS5_IJSH_NSA_ILi2EEEEEENS5_IJSC_SF_EEEEEEEESJ_SK_SJ_SK_NS1I_6fusion15FusionCallbacksIS1M_NS1V_17LinearCombinationISJ_fSJ_fLNS_15FloatRoundStyleE2EEES1O_S1U_JEEENS4_5SM1004TMEM4LOAD26SM100_TMEM_LOAD_32dp32b32xENS4_13SM90_TMA_LOADES1F_NS4_39AutoVectorizingCopyWithAssumedAlignmentILi128EEENS4_14SM90_TMA_STOREES1F_S27_S27_EEEvvEEEEvNT_6ParamsE:
        .type           _ZN7cutlass13device_kernelINS_4gemm6kernel13GemmUniversalIN4cute5tupleIJiiiiEEENS1_10collective13CollectiveMmaINS1_35MainloopSm100TmaUmmaWarpSpecializedILi33ELi2ELi4ENS5_IJNS4_1CILi4EEESB_NSA_ILi1EEEEEEEENS5_IJNSA_ILi128EEENSA_ILi256EEENSA_ILi32EEEEEENS_12float_e5m2_tENS5_IJlSC_lEEESJ_SK_NS4_8TiledMMAINS4_8MMA_AtomIJNS4_10MMA_TraitsINS4_25SM100_MMA_F8F6F4_2x1SM_SSEJSJ_SJ_fSF_SG_NS4_17integral_constantINS4_4UMMA5MajorELSR_0EEESS_NSP_INSQ_7ScaleInELST_0EEESU_EEEEEENS4_6LayoutINS5_IJSC_SC_SC_EEENS5_IJNSA_ILi0EEESZ_SZ_EEEEENS5_IJNS4_10UnderscoreES12_S12_EEEEENS4_28SM100_TMA_2SM_LOAD_MULTICASTENS4_14ComposedLayoutINS4_7SwizzleILi1ELi4ELi3EEENS4_18smem_ptr_flag_bitsILi8EEENSX_INS5_IJNSA_ILi8EEESH_EEENS5_IJSH_SC_EEEEEEEvNS4_8identityES15_S1F_vS1G_EENS_8epilogue10collective18CollectiveEpilogueINS1I_23Sm100TmaWarpSpecializedILi4ELi2ELi32ELb0ELb0EEEJNS5_IJNSA_ILi64EEESG_SH_EEENS5_IJNSX_IS1N_SC_EENSX_INS5_IJSH_NSA_ILi2EEEEEENS5_IJSC_SF_EEEEEEEESJ_SK_SJ_SK_NS1I_6fusion15FusionCallbacksIS1M_NS1V_17LinearCombinationISJ_fSJ_fLNS_15FloatRoundStyleE2EEES1O_S1U_JEEENS4_5SM1004TMEM4LOAD26SM100_TMEM_LOAD_32dp32b32xENS4_13SM90_TMA_LOADES1F_NS4_39AutoVectorizingCopyWithAssumedAlignmentILi128EEENS4_14SM90_TMA_STOREES1F_S27_S27_EEEvvEEEEvNT_6ParamsE,@function
        .size           _ZN7cutlass13device_kernelINS_4gemm6kernel13GemmUniversalIN4cute5tupleIJiiiiEEENS1_10collective13CollectiveMmaINS1_35MainloopSm100TmaUmmaWarpSpecializedILi33ELi2ELi4ENS5_IJNS4_1CILi4EEESB_NSA_ILi1EEEEEEEENS5_IJNSA_ILi128EEENSA_ILi256EEENSA_ILi32EEEEEENS_12float_e5m2_tENS5_IJlSC_lEEESJ_SK_NS4_8TiledMMAINS4_8MMA_AtomIJNS4_10MMA_TraitsINS4_25SM100_MMA_F8F6F4_2x1SM_SSEJSJ_SJ_fSF_SG_NS4_17integral_constantINS4_4UMMA5MajorELSR_0EEESS_NSP_INSQ_7ScaleInELST_0EEESU_EEEEEENS4_6LayoutINS5_IJSC_SC_SC_EEENS5_IJNSA_ILi0EEESZ_SZ_EEEEENS5_IJNS4_10UnderscoreES12_S12_EEEEENS4_28SM100_TMA_2SM_LOAD_MULTICASTENS4_14ComposedLayoutINS4_7SwizzleILi1ELi4ELi3EEENS4_18smem_ptr_flag_bitsILi8EEENSX_INS5_IJNSA_ILi8EEESH_EEENS5_IJSH_SC_EEEEEEEvNS4_8identityES15_S1F_vS1G_EENS_8epilogue10collective18CollectiveEpilogueINS1I_23Sm100TmaWarpSpecializedILi4ELi2ELi32ELb0ELb0EEEJNS5_IJNSA_ILi64EEESG_SH_EEENS5_IJNSX_IS1N_SC_EENSX_INS5_IJSH_NSA_ILi2EEEEEENS5_IJSC_SF_EEEEEEEESJ_SK_SJ_SK_NS1I_6fusion15FusionCallbacksIS1M_NS1V_17LinearCombinationISJ_fSJ_fLNS_15FloatRoundStyleE2EEES1O_S1U_JEEENS4_5SM1004TMEM4LOAD26SM100_TMEM_LOAD_32dp32b32xENS4_13SM90_TMA_LOADES1F_NS4_39AutoVectorizingCopyWithAssumedAlignmentILi128EEENS4_14SM90_TMA_STOREES1F_S27_S27_EEEvvEEEEvNT_6ParamsE,(.L_x_279 - _ZN7cutlass13device_kernelINS_4gemm6kernel13GemmUniversalIN4cute5tupleIJiiiiEEENS1_10collective13CollectiveMmaINS1_35MainloopSm100TmaUmmaWarpSpecializedILi33ELi2ELi4ENS5_IJNS4_1CILi4EEESB_NSA_ILi1EEEEEEEENS5_IJNSA_ILi128EEENSA_ILi256EEENSA_ILi32EEEEEENS_12float_e5m2_tENS5_IJlSC_lEEESJ_SK_NS4_8TiledMMAINS4_8MMA_AtomIJNS4_10MMA_TraitsINS4_25SM100_MMA_F8F6F4_2x1SM_SSEJSJ_SJ_fSF_SG_NS4_17integral_constantINS4_4UMMA5MajorELSR_0EEESS_NSP_INSQ_7ScaleInELST_0EEESU_EEEEEENS4_6LayoutINS5_IJSC_SC_SC_EEENS5_IJNSA_ILi0EEESZ_SZ_EEEEENS5_IJNS4_10UnderscoreES12_S12_EEEEENS4_28SM100_TMA_2SM_LOAD_MULTICASTENS4_14ComposedLayoutINS4_7SwizzleILi1ELi4ELi3EEENS4_18smem_ptr_flag_bitsILi8EEENSX_INS5_IJNSA_ILi8EEESH_EEENS5_IJSH_SC_EEEEEEEvNS4_8identityES15_S1F_vS1G_EENS_8epilogue10collective18CollectiveEpilogueINS1I_23Sm100TmaWarpSpecializedILi4ELi2ELi32ELb0ELb0EEEJNS5_IJNSA_ILi64EEESG_SH_EEENS5_IJNSX_IS1N_SC_EENSX_INS5_IJSH_NSA_ILi2EEEEEENS5_IJSC_SF_EEEEEEEESJ_SK_SJ_SK_NS1I_6fusion15FusionCallbacksIS1M_NS1V_17LinearCombinationISJ_fSJ_fLNS_15FloatRoundStyleE2EEES1O_S1U_JEEENS4_5SM1004TMEM4LOAD26SM100_TMEM_LOAD_32dp32b32xENS4_13SM90_TMA_LOADES1F_NS4_39AutoVectorizingCopyWithAssumedAlignmentILi128EEENS4_14SM90_TMA_STOREES1F_S27_S27_EEEvvEEEEvNT_6ParamsE)
        .other          _ZN7cutlass13device_kernelINS_4gemm6kernel13GemmUniversalIN4cute5tupleIJiiiiEEENS1_10collective13CollectiveMmaINS1_35MainloopSm100TmaUmmaWarpSpecializedILi33ELi2ELi4ENS5_IJNS4_1CILi4EEESB_NSA_ILi1EEEEEEEENS5_IJNSA_ILi128EEENSA_ILi256EEENSA_ILi32EEEEEENS_12float_e5m2_tENS5_IJlSC_lEEESJ_SK_NS4_8TiledMMAINS4_8MMA_AtomIJNS4_10MMA_TraitsINS4_25SM100_MMA_F8F6F4_2x1SM_SSEJSJ_SJ_fSF_SG_NS4_17integral_constantINS4_4UMMA5MajorELSR_0EEESS_NSP_INSQ_7ScaleInELST_0EEESU_EEEEEENS4_6LayoutINS5_IJSC_SC_SC_EEENS5_IJNSA_ILi0EEESZ_SZ_EEEEENS5_IJNS4_10UnderscoreES12_S12_EEEEENS4_28SM100_TMA_2SM_LOAD_MULTICASTENS4_14ComposedLayoutINS4_7SwizzleILi1ELi4ELi3EEENS4_18smem_ptr_flag_bitsILi8EEENSX_INS5_IJNSA_ILi8EEESH_EEENS5_IJSH_SC_EEEEEEEvNS4_8identityES15_S1F_vS1G_EENS_8epilogue10collective18CollectiveEpilogueINS1I_23Sm100TmaWarpSpecializedILi4ELi2ELi32ELb0ELb0EEEJNS5_IJNSA_ILi64EEESG_SH_EEENS5_IJNSX_IS1N_SC_EENSX_INS5_IJSH_NSA_ILi2EEEEEENS5_IJSC_SF_EEEEEEEESJ_SK_SJ_SK_NS1I_6fusion15FusionCallbacksIS1M_NS1V_17LinearCombinationISJ_fSJ_fLNS_15FloatRoundStyleE2EEES1O_S1U_JEEENS4_5SM1004TMEM4LOAD26SM100_TMEM_LOAD_32dp32b32xENS4_13SM90_TMA_LOADES1F_NS4_39AutoVectorizingCopyWithAssumedAlignmentILi128EEENS4_14SM90_TMA_STOREES1F_S27_S27_EEEvvEEEEvNT_6ParamsE,@"STO_CUDA_ENTRY STV_DEFAULT"
_ZN7cutlass13device_kernelINS_4gemm6kernel13GemmUniversalIN4cute5tupleIJiiiiEEENS1_10collective13CollectiveMmaINS1_35MainloopSm100TmaUmmaWarpSpecializedILi33ELi2ELi4ENS5_IJNS4_1CILi4EEESB_NSA_ILi1EEEEEEEENS5_IJNSA_ILi128EEENSA_ILi256EEENSA_ILi32EEEEEENS_12float_e5m2_tENS5_IJlSC_lEEESJ_SK_NS4_8TiledMMAINS4_8MMA_AtomIJNS4_10MMA_TraitsINS4_25SM100_MMA_F8F6F4_2x1SM_SSEJSJ_SJ_fSF_SG_NS4_17integral_constantINS4_4UMMA5MajorELSR_0EEESS_NSP_INSQ_7ScaleInELST_0EEESU_EEEEEENS4_6LayoutINS5_IJSC_SC_SC_EEENS5_IJNSA_ILi0EEESZ_SZ_EEEEENS5_IJNS4_10UnderscoreES12_S12_EEEEENS4_28SM100_TMA_2SM_LOAD_MULTICASTENS4_14ComposedLayoutINS4_7SwizzleILi1ELi4ELi3EEENS4_18smem_ptr_flag_bitsILi8EEENSX_INS5_IJNSA_ILi8EEESH_EEENS5_IJSH_SC_EEEEEEEvNS4_8identityES15_S1F_vS1G_EENS_8epilogue10collective18CollectiveEpilogueINS1I_23Sm100TmaWarpSpecializedILi4ELi2ELi32ELb0ELb0EEEJNS5_IJNSA_ILi64EEESG_SH_EEENS5_IJNSX_IS1N_SC_EENSX_INS5_IJSH_NSA_ILi2EEEEEENS5_IJSC_SF_EEEEEEEESJ_SK_SJ_SK_NS1I_6fusion15FusionCallbacksIS1M_NS1V_17LinearCombinationISJ_fSJ_fLNS_15FloatRoundStyleE2EEES1O_S1U_JEEENS4_5SM1004TMEM4LOAD26SM100_TMEM_LOAD_32dp32b32xENS4_13SM90_TMA_LOADES1F_NS4_39AutoVectorizingCopyWithAssumedAlignmentILi128EEENS4_14SM90_TMA_STOREES1F_S27_S27_EEEvvEEEEvNT_6ParamsE:
[----:B------:R-:W1:Y:S01]  /*0000*/  LDC R1, c[0x0][0x37c] ;  /* 0x0000df00ff017b82 */ /* 0x000e620000000800 */
[----:B------:R-:W2:Y:S01]  /*0010*/  S2R R99, SR_TID.X ;  /* 0x0000000000637919 */ /* 0x000ea20000002100 */
[----:B------:R-:W3:Y:S06]  /*0020*/  LDCU.64 UR8, c[0x0][0x890] ;  /* 0x00011200ff0877ac */ /* 0x000eec0008000a00 */
[----:B------:R-:W4:Y:S01]  /*0030*/  S2UR UR58, SR_CgaCtaId ;  /* 0x00000000003a79c3 */ /* 0x000f220000008800 */
[----:B------:R-:W-:Y:S02]  /*0040*/  PRMT R90, RZ, 0x7610, R90 ;  /* 0x00007610ff5a7816 */ /* 0x000fe4000000005a */
[----:B------:R-:W-:-:S02]  /*0050*/  ELECT P0, URZ, PT ;  /* 0x0000000000ff782f */ /* 0x000fc40003800000 */
[----:B---3--:R-:W-:-:S04]  /*0060*/  ISETP.NE.U32.AND P1, PT, RZ, UR8, PT ;  /* 0x00000008ff007c0c */ /* 0x008fc8000bf25070 */
[----:B------:R-:W-:Y:S01]  /*0070*/  ISETP.NE.AND.EX P2, PT, RZ, UR9, PT, P1 ;  /* 0x00000009ff007c0c */ /* 0x000fe2000bf45310 */
[----:B----4-:R-:W-:Y:S02]  /*0080*/  ULOP3.LUT UR34, UR58, 0x1, URZ, 0xc0, !UPT ;  /* 0x000000013a227892 */ /* 0x010fe4000f8ec0ff */
[----:B------:R-:W-:Y:S01]  /*0090*/  ULOP3.LUT UR29, UR58, 0x1, URZ, 0x3c, !UPT ;  /* 0x000000013a1d7892 */ /* 0x000fe2000f8e3cff */
[----:B--2---:R-:W-:-:S05]  /*00a0*/  SHF.R.U32.HI R91, RZ, 0x5, R99 ;  /* 0x00000005ff5b7819 */ /* 0x004fca0000011663 */
[----:B------:R-:W2:Y:S02]  /*00b0*/  SHFL.IDX PT, R0, R91, RZ, 0x1f ;  /* 0x00001fff5b007589 */ /* 0x000ea400000e0000 */
[----:B--2---:R-:W-:Y:S02]  /*00c0*/  R2UR UR22, R0 ;  /* 0x00000000001672ca */ /* 0x004fe400000e0000 */
[----:B-1----:R-:W-:Y:S05]  /*00d0*/  @P2 BRA `(.L_x_0) ;  /* 0x0000000000302947 */ /* 0x002fea0003800000 */
[----:B------:R-:W1:Y:S02]  /*00e0*/  LDCU.64 UR4, c[0x0][0x888] ;  /* 0x00011100ff0477ac */ /* 0x000e640008000a00 */
[----:B-1----:R-:W-:-:S04]  /*00f0*/  UISETP.NE.U32.AND UP0, UPT, UR4, URZ, UPT ;  /* 0x000000ff0400728c */ /* 0x002fc8000bf05070 */
[----:B------:R-:W-:-:S09]  /*0100*/  UISETP.NE.AND.EX UP0, UPT, UR5, URZ, UPT, UP0 ;  /* 0x000000ff0500728c */ /* 0x000fd2000bf05300 */
[----:B------:R-:W-:Y:S05]  /*0110*/  BRA.U !UP0, `(.L_x_1) ;  /* 0x0000000108147547 */ /* 0x000fea000b800000 */
[----:B------:R-:W1:Y:S01]  /*0120*/  LDC.64 R2, c[0x0][0x888] ;  /* 0x00022200ff027b82 */ /* 0x000e620000000a00 */
[----:B------:R-:W1:Y:S02]  /*0130*/  LDCU.64 UR4, c[0x0][0x358] ;  /* 0x00006b00ff0477ac */ /* 0x000e640008000a00 */
[----:B-1----:R1:W5:Y:S01]  /*0140*/  LDG.E R41, desc[UR4][R2.64] ;  /* 0x0000000402297981 */ /* 0x002362000c1e1900 */
[----:B------:R-:W-:Y:S01]  /*0150*/  HFMA2 R90, -RZ, RZ, 0, 5.9604644775390625e-08 ;  /* 0x00000001ff5a7431 */ /* 0x000fe200000001ff */
[----:B------:R-:W-:Y:S05]  /*0160*/  BRA `(.L_x_0) ;  /* 0x00000000000c7947 */ /* 0x000fea0003800000 */
.L_x_1:
[----:B------:R-:W1:Y:S01]  /*0170*/  LDCU UR4, c[0x0][0x880] ;  /* 0x00011000ff0477ac */ /* 0x000e620008000800 */
[----:B------:R-:W-:Y:S01]  /*0180*/  HFMA2 R90, -RZ, RZ, 0, 5.9604644775390625e-08 ;  /* 0x00000001ff5a7431 */ /* 0x000fe200000001ff */
[----:B-1----:R-:W-:-:S07]  /*0190*/  MOV R41, UR4 ;  /* 0x0000000400297c02 */ /* 0x002fce0008000f00 */
.L_x_0:
[----:B------:R-:W2:Y:S02]  /*01a0*/  LDCU.64 UR4, c[0x0][0x8b0] ;  /* 0x00011600ff0477ac */ /* 0x000ea40008000a00 */
[----:B--2---:R-:W-:-:S04]  /*01b0*/  UISETP.NE.U32.AND UP0, UPT, UR4, URZ, UPT ;  /* 0x000000ff0400728c */ /* 0x004fc8000bf05070 */
[----:B------:R-:W-:-:S09]  /*01c0*/  UISETP.NE.AND.EX UP0, UPT, UR5, URZ, UPT, UP0 ;  /* 0x000000ff0500728c */ /* 0x000fd2000bf05300 */
[----:B------:R-:W-:Y:S05]  /*01d0*/  BRA.U UP0, `(.L_x_2) ;  /* 0x0000000100287547 */ /* 0x000fea000b800000 */
[----:B------:R-:W2:Y:S02]  /*01e0*/  LDCU.64 UR4, c[0x0][0x8a8] ;  /* 0x00011500ff0477ac */ /* 0x000ea40008000a00 */
[----:B--2---:R-:W-:-:S04]  /*01f0*/  UISETP.NE.U32.AND UP0, UPT, UR4, URZ, UPT ;  /* 0x000000ff0400728c */ /* 0x004fc8000bf05070 */
[----:B------:R-:W-:-:S09]  /*0200*/  UISETP.NE.AND.EX UP0, UPT, UR5, URZ, UPT, UP0 ;  /* 0x000000ff0500728c */ /* 0x000fd2000bf05300 */
[----:B------:R-:W-:Y:S05]  /*0210*/  BRA.U !UP0, `(.L_x_3) ;  /* 0x0000000108107547 */ /* 0x000fea000b800000 */
[----:B------:R-:W2:Y:S01]  /*0220*/  LDC.64 R38, c[0x0][0x8a8] ;  /* 0x00022a00ff267b82 */ /* 0x000ea20000000a00 */
[----:B------:R-:W2:Y:S02]  /*0230*/  LDCU.64 UR4, c[0x0][0x358] ;  /* 0x00006b00ff0477ac */ /* 0x000ea40008000a00 */
[----:B--2---:R2:W5:Y:S01]  /*0240*/  LDG.E R38, desc[UR4][R38.64] ;  /* 0x0000000426267981 */ /* 0x004562000c1e1900 */
[----:B------:R-:W-:Y:S05]  /*0250*/  BRA `(.L_x_2) ;  /* 0x0000000000087947 */ /* 0x000fea0003800000 */
.L_x_3:
[----:B------:R-:W2:Y:S02]  /*0260*/  LDCU UR4, c[0x0][0x8a0] ;  /* 0x00011400ff0477ac */ /* 0x000ea40008000800 */
[----:B--2---:R-:W-:Y:S02]  /*0270*/  MOV R38, UR4 ;  /* 0x0000000400267c02 */ /* 0x004fe40008000f00 */
.L_x_2:
[----:B------:R-:W-:Y:S01]  /*0280*/  IMAD.U32 R0, RZ, RZ, UR22 ;  /* 0x00000016ff007e24 */ /* 0x000fe2000f8e00ff */
[----:B------:R-:W-:Y:S04]  /*0290*/  BSSY.RECONVERGENT B0, `(.L_x_4) ;  /* 0x000000c000007945 */ /* 0x000fe80003800200 */
[C---:B------:R-:W-:Y:S02]  /*02a0*/  ISETP.NE.OR P3, PT, R0.reuse, 0x1, !P0 ;  /* 0x000000010000780c */ /* 0x040fe40004765670 */
[----:B------:R-:W-:-:S11]  /*02b0*/  ISETP.NE.OR P2, PT, R0, 0x3, !P0 ;  /* 0x000000030000780c */ /* 0x000fd60004745670 */
[----:B------:R-:W-:Y:S05]  /*02c0*/  @P3 BRA `(.L_x_5) ;  /* 0x0000000000203947 */ /* 0x000fea0003800000 */
[----:B------:R-:W3:Y:S02]  /*02d0*/  LDCU.64 UR4, c[0x0][0x348] ;  /* 0x00006900ff0477ac */ /* 0x000ee40008000a00 */
[----:B---3--:R-:W-:Y:S02]  /*02e0*/  UIADD3 UR6, UP1, UPT, UR4, 0x80, URZ ;  /* 0x0000008004067890 */ /* 0x008fe4000ff3e0ff */
[----:B------:R-:W-:Y:S02]  /*02f0*/  UIADD3 UR4, UP0, UPT, UR4, 0x180, URZ ;  /* 0x0000018004047890 */ /* 0x000fe4000ff1e0ff */
[----:B------:R-:W-:Y:S02]  /*0300*/  UIADD3.X UR7, UPT, UPT, URZ, UR5, URZ, UP1, !UPT ;  /* 0x00000005ff077290 */ /* 0x000fe40008ffe4ff */
[----:B------:R-:W-:-:S07]  /*0310*/  UIADD3.X UR5, UPT, UPT, URZ, UR5, URZ, UP0, !UPT ;  /* 0x00000005ff057290 */ /* 0x000fce00087fe4ff */
[----:B------:R3:W-:Y:S02]  /*0320*/  UTMACCTL.PF [UR6] ;  /* 0x00000000060079b9 */ /* 0x0007e40008040000 */
[----:B------:R3:W-:Y:S02]  /*0330*/  UTMACCTL.PF [UR4] ;  /* 0x00000000040079b9 */ /* 0x0007e40008040000 */
[----:B---3--:R-:W-:Y:S01]  /*0340*/  NOP ;  /* 0x0000000000007918 */ /* 0x008fe20000000000 */
.L_x_5:
[----:B------:R-:W-:Y:S05]  /*0350*/  BSYNC.RECONVERGENT B0 ;  /* 0x0000000000007941 */ /* 0x000fea0003800200 */
.L_x_4:
[----:B------:R-:W-:Y:S04]  /*0360*/  BSSY.RECONVERGENT B0, `(.L_x_6) ;  /* 0x000000a000007945 */ /* 0x000fe80003800200 */
        /* <DEDUP_REMOVED lines=9> */
.L_x_7:
[----:B------:R-:W-:Y:S05]  /*0400*/  BSYNC.RECONVERGENT B0 ;  /* 0x0000000000007941 */ /* 0x000fea0003800200 */
.L_x_6:
[----:B------:R-:W3:Y:S01]  /*0410*/  LDCU.64 UR4, c[0x0][0x888] ;  /* 0x00011100ff0477ac */ /* 0x000ee20008000a00 */
[----:B------:R-:W-:Y:S01]  /*0420*/  ISETP.NE.AND.EX P1, PT, RZ, UR9, PT, P1 ;  /* 0x00000009ff007c0c */ /* 0x000fe2000bf25310 */
[----:B------:R-:W-:Y:S01]  /*0430*/  UPLOP3.LUT UP3, UPT, UPT, UPT, UPT, 0x80, 0x8 ;  /* 0x000000000008789c */ /* 0x000fe20003f6f070 */
[----:B---3--:R-:W-:-:S04]  /*0440*/  ISETP.NE.U32.AND P2, PT, RZ, UR4, PT ;  /* 0x00000004ff007c0c */ /* 0x008fc8000bf45070 */
[----:B------:R-:W-:-:S13]  /*0450*/  ISETP.NE.AND.EX P2, PT, RZ, UR5, PT, P2 ;  /* 0x00000005ff007c0c */ /* 0x000fda000bf45320 */
[----:B------:R-:W-:Y:S05]  /*0460*/  @P2 BRA P1, `(.L_x_8) ;  /* 0x0000000000282947 */ /* 0x000fea0000800000 */
[----:B------:R-:W-:Y:S01]  /*0470*/  UISETP.NE.U32.AND UP0, UPT, UR8, URZ, UPT ;  /* 0x000000ff0800728c */ /* 0x000fe2000bf05070 */
[----:B-----5:R-:W-:Y:S01]  /*0480*/  FSETP.NEU.AND P1, PT, R41, RZ, PT ;  /* 0x000000ff2900720b */ /* 0x020fe20003f2d000 */
[----:B------:R-:W-:Y:S02]  /*0490*/  UISETP.NE.U32.AND UP2, UPT, UR4, URZ, UPT ;  /* 0x000000ff0400728c */ /* 0x000fe4000bf45070 */
[----:B------:R-:W-:Y:S02]  /*04a0*/  UISETP.NE.AND.EX UP1, UPT, UR9, URZ, UPT, UP0 ;  /* 0x000000ff0900728c */ /* 0x000fe4000bf25300 */
[----:B------:R-:W-:-:S04]  /*04b0*/  UISETP.NE.AND.EX UP0, UPT, UR5, URZ, UPT, UP2 ;  /* 0x000000ff0500728c */ /* 0x000fc8000bf05320 */
[----:B------:R-:W-:-:S04]  /*04c0*/  USEL UR4, URZ, 0xffffffff, UP0 ;  /* 0xffffffffff047887 */ /* 0x000fc80008000000 */
[----:B------:R-:W-:Y:S01]  /*04d0*/  VOTEU.ANY UP0, P1 ;  /* 0x0000000000ff7886 */ /* 0x000fe20000800100 */
[----:B------:R-:W-:-:S04]  /*04e0*/  @!UP1 USEL UR4, URZ, 0xffffffff, UP0 ;  /* 0xffffffffff049887 */ /* 0x000fc80008000000 */
[----:B------:R-:W-:-:S04]  /*04f0*/  ULOP3.LUT UR4, UR4, 0x1, URZ, 0xc0, !UPT ;  /* 0x0000000104047892 */ /* 0x000fc8000f8ec0ff */
[----:B------:R-:W-:-:S11]  /*0500*/  UISETP.NE.U32.AND UP3, UPT, UR4, 0x1, UPT ;  /* 0x000000010400788c */ /* 0x000fd6000bf65070 */
.L_x_8:
[----:B------:R-:W3:Y:S01]  /*0510*/  SHFL.IDX PT, R0, R91, RZ, 0x1f ;  /* 0x00001fff5b007589 */ /* 0x000ee200000e0000 */
[----:B------:R-:W-:-:S04]  /*0520*/  UISETP.NE.AND UP0, UPT, UR22, 0x2, UPT ;  /* 0x000000021600788c */ /* 0x000fc8000bf05270 */
[----:B------:R-:W-:Y:S02]  /*0530*/  UISETP.EQ.AND UP1, UPT, UR34, URZ, !UP0 ;  /* 0x000000ff2200728c */ /* 0x000fe4000c722270 */
[----:B------:R-:W-:-:S04]  /*0540*/  USEL UR53, URZ, 0x1, UP0 ;  /* 0x00000001ff357887 */ /* 0x000fc80008000000 */
[----:B------:R-:W-:Y:S02]  /*0550*/  PLOP3.LUT P3, PT, P0, PT, UP1, 0x80, 0x8 ;  /* 0x000000000008781c */ /* 0x000fe4000076f018 */
[----:B---3--:R-:W-:-:S13]  /*0560*/  ISETP.NE.AND P1, PT, R0, RZ, PT ;  /* 0x000000ff0000720c */ /* 0x008fda0003f25270 */
[----:B------:R-:W-:Y:S05]  /*0570*/  @P1 BRA `(.L_x_9) ;  /* 0x0000000400481947 */ /* 0x000fea0003800000 */
[----:B------:R-:W-:Y:S01]  /*0580*/  ELECT P1, URZ, PT ;  /* 0x0000000000ff782f */ /* 0x000fe20003820000 */
[----:B------:R-:W-:-:S12]  /*0590*/  BSSY.RECONVERGENT B0, `(.L_x_9) ;  /* 0x0000050000007945 */ /* 0x000fd80003800200 */
[----:B------:R-:W-:Y:S05]  /*05a0*/  @!P1 BRA `(.L_x_10) ;  /* 0x0000000400389947 */ /* 0x000fea0003800000 */
[----:B------:R-:W-:Y:S01]  /*05b0*/  UMOV UR4, 0x400 ;  /* 0x0000040000047882 */ /* 0x000fe20000000000 */
[----:B------:R-:W-:Y:S01]  /*05c0*/  UMOV UR8, 0x1 ;  /* 0x0000000100087882 */ /* 0x000fe20000000000 */
[----:B------:R-:W-:Y:S01]  /*05d0*/  UMOV UR6, 0x5 ;  /* 0x0000000500067882 */ /* 0x000fe20000000000 */
[----:B------:R-:W-:Y:S02]  /*05e0*/  ULEA UR4, UR58, UR4, 0x18 ;  /* 0x000000043a047291 */ /* 0x000fe4000f8ec0ff */
[----:B------:R-:W-:-:S04]  /*05f0*/  UIADD3 UR8, UPT, UPT, -UR8, 0x100000, URZ ;  /* 0x0010000008087890 */ /* 0x000fc8000fffe1ff */
[----:B------:R-:W-:Y:S02]  /*0600*/  USHF.L.U32 UR9, UR8, 0xb, URZ ;  /* 0x0000000b08097899 */ /* 0x000fe400080006ff */
[----:B------:R-:W-:Y:S02]  /*0610*/  USHF.L.U32 UR8, UR8, 0x1, URZ ;  /* 0x0000000108087899 */ /* 0x000fe400080006ff */
[----:B------:R-:W-:-:S04]  /*0620*/  UIADD3 UR6, UPT, UPT, -UR6, 0x100000, URZ ;  /* 0x0010000006067890 */ /* 0x000fc8000fffe1ff */
[----:B------:R-:W-:Y:S02]  /*0630*/  USHF.L.U32 UR7, UR6, 0xb, URZ ;  /* 0x0000000b06077899 */ /* 0x000fe400080006ff */
[----:B------:R-:W-:Y:S01]  /*0640*/  USHF.L.U32 UR6, UR6, 0x1, URZ ;  /* 0x0000000106067899 */ /* 0x000fe200080006ff */
[----:B------:R-:W3:Y:S03]  /*0650*/  FENCE.VIEW.ASYNC.S ;  /* 0x00000000000073c6 */ /* 0x000ee60000000000 */
[----:B---3--:R3:W4:Y:S08]  /*0660*/  SYNCS.EXCH.64 URZ, [UR4], UR8 ;  /* 0x0000000804ff75b2 */ /* 0x0087300008000100 */
[----:B------:R3:W1:Y:S01]  /*0670*/  SYNCS.EXCH.64 URZ, [UR4+0x108], UR6 ;  /* 0x0001080604ff75b2 */ /* 0x0006620008000100 */
        /* <DEDUP_REMOVED lines=63> */
[----:B------:R3:W1:Y:S02]  /*0a70*/  SYNCS.EXCH.64 URZ, [UR4+0x208], UR6 ;  /* 0x0002080604ff75b2 */ /* 0x0006640008000100 */
[----:B---34-:R-:W-:Y:S01]  /*0a80*/  NOP ;  /* 0x0000000000007918 */ /* 0x018fe20000000000 */
.L_x_10:
[----:B------:R-:W-:Y:S05]  /*0a90*/  BSYNC.RECONVERGENT B0 ;  /* 0x0000000000007941 */ /* 0x000fea0003800200 */
.L_x_9:
[----:B------:R-:W3:Y:S01]  /*0aa0*/  SHFL.IDX PT, R0, R91, RZ, 0x1f ;  /* 0x00001fff5b007589 */ /* 0x000ee200000e0000 */
[----:B------:R-:W-:Y:S01]  /*0ab0*/  NOP ;  /* 0x0000000000007918 */ /* 0x000fe20000000000 */
[----:B---3--:R-:W-:-:S13]  /*0ac0*/  ISETP.NE.AND P1, PT, R0, 0x1, PT ;  /* 0x000000010000780c */ /* 0x008fda0003f25270 */
[----:B------:R-:W-:Y:S05]  /*0ad0*/  @P1 BRA `(.L_x_11) ;  /* 0x0000000000541947 */ /* 0x000fea0003800000 */
        /* <DEDUP_REMOVED lines=10> */
[----:B------:R-:W-:Y:S01]  /*0b80*/  ELECT P1, URZ, PT ;  /* 0x0000000000ff782f */ /* 0x000fe20003820000 */
[----:B------:R-:W3:Y:S02]  /*0b90*/  FENCE.VIEW.ASYNC.S ;  /* 0x00000000000073c6 */ /* 0x000ee40000000000 */
[----:B---3--:R3:W4:Y:S08]  /*0ba0*/  SYNCS.EXCH.64 URZ, [UR4+0x210], UR8 ;  /* 0x0002100804ff75b2 */ /* 0x0087300008000100 */
[----:B------:R3:W1:Y:S01]  /*0bb0*/  SYNCS.EXCH.64 URZ, [UR4+0x230], UR6 ;  /* 0x0002300604ff75b2 */ /* 0x0006620008000100 */
[----:B------:R3:W1:Y:S01]  /*0bc0*/  SYNCS.EXCH.64 URZ, [UR4+0x218], UR8 ;  /* 0x0002180804ff75b2 */ /* 0x0006620008000100 */
[----:B------:R3:W1:Y:S01]  /*0bd0*/  SYNCS.EXCH.64 URZ, [UR4+0x238], UR6 ;  /* 0x0002380604ff75b2 */ /* 0x0006620008000100 */
[----:B------:R3:W1:Y:S01]  /*0be0*/  SYNCS.EXCH.64 URZ, [UR4+0x220], UR8 ;  /* 0x0002200804ff75b2 */ /* 0x0006620008000100 */
[----:B------:R3:W1:Y:S01]  /*0bf0*/  SYNCS.EXCH.64 URZ, [UR4+0x240], UR6 ;  /* 0x0002400604ff75b2 */ /* 0x0006620008000100 */
[----:B------:R3:W1:Y:S01]  /*0c00*/  SYNCS.EXCH.64 URZ, [UR4+0x228], UR8 ;  /* 0x0002280804ff75b2 */ /* 0x0006620008000100 */
[----:B------:R3:W1:Y:S01]  /*0c10*/  SYNCS.EXCH.64 URZ, [UR4+0x248], UR6 ;  /* 0x0002480604ff75b2 */ /* 0x0006620008000100 */
[----:B------:R-:W-:Y:S01]  /*0c20*/  NOP ;  /* 0x0000000000007918 */ /* 0x000fe20000000000 */
.L_x_11:
[----:B------:R-:W2:Y:S01]  /*0c30*/  SHFL.IDX PT, R0, R91, RZ, 0x1f ;  /* 0x00001fff5b007589 */ /* 0x000ea200000e0000 */
[----:B------:R-:W-:Y:S01]  /*0c40*/  NOP ;  /* 0x0000000000007918 */ /* 0x000fe20000000000 */
[----:B--2---:R-:W-:-:S13]  /*0c50*/  ISETP.NE.AND P1, PT, R0, 0x3, PT ;  /* 0x000000030000780c */ /* 0x004fda0003f25270 */
[----:B------:R-:W-:Y:S05]  /*0c60*/  @P1 BRA `(.L_x_12) ;  /* 0x00000000002c1947 */ /* 0x000fea0003800000 */
[----:B---3--:R-:W-:Y:S01]  /*0c70*/  UMOV UR4, 0x400 ;  /* 0x0000040000047882 */ /* 0x008fe20000000000 */
[----:B------:R-:W-:Y:S01]  /*0c80*/  UMOV UR5, 0x20 ;  /* 0x0000002000057882 */ /* 0x000fe20000000000 */
[----:B------:R-:W-:Y:S02]  /*0c90*/  ULEA UR6, UR58, UR4, 0x18 ;  /* 0x000000043a067291 */ /* 0x000fe4000f8ec0ff */
[----:B------:R-:W-:-:S04]  /*0ca0*/  UIADD3 UR4, UPT, UPT, -UR5, 0x100000, URZ ;  /* 0x0010000005047890 */ /* 0x000fc8000fffe1ff */
[----:B------:R-:W-:Y:S02]  /*0cb0*/  USHF.L.U32 UR5, UR4, 0xb, URZ ;  /* 0x0000000b04057899 */ /* 0x000fe400080006ff */
[----:B------:R-:W-:Y:S01]  /*0cc0*/  USHF.L.U32 UR4, UR4, 0x1, URZ ;  /* 0x0000000104047899 */ /* 0x000fe200080006ff */
[----:B------:R-:W-:Y:S01]  /*0cd0*/  ELECT P1, URZ, PT ;  /* 0x0000000000ff782f */ /* 0x000fe20003820000 */
[----:B------:R-:W2:Y:S10]  /*0ce0*/  FENCE.VIEW.ASYNC.S ;  /* 0x00000000000073c6 */ /* 0x000eb40000000000 */
[----:B--2---:R2:W3:Y:S01]  /*0cf0*/  SYNCS.EXCH.64 URZ, [UR6+0x250], UR4 ;  /* 0x0002500406ff75b2 */ /* 0x0044e20008000100 */
[----:B------:R2:W1:Y:S01]  /*0d00*/  SYNCS.EXCH.64 URZ, [UR6+0x258], UR4 ;  /* 0x0002580406ff75b2 */ /* 0x0004620008000100 */
[----:B------:R-:W-:Y:S01]  /*0d10*/  NOP ;  /* 0x0000000000007918 */ /* 0x000fe20000000000 */
.L_x_12:
[----:B------:R-:W4:Y:S01]  /*0d20*/  SHFL.IDX PT, R0, R91, RZ, 0x1f ;  /* 0x00001fff5b007589 */ /* 0x000f2200000e0000 */
[----:B------:R-:W-:Y:S01]  /*0d30*/  NOP ;  /* 0x0000000000007918 */ /* 0x000fe20000000000 */
[----:B----4-:R-:W-:-:S13]  /*0d40*/  ISETP.NE.AND P1, PT, R0, 0x4, PT ;  /* 0x000000040000780c */ /* 0x010fda0003f25270 */
[----:B------:R-:W-:Y:S05]  /*0d50*/  @P1 BRA `(.L_x_13) ;  /* 0x0000000000481947 */ /* 0x000fea0003800000 */
[----:B--23--:R-:W-:Y:S01]  /*0d60*/  UMOV UR4, 0xe20 ;  /* 0x00000e2000047882 */ /* 0x00cfe20000000000 */
[----:B------:R-:W-:Y:S01]  /*0d70*/  UMOV UR6, 0x400 ;  /* 0x0000040000067882 */ /* 0x000fe20000000000 */
[----:B------:R-:W-:Y:S01]  /*0d80*/  USEL UR4, UR4, 0xc20, UP3 ;  /* 0x00000c2004047887 */ /* 0x000fe20009800000 */
        /* <DEDUP_REMOVED lines=9> */
[----:B------:R-:W2:Y:S02]  /*0e20*/  FENCE.VIEW.ASYNC.S ;  /* 0x00000000000073c6 */ /* 0x000ea40000000000 */
[----:B--2---:R4:W2:Y:S08]  /*0e30*/  SYNCS.EXCH.64 URZ, [UR6+0x260], UR8 ;  /* 0x0002600806ff75b2 */ /* 0x0048b00008000100 */
[----:B------:R4:W3:Y:S01]  /*0e40*/  SYNCS.EXCH.64 URZ, [UR6+0x270], UR4 ;  /* 0x0002700406ff75b2 */ /* 0x0008e20008000100 */
[----:B------:R4:W1:Y:S01]  /*0e50*/  SYNCS.EXCH.64 URZ, [UR6+0x268], UR8 ;  /* 0x0002680806ff75b2 */ /* 0x0008620008000100 */
[----:B------:R4:W1:Y:S02]  /*0e60*/  SYNCS.EXCH.64 URZ, [UR6+0x278], UR4 ;  /* 0x0002780406ff75b2 */ /* 0x0008640008000100 */
[----:B----4-:R-:W-:Y:S01]  /*0e70*/  NOP ;  /* 0x0000000000007918 */ /* 0x010fe20000000000 */
.L_x_13:
[----:B------:R-:W4:Y:S01]  /*0e80*/  SHFL.IDX PT, R0, R91, RZ, 0x1f ;  /* 0x00001fff5b007589 */ /* 0x000f2200000e0000 */
[----:B------:R-:W-:Y:S01]  /*0e90*/  NOP ;  /* 0x0000000000007918 */ /* 0x000fe20000000000 */
[----:B----4-:R-:W-:-:S13]  /*0ea0*/  ISETP.NE.AND P1, PT, R0, 0x5, PT ;  /* 0x000000050000780c */ /* 0x010fda0003f25270 */
[----:B------:R-:W-:Y:S05]  /*0eb0*/  @P1 BRA `(.L_x_14) ;  /* 0x0000000000541947 */ /* 0x000fea0003800000 */
[----:B--23--:R-:W-:Y:S01]  /*0ec0*/  UMOV UR4, 0x400 ;  /* 0x0000040000047882 */ /* 0x00cfe20000000000 */
        /* <DEDUP_REMOVED lines=14> */
[----:B------:R4:W1:Y:S01]  /*0fb0*/  SYNCS.EXCH.64 URZ, [UR4+0x2a8], UR8 ;  /* 0x0002a80804ff75b2 */ /* 0x0008620008000100 */
[----:B------:R4:W1:Y:S01]  /*0fc0*/  SYNCS.EXCH.64 URZ, [UR4+0x290], UR6 ;  /* 0x0002900604ff75b2 */ /* 0x0008620008000100 */
[----:B------:R4:W1:Y:S01]  /*0fd0*/  SYNCS.EXCH.64 URZ, [UR4+0x2b0], UR8 ;  /* 0x0002b00804ff75b2 */ /* 0x0008620008000100 */
[----:B------:R4:W1:Y:S01]  /*0fe0*/  SYNCS.EXCH.64 URZ, [UR4+0x298], UR6 ;  /* 0x0002980604ff75b2 */ /* 0x0008620008000100 */
[----:B------:R4:W1:Y:S02]  /*0ff0*/  SYNCS.EXCH.64 URZ, [UR4+0x2b8], UR8 ;  /* 0x0002b80804ff75b2 */ /* 0x0008640008000100 */
[----:B----4-:R-:W-:Y:S01]  /*1000*/  NOP ;  /* 0x0000000000007918 */ /* 0x010fe20000000000 */
.L_x_14:
[----:B------:R-:W4:Y:S01]  /*1010*/  SHFL.IDX PT, R0, R91, RZ, 0x1f ;  /* 0x00001fff5b007589 */ /* 0x000f2200000e0000 */
[----:B------:R-:W-:Y:S01]  /*1020*/  ISETP.NE.OR P0, PT, RZ, UR22, !P0 ;  /* 0x00000016ff007c0c */ /* 0x000fe2000c705670 */
[----:B------:R-:W-:Y:S01]  /*1030*/  NOP ;  /* 0x0000000000007918 */ /* 0x000fe20000000000 */
[----:B----4-:R-:W-:-:S13]  /*1040*/  ISETP.NE.AND P1, PT, R0, 0x3, PT ;  /* 0x000000030000780c */ /* 0x010fda0003f25270 */
[----:B------:R-:W-:Y:S05]  /*1050*/  @P1 BRA `(.L_x_15) ;  /* 0x0000000000341947 */ /* 0x000fea0003800000 */
[----:B--23--:R-:W-:Y:S01]  /*1060*/  UMOV UR4, 0x400 ;  /* 0x0000040000047882 */ /* 0x00cfe20000000000 */
[----:B------:R-:W-:Y:S01]  /*1070*/  UMOV UR6, 0x20 ;  /* 0x0000002000067882 */ /* 0x000fe20000000000 */
[----:B------:R-:W-:Y:S02]  /*1080*/  ULEA UR4, UR58, UR4, 0x18 ;  /* 0x000000043a047291 */ /* 0x000fe4000f8ec0ff */
[----:B------:R-:W-:-:S04]  /*1090*/  UIADD3 UR6, UPT, UPT, -UR6, 0x100000, URZ ;  /* 0x0010000006067890 */ /* 0x000fc8000fffe1ff */
[----:B------:R-:W-:Y:S02]  /*10a0*/  USHF.L.U32 UR7, UR6, 0xb, URZ ;  /* 0x0000000b06077899 */ /* 0x000fe400080006ff */
[----:B------:R-:W-:Y:S01]  /*10b0*/  USHF.L.U32 UR6, UR6, 0x1, URZ ;  /* 0x0000000106067899 */ /* 0x000fe200080006ff */
[----:B------:R-:W-:Y:S01]  /*10c0*/  ELECT P1, URZ, PT ;  /* 0x0000000000ff782f */ /* 0x000fe20003820000 */
[----:B------:R-:W2:Y:S10]  /*10d0*/  FENCE.VIEW.ASYNC.S ;  /* 0x00000000000073c6 */ /* 0x000eb40000000000 */
[----:B--2---:R4:W2:Y:S01]  /*10e0*/  SYNCS.EXCH.64 URZ, [UR4+0x2c0], UR6 ;  /* 0x0002c00604ff75b2 */ /* 0x0048a20008000100 */
[----:B------:R4:W3:Y:S01]  /*10f0*/  SYNCS.EXCH.64 URZ, [UR4+0x2d0], UR6 ;  /* 0x0002d00604ff75b2 */ /* 0x0008e20008000100 */
[----:B------:R4:W1:Y:S01]  /*1100*/  SYNCS.EXCH.64 URZ, [UR4+0x2c8], UR6 ;  /* 0x0002c80604ff75b2 */ /* 0x0008620008000100 */
[----:B------:R4:W1:Y:S02]  /*1110*/  SYNCS.EXCH.64 URZ, [UR4+0x2d8], UR6 ;  /* 0x0002d80604ff75b2 */ /* 0x0008640008000100 */
[----:B----4-:R-:W-:Y:S01]  /*1120*/  NOP ;  /* 0x0000000000007918 */ /* 0x010fe20000000000 */
.L_x_15:
[----:B------:R-:W-:Y:S01]  /*1130*/  VOTEU.ALL UP0, P0 ;  /* 0x0000000000ff7886 */ /* 0x000fe20000000000 */
[----:B--23--:R-:W-:Y:S01]  /*1140*/  UMOV UR4, 0x20 ;  /* 0x0000002000047882 */ /* 0x00cfe20000000000 */
[----:B------:R-:W2:Y:S01]  /*1150*/  LDCU UR37, c[0x0][0x36c] ;  /* 0x00006d80ff2577ac */ /* 0x000ea20008000800 */
[----:B------:R-:W-:Y:S01]  /*1160*/  NOP ;  /* 0x0000000000007918 */ /* 0x000fe20000000000 */
[----:B------:R-:W-:Y:S01]  /*1170*/  LOP3.LUT R0, R99, 0x1f, RZ, 0xc0, !PT ;  /* 0x0000001f63007812 */ /* 0x000fe200078ec0ff */
[----:B------:R-:W-:Y:S01]  /*1180*/  @!UP0 UMOV UR6, 0x400 ;  /* 0x0000040000068882 */ /* 0x000fe20000000000 */
[----:B------:R-:W-:-:S04]  /*1190*/  @!UP0 UIADD3 UR4, UPT, UPT, -UR4, 0x100000, URZ ;  /* 0x0010000004048890 */ /* 0x000fc8000fffe1ff */
[----:B------:R-:W-:Y:S02]  /*11a0*/  @!UP0 USHF.L.U32 UR5, UR4, 0xb, URZ ;  /* 0x0000000b04058899 */ /* 0x000fe400080006ff */
[----:B------:R-:W-:Y:S02]  /*11b0*/  @!UP0 USHF.L.U32 UR4, UR4, 0x1, URZ ;  /* 0x0000000104048899 */ /* 0x000fe400080006ff */
[----:B------:R-:W-:Y:S01]  /*11c0*/  @!UP0 ULEA UR6, UR58, UR6, 0x18 ;  /* 0x000000063a068291 */ /* 0x000fe2000f8ec0ff */
[----:B------:R-:W-:Y:S01]  /*11d0*/  VOTEU.ALL UP0, P0 ;  /* 0x0000000000ff7886 */ /* 0x000fe20000000000 */
[----:B------:R-:W-:Y:S02]  /*11e0*/  UISETP.NE.AND UP4, UPT, UR22, URZ, UPT ;  /* 0x000000ff1600728c */ /* 0x000fe4000bf85270 */
[----:B--2---:R-:W-:Y:S01]  /*11f0*/  UISETP.EQ.U32.AND UP1, UPT, UR37, 0x1, UPT ;  /* 0x000000012500788c */ /* 0x004fe2000bf22070 */
[----:B------:R-:W2:Y:S07]  /*1200*/  FENCE.VIEW.ASYNC.S ;  /* 0x00000000000073c6 */ /* 0x000eae0000000000 */
[----:B--2---:R2:W3:Y:S01]  /*1210*/  @!UP0 SYNCS.EXCH.64 URZ, [UR6+0x2e0], UR4 ;  /* 0x0002e00406ff85b2 */ /* 0x0044e20008000100 */
[----:B------:R-:W-:Y:S05]  /*1220*/  BRA.U !UP1, `(.L_x_16) ;  /* 0x0000000109087547 */ /* 0x000fea000b800000 */
[----:B-1-3--:R-:W-:Y:S01]  /*1230*/  UCGABAR_ARV ;  /* 0x00000000000079c7 */ /* 0x00afe20008000000 */
[----:B------:R-:W-:Y:S05]  /*1240*/  BRA `(.L_x_17) ;  /* 0x0000000000047947 */ /* 0x000fea0003800000 */
.L_x_16:
[----:B-1-3--:R-:W-:Y:S01]  /*1250*/  NOP ;  /* 0x0000000000007918 */ /* 0x00afe20000000000 */
.L_x_17:
[----:B------:R-:W1:Y:S01]  /*1260*/  S2UR UR31, SR_CTAID.X ;  /* 0x00000000001f79c3 */ /* 0x000e620000002500 */
[----:B------:R-:W-:-:S05]  /*1270*/  CS2R.32 R3, SR_CgaSize ;  /* 0x0000000000037805 */ /* 0x000fca0000008a00 */
[----:B------:R-:W-:-:S05]  /*1280*/  IMAD R3, R3, -0xa0, RZ ;  /* 0xffffff6003037824 */ /* 0x000fca00078e02ff */
[----:B------:R-:W-:-:S14]  /*1290*/  R2UR UR7, R3 ;  /* 0x00000000030772ca */ /* 0x000fdc00000e0000 */
[----:B------:R-:W3:Y:S01]  /*12a0*/  LDCU UR7, c[0x0][UR7+0x2b0] ;  /* 0x00005600070777ac */ /* 0x000ee20008000800 */
[----:B------:R-:W-:-:S05]  /*12b0*/  CS2R.32 R3, SR_CgaSize ;  /* 0x0000000000037805 */ /* 0x000fca0000008a00 */
[----:B------:R-:W-:-:S05]  /*12c0*/  IMAD R3, R3, -0xa0, RZ ;  /* 0xffffff6003037824 */ /* 0x000fca00078e02ff */
[----:B------:R-:W-:-:S14]  /*12d0*/  R2UR UR10, R3 ;  /* 0x00000000030a72ca */ /* 0x000fdc00000e0000 */
[----:B------:R-:W4:Y:S01]  /*12e0*/  LDCU UR10, c[0x0][UR10+0x2b4] ;  /* 0x000056800a0a77ac */ /* 0x000f220008000800 */
[----:B------:R-:W4:Y:S01]  /*12f0*/  S2UR UR9, SR_CTAID.Y ;  /* 0x00000000000979c3 */ /* 0x000f220000002600 */
[----:B--2---:R-:W-:Y:S02]  /*1300*/  USHF.R.U32.HI UR4, URZ, 0x2, UR58 ;  /* 0x00000002ff047899 */ /* 0x004fe4000801163a */
[----:B------:R-:W-:Y:S02]  /*1310*/  ULOP3.LUT UR6, UR58, 0xc, URZ, 0xc0, !UPT ;  /* 0x0000000c3a067892 */ /* 0x000fe4000f8ec0ff */
[----:B------:R-:W-:Y:S02]  /*1320*/  ULOP3.LUT UR32, UR4, 0x3, URZ, 0xc0, !UPT ;  /* 0x0000000304207892 */ /* 0x000fe4000f8ec0ff */
[----:B------:R-:W-:Y:S01]  /*1330*/  ULOP3.LUT UR8, UR58, 0x3, URZ, 0xc0, !UPT ;  /* 0x000000033a087892 */ /* 0x000fe2000f8ec0ff */
[----:B------:R-:W2:Y:S01]  /*1340*/  S2UR UR36, SR_CTAID.Z ;  /* 0x00000000002479c3 */ /* 0x000ea20000002700 */
[----:B------:R-:W-:-:S02]  /*1350*/  ULOP3.LUT UR4, UR6, 0x1, UR58, 0xf8, !UPT ;  /* 0x0000000106047892 */ /* 0x000fc4000f8ef83a */
[----:B------:R-:W-:Y:S01]  /*1360*/  USHF.R.U32.HI UR5, URZ, 0x1, UR58 ;  /* 0x00000001ff057899 */ /* 0x000fe2000801163a */
[----:B------:R-:W-:-:S05]  /*1370*/  CS2R.32 R3, SR_CgaSize ;  /* 0x0000000000037805 */ /* 0x000fca0000008a00 */
[----:B------:R-:W-:-:S05]  /*1380*/  IMAD R3, R3, -0xa0, RZ ;  /* 0xffffff6003037824 */ /* 0x000fca00078e02ff */
[----:B------:R-:W-:-:S14]  /*1390*/  R2UR UR59, R3 ;  /* 0x00000000033b72ca */ /* 0x000fdc00000e0000 */
[----:B------:R-:W2:Y:S01]  /*13a0*/  LDCU UR59, c[0x0][UR59+0x2a0] ;  /* 0x000054003b3b77ac */ /* 0x000ea20008000800 */
[----:B-1----:R-:W-:Y:S02]  /*13b0*/  I2FP.F32.U32 R3, UR31 ;  /* 0x0000001f00037c45 */ /* 0x002fe40008201000 */
[----:B------:R-:W-:-:S05]  /*13c0*/  CS2R.32 R2, SR_CgaSize ;  /* 0x0000000000027805 */ /* 0x000fca0000008a00 */
[----:B------:R-:W-:-:S05]  /*13d0*/  IMAD R2, R2, -0xa0, RZ ;  /* 0xffffff6002027824 */ /* 0x000fca00078e02ff */
[----:B------:R-:W-:-:S14]  /*13e0*/  R2UR UR62, R2 ;  /* 0x00000000023e72ca */ /* 0x000fdc00000e0000 */
[----:B------:R-:W1:Y:S01]  /*13f0*/  LDCU UR62, c[0x0][UR62+0x2a4] ;  /* 0x000054803e3e77ac */ /* 0x000e620008000800 */
[----:B---3--:R-:W-:Y:S01]  /*1400*/  FMUL R3, R3, UR7 ;  /* 0x0000000703037c20 */ /* 0x008fe20008400000 */
[----:B------:R-:W3:Y:S01]  /*1410*/  LDCU UR23, c[0x0][0xb24] ;  /* 0x00016480ff1777ac */ /* 0x000ee20008000800 */
[----:B----4-:R-:W-:Y:S01]  /*1420*/  I2FP.F32.U32 R2, UR9 ;  /* 0x0000000900027c45 */ /* 0x010fe20008201000 */
[----:B------:R-:W-:-:S03]  /*1430*/  UISETP.GT.U32.AND UP1, UPT, UR8, 0xffff, UPT ;  /* 0x0000ffff0800788c */ /* 0x000fc6000bf24070 */
[----:B------:R-:W4:Y:S01]  /*1440*/  F2I.U32.TRUNC.NTZ R3, R3 ;  /* 0x0000000300037305 */ /* 0x000f22000020f000 */
[----:B------:R-:W-:Y:S01]  /*1450*/  UISETP.GT.U32.AND UP0, UPT, UR4, 0xffff, UPT ;  /* 0x0000ffff0400788c */ /* 0x000fe2000bf04070 */
[----:B------:R-:W-:Y:S01]  /*1460*/  FMUL R2, R2, UR10 ;  /* 0x0000000a02027c20 */ /* 0x000fe20008400000 */
[----:B------:R-:W-:Y:S02]  /*1470*/  ULOP3.LUT UR33, UR5, 0x1, URZ, 0xc0, !UPT ;  /* 0x0000000105217892 */ /* 0x000fe4000f8ec0ff */
[----:B------:R-:W-:Y:S02]  /*1480*/  USEL UR5, UR8, 0xffff, !UP1 ;  /* 0x0000ffff08057887 */ /* 0x000fe4000c800000 */
[----:B------:R-:W-:Y:S01]  /*1490*/  USEL UR4, UR4, 0xffff, !UP0 ;  /* 0x0000ffff04047887 */ /* 0x000fe2000c000000 */
[----:B------:R-:W2:Y:S01]  /*14a0*/  F2I.U32.TRUNC.NTZ R2, R2 ;  /* 0x0000000200027305 */ /* 0x000ea2000020f000 */
[----:B------:R-:W-:Y:S02]  /*14b0*/  ULOP3.LUT UR5, UR5, 0xffff, URZ, 0xc0, !UPT ;  /* 0x0000ffff05057892 */ /* 0x000fe4000f8ec0ff */
[----:B------:R-:W-:Y:S01]  /*14c0*/  ULOP3.LUT UR4, UR4, 0xffff, URZ, 0xc0, !UPT ;  /* 0x0000ffff04047892 */ /* 0x000fe2000f8ec0ff */
[----:B------:R-:W-:Y:S01]  /*14d0*/  UMOV UR25, 0x1111 ;  /* 0x0000111100197882 */ /* 0x000fe20000000000 */
[----:B------:R-:W-:Y:S01]  /*14e0*/  UMOV UR24, 0x5 ;  /* 0x0000000500187882 */ /* 0x000fe20000000000 */
[----:B----4-:R-:W-:Y:S01]  /*14f0*/  R2UR UR6, R3 ;  /* 0x00000000030672ca */ /* 0x010fe200000e0000 */
[----:B------:R-:W-:Y:S01]  /*1500*/  USHF.L.U32 UR25, UR25, UR5, URZ ;  /* 0x0000000519197299 */ /* 0x000fe200080006ff */
[----:B------:R-:W-:Y:S01]  /*1510*/  PRMT R3, RZ, 0x7610, R3 ;  /* 0x00007610ff037816 */ /* 0x000fe20000000003 */
[----:B------:R-:W-:-:S02]  /*1520*/  USHF.L.U32 UR24, UR24, UR4, URZ ;  /* 0x0000000418187299 */ /* 0x000fc400080006ff */
[----:B------:R-:W-:Y:S02]  /*1530*/  USHF.L.U32 UR30, UR58, 0x7, URZ ;  /* 0x000000073a1e7899 */ /* 0x000fe400080006ff */
[----:B------:R-:W-:Y:S01]  /*1540*/  USHF.L.U32 UR27, UR58, 0xa, URZ ;  /* 0x0000000a3a1b7899 */ /* 0x000fe200080006ff */
[----:B--2---:R-:W-:Y:S01]  /*1550*/  R2UR UR7, R2 ;  /* 0x00000000020772ca */ /* 0x004fe200000e0000 */
[----:B------:R-:W2:Y:S01]  /*1560*/  LDCU UR45, c[0x0][0xb24] ;  /* 0x00016480ff2d77ac */ /* 0x000ea20008000800 */
[----:B------:R-:W-:-:S03]  /*1570*/  PRMT R2, RZ, 0x7610, R2 ;  /* 0x00007610ff027816 */ /* 0x000fc60000000002 */
[----:B------:R-:W-:Y:S01]  /*1580*/  UIADD3 UR5, UPT, UPT, -UR6, URZ, URZ ;  /* 0x000000ff06057290 */ /* 0x000fe2000fffe1ff */
[----:B------:R-:W4:Y:S01]  /*1590*/  LDCU UR35, c[0x0][0xb30] ;  /* 0x00016600ff2377ac */ /* 0x000f220008000800 */
[----:B------:R-:W-:-:S06]  /*15a0*/  UISETP.NE.AND UP5, UPT, UR22, 0x2, UPT ;  /* 0x000000021600788c */ /* 0x000fcc000bfa5270 */
[----:B------:R-:W-:Y:S02]  /*15b0*/  UIADD3 UR4, UPT, UPT, -UR7, URZ, URZ ;  /* 0x000000ff07047290 */ /* 0x000fe4000fffe1ff */
[----:B------:R-:W-:Y:S02]  /*15c0*/  ULOP3.LUT UR30, UR30, 0x600, URZ, 0xc0, !UPT ;  /* 0x000006001e1e7892 */ /* 0x000fe4000f8ec0ff */
[----:B------:R-:W-:Y:S02]  /*15d0*/  ULOP3.LUT UR27, UR27, 0x800, URZ, 0xc0, !UPT ;  /* 0x000008001b1b7892 */ /* 0x000fe4000f8ec0ff */
[----:B---3--:R-:W-:Y:S01]  /*15e0*/  UISETP.GE.AND UP6, UPT, UR23, 0x1, UPT ;  /* 0x000000011700788c */ /* 0x008fe2000bfc6270 */
[----:B------:R-:W-:Y:S01]  /*15f0*/  UMOV UR26, UR9 ;  /* 0x00000009001a7c82 */ /* 0x000fe20008000000 */
[----:B------:R-:W-:Y:S01]  /*1600*/  UMOV UR20, UR31 ;  /* 0x0000001f00147c82 */ /* 0x000fe20008000000 */
[----:B------:R-:W-:Y:S02]  /*1610*/  UIMAD UR59, UR59, UR5, UR31 ;  /* 0x000000053b3b72a4 */ /* 0x000fe4000f8e021f */
[----:B-1----:R-:W-:Y:S01]  /*1620*/  UIMAD UR62, UR62, UR4, UR9 ;  /* 0x000000043e3e72a4 */ /* 0x002fe2000f8e0209 */
[----:B--2-4-:R-:W-:Y:S11]  /*1630*/  BRA.U UP4, `(.L_x_18) ;  /* 0x0000000104ac7547 */ /* 0x014ff6000b800000 */
[----:B------:R-:W-:Y:S02]  /*1640*/  UISETP.NE.AND UP0, UPT, UR62, URZ, UPT ;  /* 0x000000ff3e00728c */ /* 0x000fe4000bf05270 */
[----:B------:R-:W-:Y:S02]  /*1650*/  ULOP3.LUT UR4, UR59, 0x2, URZ, 0x3c, !UPT ;  /* 0x000000023b047892 */ /* 0x000fe4000f8e3cff */
[----:B------:R-:W-:Y:S02]  /*1660*/  UISETP.GT.U32.AND UP1, UPT, UR59, 0x1, UP0 ;  /* 0x000000013b00788c */ /* 0x000fe40008724070 */
[----:B------:R-:W-:Y:S02]  /*1670*/  UISETP.NE.AND UP2, UPT, UR62, 0x1, UPT ;  /* 0x000000013e00788c */ /* 0x000fe4000bf45270 */
[----:B------:R-:W-:Y:S02]  /*1680*/  UISETP.GT.U32.AND UP0, UPT, UR4, 0x1, UP0 ;  /* 0x000000010400788c */ /* 0x000fe40008704070 */
[----:B------:R-:W-:-:S02]  /*1690*/  USEL UR7, URZ, 0x1, UP1 ;  /* 0x00000001ff077887 */ /* 0x000fc40008800000 */
[----:B------:R-:W-:Y:S02]  /*16a0*/  USEL UR8, URZ, 0x2, UP1 ;  /* 0x00000002ff087887 */ /* 0x000fe40008800000 */
[----:B------:R-:W-:Y:S02]  /*16b0*/  UISETP.GT.U32.AND UP1, UPT, UR59, 0x1, UP2 ;  /* 0x000000013b00788c */ /* 0x000fe40009724070 */
[----:B------:R-:W-:Y:S02]  /*16c0*/  USEL UR12, URZ, 0x4, UP0 ;  /* 0x00000004ff0c7887 */ /* 0x000fe40008000000 */
[----:B------:R-:W-:Y:S02]  /*16d0*/  USEL UR15, URZ, 0x8, UP0 ;  /* 0x00000008ff0f7887 */ /* 0x000fe40008000000 */
[----:B------:R-:W-:Y:S02]  /*16e0*/  UISETP.GT.U32.AND UP0, UPT, UR4, 0x1, UP2 ;  /* 0x000000010400788c */ /* 0x000fe40009704070 */
[----:B------:R-:W-:-:S02]  /*16f0*/  USEL UR6, URZ, 0x10, UP1 ;  /* 0x00000010ff067887 */ /* 0x000fc40008800000 */
[----:B------:R-:W-:Y:S02]  /*1700*/  USEL UR11, URZ, 0x20, UP1 ;  /* 0x00000020ff0b7887 */ /* 0x000fe40008800000 */
[----:B------:R-:W-:Y:S02]  /*1710*/  UISETP.NE.AND UP1, UPT, UR62, 0x2, UPT ;  /* 0x000000023e00788c */ /* 0x000fe4000bf25270 */
[----:B------:R-:W-:Y:S02]  /*1720*/  USEL UR14, URZ, 0x40, UP0 ;  /* 0x00000040ff0e7887 */ /* 0x000fe40008000000 */
[----:B------:R-:W-:Y:S02]  /*1730*/  USEL UR16, URZ, 0x80, UP0 ;  /* 0x00000080ff107887 */ /* 0x000fe40008000000 */
[----:B------:R-:W-:Y:S02]  /*1740*/  UISETP.GT.U32.AND UP0, UPT, UR59, 0x1, UP1 ;  /* 0x000000013b00788c */ /* 0x000fe40008f04070 */
[----:B------:R-:W-:-:S02]  /*1750*/  UISETP.NE.AND UP2, UPT, UR62, 0x3, UPT ;  /* 0x000000033e00788c */ /* 0x000fc4000bf45270 */
[----:B------:R-:W-:Y:S02]  /*1760*/  USEL UR5, URZ, 0x100, UP0 ;  /* 0x00000100ff057887 */ /* 0x000fe40008000000 */
[----:B------:R-:W-:Y:S02]  /*1770*/  USEL UR10, URZ, 0x200, UP0 ;  /* 0x00000200ff0a7887 */ /* 0x000fe40008000000 */
[----:B------:R-:W-:Y:S02]  /*1780*/  UISETP.GT.U32.AND UP0, UPT, UR59, 0x1, UP2 ;  /* 0x000000013b00788c */ /* 0x000fe40009704070 */
[----:B------:R-:W-:Y:S02]  /*1790*/  UIADD3 UR5, UPT, UPT, UR5, UR6, UR7 ;  /* 0x0000000605057290 */ /* 0x000fe4000fffe007 */
[----:B------:R-:W-:Y:S02]  /*17a0*/  USEL UR9, URZ, 0x1000, UP0 ;  /* 0x00001000ff097887 */ /* 0x000fe40008000000 */
[----:B------:R-:W-:-:S02]  /*17b0*/  USEL UR13, URZ, 0x2000, UP0 ;  /* 0x00002000ff0d7887 */ /* 0x000fc40008000000 */
[----:B------:R-:W-:Y:S02]  /*17c0*/  UIADD3 UR5, UPT, UPT, UR8, UR9, UR5 ;  /* 0x0000000908057290 */ /* 0x000fe4000fffe005 */
[----:B------:R-:W-:Y:S02]  /*17d0*/  UISETP.GT.U32.AND UP1, UPT, UR4, 0x1, UP1 ;  /* 0x000000010400788c */ /* 0x000fe40008f24070 */
[----:B------:R-:W-:Y:S02]  /*17e0*/  UIADD3 UR5, UPT, UPT, UR10, UR11, UR5 ;  /* 0x0000000b0a057290 */ /* 0x000fe4000fffe005 */
[----:B------:R-:W-:Y:S02]  /*17f0*/  UISETP.GT.U32.AND UP0, UPT, UR4, 0x1, UP2 ;  /* 0x000000010400788c */ /* 0x000fe40009704070 */
[----:B------:R-:W-:Y:S02]  /*1800*/  USEL UR4, URZ, 0x400, UP1 ;  /* 0x00000400ff047887 */ /* 0x000fe40008800000 */
[----:B------:R-:W-:-:S02]  /*1810*/  UIADD3 UR5, UPT, UPT, UR12, UR13, UR5 ;  /* 0x0000000d0c057290 */ /* 0x000fc4000fffe005 */
[----:B------:R-:W-:Y:S02]  /*1820*/  USEL UR6, URZ, 0x4000, UP0 ;  /* 0x00004000ff067887 */ /* 0x000fe40008000000 */
[----:B------:R-:W-:Y:S02]  /*1830*/  UIADD3 UR5, UPT, UPT, UR4, UR14, UR5 ;  /* 0x0000000e04057290 */ /* 0x000fe4000fffe005 */
[----:B------:R-:W-:Y:S02]  /*1840*/  USEL UR7, URZ, 0x800, UP1 ;  /* 0x00000800ff077887 */ /* 0x000fe40008800000 */
[----:B------:R-:W-:Y:S02]  /*1850*/  ULOP3.LUT UR4, UR59, 0xfffffffe, URZ, 0xc0, !UPT ;  /* 0xfffffffe3b047892 */ /* 0x000fe4000f8ec0ff */
[----:B------:R-:W-:Y:S02]  /*1860*/  UIADD3 UR5, UPT, UPT, UR15, UR6, UR5 ;  /* 0x000000060f057290 */ /* 0x000fe4000fffe005 */
[----:B------:R-:W-:-:S02]  /*1870*/  ULEA UR4, UR62, UR4, 0x2 ;  /* 0x000000043e047291 */ /* 0x000fc4000f8e10ff */
[----:B------:R-:W-:Y:S02]  /*1880*/  USEL UR6, URZ, 0x8000, UP0 ;  /* 0x00008000ff067887 */ /* 0x000fe40008000000 */
[----:B------:R-:W-:-:S03]  /*1890*/  UIADD3 UR5, UPT, UPT, UR7, UR16, UR5 ;  /* 0x0000001007057290 */ /* 0x000fc6000fffe005 */
[----:B------:R-:W-:Y:S01]  /*18a0*/  UMOV UR7, 0x3 ;  /* 0x0000000300077882 */ /* 0x000fe20000000000 */
[----:B------:R-:W-:Y:S02]  /*18b0*/  UIADD3 UR5, UPT, UPT, UR5, UR6, URZ ;  /* 0x0000000605057290 */ /* 0x000fe4000fffe0ff */
[----:B------:R-:W-:-:S04]  /*18c0*/  USHF.L.U32 UR4, UR7, UR4, URZ ;  /* 0x0000000407047299 */ /* 0x000fc800080006ff */
[----:B------:R-:W-:Y:S02]  /*18d0*/  MOV R3, UR5 ;  /* 0x0000000500037c02 */ /* 0x000fe40008000f00 */
[----:B------:R-:W-:Y:S02]  /*18e0*/  MOV R2, UR4 ;  /* 0x0000000400027c02 */ /* 0x000fe40008000f00 */
.L_x_18:
[----:B------:R-:W-:Y:S05]  /*18f0*/  BRA.U !UP6, `(.L_x_19) ;  /* 0x000000010ed47547 */ /* 0x000fea000b800000 */
[----:B------:R-:W1:Y:S01]  /*1900*/  LDCU.128 UR12, c[0x0][0xb10] ;  /* 0x00016200ff0c77ac */ /* 0x000e620008000c00 */
[----:B------:R-:W2:Y:S01]  /*1910*/  LDCU UR6, c[0x0][0x370] ;  /* 0x00006e00ff0677ac */ /* 0x000ea20008000800 */
[----:B------:R-:W3:Y:S01]  /*1920*/  LDCU UR5, c[0x0][0x374] ;  /* 0x00006e80ff0577ac */ /* 0x000ee20008000800 */
[----:B------:R-:W4:Y:S01]  /*1930*/  LDCU UR28, c[0x0][0xb0c] ;  /* 0x00016180ff1c77ac */ /* 0x000f220008000800 */
[----:B------:R-:W4:Y:S01]  /*1940*/  LDCU UR4, c[0x0][0xb20] ;  /* 0x00016400ff0477ac */ /* 0x000f220008000800 */
[----:B------:R-:W4:Y:S01]  /*1950*/  LDCU.64 UR8, c[0x0][0xb28] ;  /* 0x00016500ff0877ac */ /* 0x000f220008000a00 */
[----:B-1----:R-:W-:Y:S02]  /*1960*/  UISETP.NE.AND UP0, UPT, UR14, 0x1, UPT ;  /* 0x000000010e00788c */ /* 0x002fe4000bf05270 */
[----:B---3--:R-:W-:Y:S02]  /*1970*/  UIMAD.WIDE.U32 UR10, UR5, UR15, URZ ;  /* 0x0000000f050a72a5 */ /* 0x008fe4000f8e00ff */
[----:B--2---:R-:W-:-:S02]  /*1980*/  UIMAD.WIDE.U32 UR18, UR6, UR12, URZ ;  /* 0x0000000c061272a5 */ /* 0x004fc4000f8e00ff */
[----:B----4-:R-:W-:Y:S02]  /*1990*/  UISETP.NE.AND UP1, UPT, UR28, 0x1, UPT ;  /* 0x000000011c00788c */ /* 0x010fe4000bf25270 */
[----:B------:R-:W-:Y:S01]  /*19a0*/  UISETP.NE.AND UP2, UPT, UR23, 0x1, UPT ;  /* 0x000000011700788c */ /* 0x000fe2000bf45270 */
[----:B------:R-:W-:Y:S02]  /*19b0*/  UMOV UR10, UR11 ;  /* 0x0000000b000a7c82 */ /* 0x000fe40008000000 */
[----:B------:R-:W-:Y:S01]  /*19c0*/  UMOV UR18, UR19 ;  /* 0x0000001300127c82 */ /* 0x000fe20008000000 */
[----:B------:R-:W-:Y:S02]  /*19d0*/  @UP0 USHF.R.U32.HI UR5, URZ, UR4, UR10 ;  /* 0x00000004ff050299 */ /* 0x000fe4000801160a */
[----:B------:R-:W-:Y:S02]  /*19e0*/  UIMAD.WIDE.U32 UR20, UR26, UR15, URZ ;  /* 0x0000000f1a1472a5 */ /* 0x000fe4000f8e00ff */
[----:B------:R-:W-:-:S02]  /*19f0*/  UIMAD.WIDE.U32 UR10, UR5, UR8, URZ ;  /* 0x00000008050a72a5 */ /* 0x000fc4000f8e00ff */
[----:B------:R-:W-:Y:S02]  /*1a00*/  @UP1 USHF.R.U32.HI UR6, URZ, UR13, UR18 ;  /* 0x0000000dff061299 */ /* 0x000fe40008011612 */
[----:B------:R-:W-:Y:S02]  /*1a10*/  UIMAD.WIDE.U32 UR16, UR31, UR12, URZ ;  /* 0x0000000c1f1072a5 */ /* 0x000fe4000f8e00ff */
[----:B------:R-:W-:Y:S01]  /*1a20*/  UIMAD.WIDE.U32 UR18, UR6, UR8, URZ ;  /* 0x00000008061272a5 */ /* 0x000fe2000f8e00ff */
[----:B------:R-:W-:Y:S01]  /*1a30*/  UMOV UR20, UR21 ;  /* 0x0000001500147c82 */ /* 0x000fe20008000000 */
[----:B------:R-:W-:Y:S01]  /*1a40*/  UMOV UR10, UR11 ;  /* 0x0000000b000a7c82 */ /* 0x000fe20008000000 */
[----:B------:R-:W-:Y:S02]  /*1a50*/  USHF.R.U32.HI UR20, URZ, UR4, UR20 ;  /* 0x00000004ff147299 */ /* 0x000fe40008011614 */
[----:B------:R-:W-:Y:S02]  /*1a60*/  @UP2 USHF.R.U32.HI UR5, URZ, UR9, UR10 ;  /* 0x00000009ff052299 */ /* 0x000fe4000801160a */
[----:B------:R-:W-:Y:S01]  /*1a70*/  UMOV UR7, UR19 ;  /* 0x0000001300077c82 */ /* 0x000fe20008000000 */
[----:B------:R-:W-:Y:S01]  /*1a80*/  UMOV UR16, UR17 ;  /* 0x0000001100107c82 */ /* 0x000fe20008000000 */
[----:B------:R-:W-:-:S02]  /*1a90*/  @UP2 USHF.R.U32.HI UR6, URZ, UR9, UR7 ;  /* 0x00000009ff062299 */ /* 0x000fc40008011607 */
[----:B------:R-:W-:Y:S02]  /*1aa0*/  USHF.R.U32.HI UR16, URZ, UR13, UR16 ;  /* 0x0000000dff107299 */ /* 0x000fe40008011610 */
[----:B------:R-:W-:Y:S02]  /*1ab0*/  USEL UR4, UR26, UR20, !UP0 ;  /* 0x000000141a047287 */ /* 0x000fe4000c000000 */
[----:B------:R-:W-:Y:S02]  /*1ac0*/  UIMAD UR7, UR5, UR23, URZ ;  /* 0x00000017050772a4 */ /* 0x000fe4000f8e02ff */
[----:B------:R-:W-:Y:S02]  /*1ad0*/  USEL UR5, UR31, UR16, !UP1 ;  /* 0x000000101f057287 */ /* 0x000fe4000c800000 */
[----:B------:R-:W-:Y:S02]  /*1ae0*/  UIMAD UR12, UR6, UR23, URZ ;  /* 0x00000017060c72a4 */ /* 0x000fe4000f8e02ff */
[----:B------:R-:W-:-:S02]  /*1af0*/  UISETP.GE.AND UP0, UPT, UR4, UR7, UPT ;  /* 0x000000070400728c */ /* 0x000fc4000bf06270 */
[----:B------:R-:W-:Y:S02]  /*1b00*/  UIMAD.WIDE.U32 UR10, UR4, UR8, URZ ;  /* 0x00000008040a72a5 */ /* 0x000fe4000f8e00ff */
[----:B------:R-:W-:Y:S02]  /*1b10*/  UISETP.GE.OR UP0, UPT, UR5, UR12, UP0 ;  /* 0x0000000c0500728c */ /* 0x000fe40008706670 */
[----:B------:R-:W-:Y:S02]  /*1b20*/  UIMAD.WIDE.U32 UR12, UR5, UR8, URZ ;  /* 0x00000008050c72a5 */ /* 0x000fe4000f8e00ff */
[----:B------:R-:W-:Y:S01]  /*1b30*/  UIADD3 UR10, UPT, UPT, -UR4, URZ, URZ ;  /* 0x000000ff040a7290 */ /* 0x000fe2000fffe1ff */
[----:B------:R-:W-:Y:S01]  /*1b40*/  UMOV UR8, UR11 ;  /* 0x0000000b00087c82 */ /* 0x000fe20008000000 */
[----:B------:R-:W-:Y:S02]  /*1b50*/  UIADD3 UR20, UPT, UPT, -UR5, URZ, URZ ;  /* 0x000000ff05147290 */ /* 0x000fe4000fffe1ff */
[----:B------:R-:W-:-:S03]  /*1b60*/  USHF.R.U32.HI UR8, URZ, UR9, UR8 ;  /* 0x00000009ff087299 */ /* 0x000fc60008011608 */
[----:B------:R-:W-:Y:S01]  /*1b70*/  @!UP0 UMOV UR7, UR13 ;  /* 0x0000000d00078c82 */ /* 0x000fe20008000000 */
[----:B------:R-:W-:Y:S02]  /*1b80*/  UIMAD UR26, UR14, UR10, UR26 ;  /* 0x0000000a0e1a72a4 */ /* 0x000fe4000f8e021a */
[----:B------:R-:W-:Y:S02]  /*1b90*/  USEL UR8, UR4, UR8, !UP2 ;  /* 0x0000000804087287 */ /* 0x000fe4000d000000 */
[----:B------:R-:W-:Y:S02]  /*1ba0*/  @!UP0 USHF.R.U32.HI UR7, URZ, UR9, UR7 ;  /* 0x00000009ff078299 */ /* 0x000fe40008011607 */
[----:B------:R-:W-:Y:S02]  /*1bb0*/  UIADD3 UR9, UPT, UPT, -UR8, URZ, URZ ;  /* 0x000000ff08097290 */ /* 0x000fe4000fffe1ff */
[----:B------:R-:W-:Y:S02]  /*1bc0*/  @!UP0 USEL UR7, UR5, UR7, !UP2 ;  /* 0x0000000705078287 */ /* 0x000fe4000d000000 */
[----:B------:R-:W-:-:S02]  /*1bd0*/  UIMAD UR9, UR23, UR9, UR4 ;  /* 0x00000009170972a4 */ /* 0x000fc4000f8e0204 */
[----:B------:R-:W-:Y:S02]  /*1be0*/  @!UP0 UIADD3 UR8, UPT, UPT, UR8, -UR7, URZ ;  /* 0x8000000708088290 */ /* 0x000fe4000fffe0ff */
[----:B------:R-:W-:Y:S02]  /*1bf0*/  @!UP0 UIMAD UR6, UR9, UR6, UR7 ;  /* 0x00000006090682a4 */ /* 0x000fe4000f8e0207 */
[----:B------:R-:W-:Y:S02]  /*1c00*/  @!UP0 UIMAD UR4, UR8, UR23, UR5 ;  /* 0x00000017080482a4 */ /* 0x000fe4000f8e0205 */
[----:B------:R-:W-:Y:S02]  /*1c10*/  UIMAD UR20, UR28, UR20, UR31 ;  /* 0x000000141c1472a4 */ /* 0x000fe4000f8e021f */
[----:B------:R-:W-:Y:S01]  /*1c20*/  UIMAD UR26, UR4, UR14, UR26 ;  /* 0x0000000e041a72a4 */ /* 0x000fe2000f8e021a */
[----:B------:R-:W-:Y:S02]  /*1c30*/  @!UP0 UMOV UR5, UR6 ;  /* 0x0000000600058c82 */ /* 0x000fe40008000000 */
[----:B------:R-:W-:-:S12]  /*1c40*/  UIMAD UR20, UR5, UR28, UR20 ;  /* 0x0000001c051472a4 */ /* 0x000fd8000f8e0214 */
.L_x_19:
[----:B------:R-:W-:-:S09]  /*1c50*/  UISETP.NE.AND UP0, UPT, UR35, 0x1, UPT ;  /* 0x000000012300788c */ /* 0x000fd2000bf05270 */
[----:B------:R-:W-:Y:S05]  /*1c60*/  BRA.U UP0, `(.L_x_20) ;  /* 0x0000000100447547 */ /* 0x000fea000b800000 */
[----:B------:R-:W1:Y:S01]  /*1c70*/  LDCU.128 UR8, c[0x0][0xb10] ;  /* 0x00016200ff0877ac */ /* 0x000e620008000c00 */
[----:B------:R-:W2:Y:S01]  /*1c80*/  LDCU UR12, c[0x0][0xb0c] ;  /* 0x00016180ff0c77ac */ /* 0x000ea20008000800 */
[----:B------:R-:W3:Y:S01]  /*1c90*/  LDCU UR13, c[0x0][0xb20] ;  /* 0x00016400ff0d77ac */ /* 0x000ee20008000800 */
[----:B-1----:R-:W-:Y:S02]  /*1ca0*/  UIMAD.WIDE.U32 UR6, UR20, UR8, URZ ;  /* 0x00000008140672a5 */ /* 0x002fe4000f8e00ff */
[----:B------:R-:W-:Y:S02]  /*1cb0*/  UIMAD.WIDE.U32 UR4, UR26, UR11, URZ ;  /* 0x0000000b1a0472a5 */ /* 0x000fe4000f8e00ff */
[----:B--2---:R-:W-:Y:S02]  /*1cc0*/  UISETP.NE.AND UP1, UPT, UR12, 0x1, UPT ;  /* 0x000000010c00788c */ /* 0x004fe4000bf25270 */
[----:B------:R-:W-:Y:S01]  /*1cd0*/  UISETP.NE.AND UP0, UPT, UR10, 0x1, UPT ;  /* 0x000000010a00788c */ /* 0x000fe2000bf05270 */
[----:B------:R-:W-:-:S02]  /*1ce0*/  UMOV UR6, UR7 ;  /* 0x0000000700067c82 */ /* 0x000fc40008000000 */
[----:B------:R-:W-:Y:S01]  /*1cf0*/  UMOV UR4, UR5 ;  /* 0x0000000500047c82 */ /* 0x000fe20008000000 */
[----:B------:R-:W-:Y:S02]  /*1d00*/  USHF.R.U32.HI UR6, URZ, UR9, UR6 ;  /* 0x00000009ff067299 */ /* 0x000fe40008011606 */
[----:B---3--:R-:W-:Y:S02]  /*1d10*/  USHF.R.U32.HI UR4, URZ, UR13, UR4 ;  /* 0x0000000dff047299 */ /* 0x008fe40008011604 */
[----:B------:R-:W-:Y:S02]  /*1d20*/  USEL UR5, UR20, UR6, !UP1 ;  /* 0x0000000614057287 */ /* 0x000fe4000c800000 */
[----:B------:R-:W-:-:S04]  /*1d30*/  USEL UR4, UR26, UR4, !UP0 ;  /* 0x000000041a047287 */ /* 0x000fc8000c000000 */
[----:B------:R-:W-:Y:S02]  /*1d40*/  UIADD3 UR6, UPT, UPT, -UR4, UR5, URZ ;  /* 0x0000000504067290 */ /* 0x000fe4000fffe1ff */
[----:B------:R-:W-:Y:S02]  /*1d50*/  UIADD3 UR4, UPT, UPT, UR4, -UR5, URZ ;  /* 0x8000000504047290 */ /* 0x000fe4000fffe0ff */
[----:B------:R-:W-:Y:S02]  /*1d60*/  UIMAD UR26, UR6, UR10, UR26 ;  /* 0x0000000a061a72a4 */ /* 0x000fe4000f8e021a */
[----:B------:R-:W-:-:S12]  /*1d70*/  UIMAD UR20, UR4, UR12, UR20 ;  /* 0x0000000c041472a4 */ /* 0x000fd8000f8e0214 */
.L_x_20:
[----:B------:R-:W-:-:S09]  /*1d80*/  UISETP.EQ.U32.AND UP0, UPT, UR37, 0x1, UPT ;  /* 0x000000012500788c */ /* 0x000fd2000bf02070 */
[----:B------:R-:W-:Y:S05]  /*1d90*/  BRA.U !UP0, `(.L_x_21) ;  /* 0x00000001080c7547 */ /* 0x000fea000b800000 */
[----:B------:R-:W-:Y:S01]  /*1da0*/  UCGABAR_WAIT ;  /* 0x0000000000007dc7 */ /* 0x000fe20008000000 */
[----:B------:R-:W-:Y:S01]  /*1db0*/  CCTL.IVALL ;  /* 0x00000000ff00798f */ /* 0x000fe20002000000 */
[----:B------:R-:W-:Y:S05]  /*1dc0*/  BRA `(.L_x_22) ;  /* 0x0000000000047947 */ /* 0x000fea0003800000 */
.L_x_21:
[----:B------:R-:W-:Y:S06]  /*1dd0*/  BAR.SYNC.DEFER_BLOCKING 0x0 ;  /* 0x0000000000007b1d */ /* 0x000fec0000010000 */
.L_x_22:
[----:B------:R-:W-:Y:S05]  /*1de0*/  BRA.U UP5, `(.L_x_23) ;  /* 0x0000002105f87547 */ /* 0x000fea000b800000 */
[----:B------:R-:W1:Y:S01]  /*1df0*/  LDCU UR6, c[0x0][0x38c] ;  /* 0x00007180ff0677ac */ /* 0x000e620008000800 */
[----:B------:R-:W-:Y:S01]  /*1e00*/  PLOP3.LUT P1, PT, PT, PT, UP3, 0x80, 0x8 ;  /* 0x000000000008781c */ /* 0x000fe20003f2f038 */
[----:B------:R-:W-:Y:S01]  /*1e10*/  IMAD.MOV.U32 R12, RZ, RZ, 0x1 ;  /* 0x00000001ff0c7424 */ /* 0x000fe200078e00ff */
[----:B------:R-:W-:Y:S01]  /*1e20*/  ISETP.NE.AND P2, PT, R0, RZ, P3 ;  /* 0x000000ff0000720c */ /* 0x000fe20001f45270 */
[----:B------:R-:W-:Y:S01]  /*1e30*/  USHF.L.U32 UR48, UR31, 0x7, URZ ;  /* 0x000000071f307899 */ /* 0x000fe200080006ff */
[----:B------:R-:W-:Y:S01]  /*1e40*/  PLOP3.LUT P1, PT, P1, PT, PT, 0x8, 0x80 ;  /* 0x000000000080781c */ /* 0x000fe20000f2e170 */
[----:B------:R-:W-:Y:S01]  /*1e50*/  USHF.L.U32 UR47, UR31, 0x6, URZ ;  /* 0x000000061f2f7899 */ /* 0x000fe200080006ff */
[----:B------:R-:W-:Y:S01]  /*1e60*/  CS2R R10, SRZ ;  /* 0x00000000000a7805 */ /* 0x000fe2000001ff00 */
[----:B------:R-:W-:Y:S01]  /*1e70*/  UMOV UR13, 0x400 ;  /* 0x00000400000d7882 */ /* 0x000fe20000000000 */
[----:B------:R-:W-:Y:S01]  /*1e80*/  UISETP.NE.AND UP1, UPT, UR22, URZ, UPT ;  /* 0x000000ff1600728c */ /* 0x000fe2000bf25270 */
[----:B------:R-:W-:Y:S01]  /*1e90*/  IMAD.MOV.U32 R9, RZ, RZ, RZ ;  /* 0x000000ffff097224 */ /* 0x000fe200078e00ff */
[----:B------:R-:W-:Y:S01]  /*1ea0*/  ULEA UR13, UR58, UR13, 0x18 ;  /* 0x0000000d3a0d7291 */ /* 0x000fe2000f8ec0ff */
[----:B------:R-:W-:Y:S01]  /*1eb0*/  IMAD.MOV.U32 R8, RZ, RZ, 0x1 ;  /* 0x00000001ff087424 */ /* 0x000fe200078e00ff */
[----:B------:R-:W-:-:S02]  /*1ec0*/  ULOP3.LUT UR48, UR48, 0x80, URZ, 0xc0, !UPT ;  /* 0x0000008030307892 */ /* 0x000fc4000f8ec0ff */
[----:B------:R-:W-:Y:S01]  /*1ed0*/  ULOP3.LUT UR47, UR47, 0x40, URZ, 0xc0, !UPT ;  /* 0x000000402f2f7892 */ /* 0x000fe2000f8ec0ff */
[----:B------:R-:W2:Y:S01]  /*1ee0*/  LDCU UR42, c[0x0][0x370] ;  /* 0x00006e00ff2a77ac */ /* 0x000ea20008000800 */
[----:B-1----:R-:W-:Y:S02]  /*1ef0*/  UIADD3 UR5, UPT, UPT, UR6, 0x1f, URZ ;  /* 0x0000001f06057890 */ /* 0x002fe4000fffe0ff */
[----:B------:R-:W-:Y:S02]  /*1f00*/  UIADD3 UR50, UPT, UPT, UR6, 0x3e, URZ ;  /* 0x0000003e06327890 */ /* 0x000fe4000fffe0ff */
[----:B------:R-:W-:Y:S01]  /*1f10*/  USHF.R.S32.HI UR4, URZ, 0x1f, UR5 ;  /* 0x0000001fff047899 */ /* 0x000fe20008011405 */
[----:B------:R-:W1:Y:S03]  /*1f20*/  LDCU.64 UR28, c[0x0][0x348] ;  /* 0x00006900ff1c77ac */ /* 0x000e660008000a00 */
[----:B------:R-:W-:-:S02]  /*1f30*/  ULEA.HI UR4, UR4, UR5, URZ, 0x5 ;  /* 0x0000000504047291 */ /* 0x000fc4000f8f28ff */
[----:B------:R-:W-:Y:S02]  /*1f40*/  UIADD3 UR5, UPT, UPT, UR6, -0x1, URZ ;  /* 0xffffffff06057890 */ /* 0x000fe4000fffe0ff */
[----:B------:R-:W-:Y:S02]  /*1f50*/  USHF.R.S32.HI UR44, URZ, 0x5, UR4 ;  /* 0x00000005ff2c7899 */ /* 0x000fe40008011404 */
[----:B------:R-:W-:Y:S02]  /*1f60*/  UISETP.GE.U32.AND UP2, UPT, UR5, -0x3f, UPT ;  /* 0xffffffc10500788c */ /* 0x000fe4000bf46070 */
[----:B------:R-:W-:Y:S01]  /*1f70*/  UISETP.LT.U32.AND UP0, UPT, UR44, 0x21, UPT ;  /* 0x000000212c00788c */ /* 0x000fe2000bf01070 */
[----:B------:R-:W3:Y:S03]  /*1f80*/  LDCU UR41, c[0x0][0x374] ;  /* 0x00006e80ff2977ac */ /* 0x000ee60008000800 */
[----:B------:R-:W-:-:S02]  /*1f90*/  USEL UR43, UR44, 0x21, UP0 ;  /* 0x000000212c2b7887 */ /* 0x000fc40008000000 */
[----:B------:R-:W-:Y:S02]  /*1fa0*/  USEL UR21, UR53, 0x2, UP1 ;  /* 0x0000000235157887 */ /* 0x000fe40008800000 */
[----:B------:R-:W-:Y:S02]  /*1fb0*/  UIADD3 UR4, UPT, UPT, UR43, -0x1, URZ ;  /* 0xffffffff2b047890 */ /* 0x000fe4000fffe0ff */
[----:B------:R-:W-:Y:S02]  /*1fc0*/  @UP2 UIADD3 UR4, UPT, UPT, UR43, URZ, URZ ;  /* 0x000000ff2b042290 */ /* 0x000fe4000fffe0ff */
[----:B------:R-:W-:Y:S02]  /*1fd0*/  UIADD3 UR38, UPT, UPT, UR13, 0x6500, UR30 ;  /* 0x000065000d267890 */ /* 0x000fe4000fffe01e */
[----:B------:R-:W-:Y:S02]  /*1fe0*/  UIADD3 UR37, UPT, UPT, UR13, 0x16d00, UR27 ;  /* 0x00016d000d257890 */ /* 0x000fe4000fffe01b */
[----:B------:R-:W-:-:S02]  /*1ff0*/  ULEA UR48, UR33, UR48, 0x6 ;  /* 0x0000003021307291 */ /* 0x000fc4000f8e30ff */
[----:B------:R-:W-:Y:S02]  /*2000*/  ULEA UR47, UR32, UR47, 0x4 ;  /* 0x0000002f202f7291 */ /* 0x000fe4000f8e20ff */
[----:B------:R-:W-:Y:S02]  /*2010*/  UIADD3 UR49, UPT, UPT, UR44, -UR43, URZ ;  /* 0x8000002b2c317290 */ /* 0x000fe4000fffe0ff */
[----:B------:R-:W-:Y:S02]  /*2020*/  UIADD3 UR31, UPT, UPT, UR4, 0x1, URZ ;  /* 0x00000001041f7890 */ /* 0x000fe4000fffe0ff */
[----:B------:R-:W-:Y:S01]  /*2030*/  UIADD3 UR46, UPT, UPT, -UR4, URZ, URZ ;  /* 0x000000ff042e7290 */ /* 0x000fe2000fffe1ff */
[----:B-123--:R-:W-:-:S11]  /*2040*/  UMOV UR6, URZ ;  /* 0x000000ff00067c82 */ /* 0x00efd60008000000 */
.L_x_43:
[----:B------:R-:W-:-:S09]  /*2050*/  UISETP.NE.AND UP0, UPT, UR58, URZ, UPT ;  /* 0x000000ff3a00728c */ /* 0x000fd2000bf05270 */
[----:B-1----:R-:W-:Y:S05]  /*2060*/  BRA.U UP0, `(.L_x_24) ;  /* 0x0000000100287547 */ /* 0x002fea000b800000 */
[----:B------:R-:W-:Y:S02]  /*2070*/  LEA R0, R9, UR13, 0x3 ;  /* 0x0000000d09007c11 */ /* 0x000fe4000f8e18ff */
[----:B------:R-:W-:-:S04]  /*2080*/  SHF.L.U32 R3, R8, 0x1f, RZ ;  /* 0x0000001f08037819 */ /* 0x000fc800000006ff */
[----:B------:R-:W1:Y:S02]  /*2090*/  SYNCS.PHASECHK.TRANS64.TRYWAIT P0, [R0+URZ+0x2d0], R3 ;  /* 0x0002d003000075a7 */ /* 0x000e6400080011ff */
[----:B-1----:R-:W-:Y:S05]  /*20a0*/  @!P0 BRA `(.L_x_25) ;  /* 0x0000009000d48947 */ /* 0x002fea0003800000 */
.L_x_173:
[----:B------:R2:W-:Y:S01]  /*20b0*/  SYNCS.ARRIVE.TRANS64.A1T0 RZ, [R0+URZ+0x2c0], RZ ;  /* 0x0002c0ff00ff79a7 */ /* 0x0005e200081000ff */
[----:B------:R-:W-:-:S05]  /*20c0*/  VIADD R9, R9, 0x1 ;  /* 0x0000000109097836 */ /* 0x000fca0000000000 */
[----:B------:R-:W-:-:S04]  /*20d0*/  ISETP.NE.AND P0, PT, R9, 0x2, PT ;  /* 0x000000020900780c */ /* 0x000fc80003f05270 */
[----:B-1----:R-:W-:Y:S02]  /*20e0*/  SEL R3, RZ, 0x1, P0 ;  /* 0x00000001ff037807 */ /* 0x002fe40000000000 */
[----:B------:R-:W-:Y:S02]  /*20f0*/  SEL R9, R9, RZ, P0 ;  /* 0x000000ff09097207 */ /* 0x000fe40000000000 */
[----:B------:R-:W-:-:S07]  /*2100*/  LOP3.LUT R8, R8, R3, RZ, 0x3c, !PT ;  /* 0x0000000308087212 */ /* 0x000fce00078e3cff */
.L_x_24:
[----:B------:R-:W-:Y:S01]  /*2110*/  ULEA UR4, UR6, UR13, 0x3 ;  /* 0x0000000d06047291 */ /* 0x000fe2000f8e18ff */
[----:B--2---:R-:W-:Y:S01]  /*2120*/  SHF.L.U32 R0, R12, 0x1f, RZ ;  /* 0x0000001f0c007819 */ /* 0x004fe200000006ff */
[----:B------:R-:W-:Y:S02]  /*2130*/  UISETP.GE.U32.AND UP0, UPT, UR50, 0x3f, UPT ;  /* 0x0000003f3200788c */ /* 0x000fe4000bf06070 */
[----:B------:R-:W-:Y:S01]  /*2140*/  ULEA UR11, UR26, UR48, 0x8 ;  /* 0x000000301a0b7291 */ /* 0x000fe2000f8e40ff */
[----:B------:R-:W-:-:S04]  /*2150*/  UMOV UR7, URZ ;  /* 0x000000ff00077c82 */ /* 0x000fc80008000000 */
[----:B------:R1:W2:Y:S01]  /*2160*/  SYNCS.PHASECHK.TRANS64.TRYWAIT P0, [UR4+0x108], R0 ;  /* 0x00010800ff0075a7 */ /* 0x0002a20008001104 */
[----:B------:R-:W-:-:S04]  /*2170*/  ULEA.HI UR4, UR20, UR20, URZ, 0x1 ;  /* 0x0000001414047291 */ /* 0x000fc8000f8f08ff */
[----:B------:R-:W-:-:S04]  /*2180*/  USHF.L.U32 UR4, UR4, 0x6, URZ ;  /* 0x0000000604047899 */ /* 0x000fc800080006ff */
[----:B------:R-:W-:-:S04]  /*2190*/  ULOP3.LUT UR35, UR4, 0xffffff80, URZ, 0xc0, !UPT ;  /* 0xffffff8004237892 */ /* 0x000fc8000f8ec0ff */
[----:B------:R-:W-:Y:S01]  /*21a0*/  UIADD3 UR35, UPT, UPT, UR47, UR35, URZ ;  /* 0x000000232f237290 */ /* 0x000fe2000fffe0ff */
[----:B------:R-:W-:Y:S11]  /*21b0*/  BRA.U !UP0, `(.L_x_26) ;  /* 0x0000000108c87547 */ /* 0x000ff6000b800000 */
[----:B------:R-:W-:Y:S01]  /*21c0*/  UMOV UR16, UR46 ;  /* 0x0000002e00107c82 */ /* 0x000fe20008000000 */
[----:B------:R-:W-:Y:S01]  /*21d0*/  UMOV UR4, UR6 ;  /* 0x0000000600047c82 */ /* 0x000fe20008000000 */
[----:B------:R-:W-:-:S05]  /*21e0*/  UMOV UR34, URZ ;  /* 0x000000ff00227c82 */ /* 0x000fca0008000000 */
.L_x_32:
[----:B------:R-:W-:Y:S01]  /*21f0*/  ULEA UR33, UR4, UR13, 0x3 ;  /* 0x0000000d04217291 */ /* 0x000fe2000f8e18ff */
[----:B------:R-:W-:Y:S01]  /*2200*/  @P3 MOV R2, 0x3000 ;  /* 0x0000300000023802 */ /* 0x000fe20000000f00 */
[----:B--234-:R-:W-:Y:S10]  /*2210*/  @P0 BRA `(.L_x_27) ;  /* 0x00000000000c0947 */ /* 0x01cff40003800000 */
[----:B------:R-:W-:-:S04]  /*2220*/  SHF.L.U32 R3, R12, 0x1f, RZ ;  /* 0x0000001f0c037819 */ /* 0x000fc800000006ff */
[----:B------:R-:W2:Y:S02]  /*2230*/  SYNCS.PHASECHK.TRANS64.TRYWAIT P0, [UR33+0x108], R3 ;  /* 0x00010803ff0075a7 */ /* 0x000ea40008001121 */
[----:B--2---:R-:W-:Y:S05]  /*2240*/  @!P0 BRA `(.L_x_28) ;  /* 0x0000009000808947 */ /* 0x004fea0003800000 */
.L_x_27:
[----:B------:R2:W-:Y:S01]  /*2250*/  @P3 SYNCS.ARRIVE.TRANS64 RZ, [UR33], R2 ;  /* 0x00000002ffff39a7 */ /* 0x0005e20008000021 */
[----:B------:R-:W-:Y:S02]  /*2260*/  ULOP3.LUT UR5, UR21, 0x2, URZ, 0xfc, !UPT ;  /* 0x0000000215057892 */ /* 0x000fe4000f8efcff */
[----:B------:R-:W-:Y:S02]  /*2270*/  UIADD3 UR16, UPT, UPT, UR16, 0x1, URZ ;  /* 0x0000000110107890 */ /* 0x000fe4000fffe0ff */
[----:B------:R-:W-:Y:S02]  /*2280*/  UISETP.NE.AND UP0, UPT, UR5, 0x2, UPT ;  /* 0x000000020500788c */ /* 0x000fe4000bf05270 */
[----:B------:R-:W-:-:S07]  /*2290*/  UISETP.NE.AND UP2, UPT, UR16, 0x1, UPT ;  /* 0x000000011000788c */ /* 0x000fce000bf45270 */
[----:B------:R-:W-:Y:S05]  /*22a0*/  BRA.U UP0, `(.L_x_29) ;  /* 0x0000000100047547 */ /* 0x000fea000b800000 */
[----:B------:R-:W-:Y:S05]  /*22b0*/  BPT.TRAP 0x1 ;  /* 0x000000040000795c */ /* 0x000fea0000300000 */
.L_x_29:
[----:B------:R-:W-:Y:S04]  /*22c0*/  BSSY.RECONVERGENT B0, `(.L_x_30) ;  /* 0x0000003000007945 */ /* 0x000fe80003800200 */
[----:B------:R-:W-:Y:S05]  /*22d0*/  @!P2 BRA `(.L_x_31) ;  /* 0x000000000004a947 */ /* 0x000fea0003800000 */
[----:B------:R-:W-:Y:S05]  /*22e0*/  BPT.TRAP 0x1 ;  /* 0x000000040000795c */ /* 0x000fea0000300000 */
.L_x_31:
[----:B------:R-:W-:Y:S05]  /*22f0*/  BSYNC.RECONVERGENT B0 ;  /* 0x0000000000007941 */ /* 0x000fea0003800200 */
.L_x_30:
[----:B------:R-:W-:Y:S02]  /*2300*/  UIADD3 UR5, UPT, UPT, UR4, 0x1, URZ ;  /* 0x0000000104057890 */ /* 0x000fe4000fffe0ff */
[----:B------:R-:W-:Y:S02]  /*2310*/  ULEA UR32, UR4, UR30, 0xb ;  /* 0x0000001e04207291 */ /* 0x000fe4000f8e58ff */
[----:B------:R-:W-:Y:S02]  /*2320*/  UISETP.NE.AND UP0, UPT, UR5, 0x21, UPT ;  /* 0x000000210500788c */ /* 0x000fe4000bf05270 */
[----:B------:R-:W-:Y:S02]  /*2330*/  UIADD3 UR14, UP1, UPT, UR28, 0x80, URZ ;  /* 0x000000801c0e7890 */ /* 0x000fe4000ff3e0ff */
[----:B------:R-:W-:Y:S02]  /*2340*/  USEL UR7, URZ, 0x1, UP0 ;  /* 0x00000001ff077887 */ /* 0x000fe40008000000 */
[----:B------:R-:W-:-:S02]  /*2350*/  USEL UR6, UR5, URZ, UP0 ;  /* 0x000000ff05067287 */ /* 0x000fc40008000000 */
[----:B------:R-:W-:Y:S02]  /*2360*/  ULEA UR8, UR4, UR27, 0xc ;  /* 0x0000001b04087291 */ /* 0x000fe4000f8e60ff */
[----:B------:R-:W-:Y:S01]  /*2370*/  ULEA UR5, UR6, UR13, 0x3 ;  /* 0x0000000d06057291 */ /* 0x000fe2000f8e18ff */
[----:B------:R-:W-:Y:S01]  /*2380*/  LOP3.LUT R12, R12, UR7, RZ, 0x3c, !PT ;  /* 0x000000070c0c7c12 */ /* 0x000fe2000f8e3cff */
[----:B------:R-:W-:Y:S02]  /*2390*/  UIADD3 UR4, UP0, UPT, UR28, 0x180, URZ ;  /* 0x000001801c047890 */ /* 0x000fe4000ff1e0ff */
[----:B------:R-:W-:Y:S01]  /*23a0*/  ULOP3.LUT UR33, UR33, 0xfefffff8, URZ, 0xc0, !UPT ;  /* 0xfefffff821217892 */ /* 0x000fe2000f8ec0ff */
[----:B-1----:R-:W-:Y:S01]  /*23b0*/  SHF.L.U32 R0, R12, 0x1f, RZ ;  /* 0x0000001f0c007819 */ /* 0x002fe200000006ff */
[----:B------:R-:W-:Y:S02]  /*23c0*/  UIADD3.X UR15, UPT, UPT, URZ, UR29, URZ, UP1, !UPT ;  /* 0x0000001dff0f7290 */ /* 0x000fe40008ffe4ff */
[----:B------:R-:W-:Y:S01]  /*23d0*/  UIADD3 UR32, UPT, UPT, UR13, 0x6500, UR32 ;  /* 0x000065000d207890 */ /* 0x000fe2000fffe020 */
[----:B------:R3:W4:Y:S01]  /*23e0*/  SYNCS.PHASECHK.TRANS64.TRYWAIT P0, [UR5+0x108], R0 ;  /* 0x00010800ff0075a7 */ /* 0x0007220008001105 */
[----:B------:R-:W-:-:S02]  /*23f0*/  UPRMT UR17, URZ, 0x5410, UR25 ;  /* 0x00005410ff117896 */ /* 0x000fc40008000019 */
[----:B------:R-:W-:Y:S02]  /*2400*/  UIADD3 UR8, UPT, UPT, UR13, 0x16d00, UR8 ;  /* 0x00016d000d087890 */ /* 0x000fe4000fffe008 */
[----:B------:R-:W-:Y:S02]  /*2410*/  UIADD3.X UR5, UPT, UPT, URZ, UR29, URZ, UP0, !UPT ;  /* 0x0000001dff057290 */ /* 0x000fe400087fe4ff */
[----:B------:R-:W-:Y:S01]  /*2420*/  UPRMT UR7, URZ, 0x5410, UR24 ;  /* 0x00005410ff077896 */ /* 0x000fe20008000018 */
[----:B------:R-:W-:Y:S01]  /*2430*/  UMOV UR18, 0x0 ;  /* 0x0000000000127882 */ /* 0x000fe20000000000 */
[----:B------:R-:W-:Y:S01]  /*2440*/  UMOV UR19, 0x10000000 ;  /* 0x1000000000137882 */ /* 0x000fe20000000000 */
[----:B------:R-:W-:Y:S01]  /*2450*/  UMOV UR10, UR34 ;  /* 0x00000022000a7c82 */ /* 0x000fe20008000000 */
[----:B------:R-:W-:Y:S01]  /*2460*/  UMOV UR12, UR36 ;  /* 0x00000024000c7c82 */ /* 0x000fe20008000000 */
[----:B------:R-:W-:Y:S01]  /*2470*/  UMOV UR9, UR33 ;  /* 0x0000002100097c82 */ /* 0x000fe20008000000 */
[----:B------:R1:W-:Y:S03]  /*2480*/  UTMALDG.3D.MULTICAST.2CTA [UR32], [UR14], UR17, desc[UR18] ;  /* 0x000012200e0073b4 */ /* 0x0003e60008211811 */
[----:B------:R2:W-:Y:S01]  /*2490*/  UTMALDG.3D.MULTICAST.2CTA [UR8], [UR4], UR7, desc[UR18] ;  /* 0x00001208040073b4 */ /* 0x0005e20008211807 */
[----:B-1----:R-:W-:Y:S01]  /*24a0*/  UIADD3 UR34, UPT, UPT, UR34, 0x20, URZ ;  /* 0x0000002022227890 */ /* 0x002fe2000fffe0ff */
[----:B--2---:R-:W-:Y:S01]  /*24b0*/  UMOV UR7, UR31 ;  /* 0x0000001f00077c82 */ /* 0x004fe20008000000 */
[----:B------:R-:W-:Y:S01]  /*24c0*/  UMOV UR4, UR6 ;  /* 0x0000000600047c82 */ /* 0x000fe20008000000 */
[----:B------:R-:W-:Y:S09]  /*24d0*/  BRA.U UP2, `(.L_x_32) ;  /* 0xfffffffd02447547 */ /* 0x000ff2000b83ffff */
.L_x_26:
[----:B------:R-:W-:Y:S01]  /*24e0*/  ULEA UR4, UR6, UR13, 0x3 ;  /* 0x0000000d06047291 */ /* 0x000fe2000f8e18ff */
[----:B-1-3--:R-:W-:Y:S01]  /*24f0*/  SHF.L.U32 R0, R12, 0x1f, RZ ;  /* 0x0000001f0c007819 */ /* 0x00afe200000006ff */
[----:B------:R-:W-:Y:S01]  /*2500*/  @!P1 SYNCS.ARRIVE.TRANS64.A1T0 RZ, [UR13+0x258], RZ ;  /* 0x000258ffffff99a7 */ /* 0x000fe2000810000d */
[----:B------:R-:W-:-:S06]  /*2510*/  UISETP.GT.AND UP0, UPT, UR44, UR43, UPT ;  /* 0x0000002b2c00728c */ /* 0x000fcc000bf04270 */
[----:B--2-4-:R1:W2:Y:S03]  /*2520*/  SYNCS.PHASECHK.TRANS64.TRYWAIT P0, [UR4+0x108], R0 ;  /* 0x00010800ff0075a7 */ /* 0x0142a60008001104 */
[----:B------:R-:W-:Y:S05]  /*2530*/  BRA.U !UP0, `(.L_x_33) ;  /* 0x0000000108c07547 */ /* 0x000fea000b800000 */
[----:B------:R-:W-:Y:S01]  /*2540*/  UIADD3 UR26, UPT, UPT, UR49, UR7, URZ ;  /* 0x00000007311a7290 */ /* 0x000fe2000fffe0ff */
[----:B------:R-:W-:-:S11]  /*2550*/  UMOV UR4, UR6 ;  /* 0x0000000600047c82 */ /* 0x000fd60008000000 */
.L_x_39:
[----:B------:R-:W-:Y:S01]  /*2560*/  ULEA UR17, UR4, UR13, 0x3 ;  /* 0x0000000d04117291 */ /* 0x000fe2000f8e18ff */
[----:B--2---:R-:W-:Y:S01]  /*2570*/  @P3 MOV R2, 0x3000 ;  /* 0x0000300000023802 */ /* 0x004fe20000000f00 */
[----:B--2-4-:R-:W-:Y:S10]  /*2580*/  @P0 BRA `(.L_x_34) ;  /* 0x00000000000c0947 */ /* 0x014ff40003800000 */
[----:B------:R-:W-:-:S04]  /*2590*/  SHF.L.U32 R3, R12, 0x1f, RZ ;  /* 0x0000001f0c037819 */ /* 0x000fc800000006ff */
[----:B------:R-:W2:Y:S02]  /*25a0*/  SYNCS.PHASECHK.TRANS64.TRYWAIT P0, [UR17+0x108], R3 ;  /* 0x00010803ff0075a7 */ /* 0x000ea40008001111 */
[----:B--2---:R-:W-:Y:S05]  /*25b0*/  @!P0 BRA `(.L_x_35) ;  /* 0x0000008c00bc8947 */ /* 0x004fea0003800000 */
.L_x_34:
[----:B------:R2:W-:Y:S01]  /*25c0*/  @P3 SYNCS.ARRIVE.TRANS64 RZ, [UR17], R2 ;  /* 0x00000002ffff39a7 */ /* 0x0005e20008000011 */
[----:B------:R-:W-:-:S04]  /*25d0*/  ULOP3.LUT UR5, UR21, 0x2, URZ, 0xfc, !UPT ;  /* 0x0000000215057892 */ /* 0x000fc8000f8efcff */
[----:B------:R-:W-:-:S09]  /*25e0*/  UISETP.NE.AND UP0, UPT, UR5, 0x2, UPT ;  /* 0x000000020500788c */ /* 0x000fd2000bf05270 */
[----:B------:R-:W-:Y:S05]  /*25f0*/  BRA.U UP0, `(.L_x_36) ;  /* 0x0000000100047547 */ /* 0x000fea000b800000 */
[----:B------:R-:W-:Y:S05]  /*2600*/  BPT.TRAP 0x1 ;  /* 0x000000040000795c */ /* 0x000fea0000300000 */
.L_x_36:
[----:B------:R-:W-:Y:S04]  /*2610*/  BSSY.RECONVERGENT B0, `(.L_x_37) ;  /* 0x0000003000007945 */ /* 0x000fe80003800200 */
[----:B------:R-:W-:Y:S05]  /*2620*/  @!P2 BRA `(.L_x_38) ;  /* 0x000000000004a947 */ /* 0x000fea0003800000 */
[----:B------:R-:W-:Y:S05]  /*2630*/  BPT.TRAP 0x1 ;  /* 0x000000040000795c */ /* 0x000fea0000300000 */
.L_x_38:
[----:B------:R-:W-:Y:S05]  /*2640*/  BSYNC.RECONVERGENT B0 ;  /* 0x0000000000007941 */ /* 0x000fea0003800200 */
.L_x_37:
[----:B------:R-:W-:Y:S02]  /*2650*/  UIADD3 UR5, UPT, UPT, UR4, 0x1, URZ ;  /* 0x0000000104057890 */ /* 0x000fe4000fffe0ff */
[----:B------:R-:W-:Y:S02]  /*2660*/  UIADD3 UR14, UP1, UPT, UR28, 0x80, URZ ;  /* 0x000000801c0e7890 */ /* 0x000fe4000ff3e0ff */
[----:B------:R-:W-:Y:S02]  /*2670*/  UISETP.NE.AND UP0, UPT, UR5, 0x21, UPT ;  /* 0x000000210500788c */ /* 0x000fe4000bf05270 */
[----:B------:R-:W-:Y:S02]  /*2680*/  ULEA UR16, UR4, UR38, 0xb ;  /* 0x0000002604107291 */ /* 0x000fe4000f8e58ff */
[----:B------:R-:W-:Y:S02]  /*2690*/  USEL UR8, URZ, 0x1, UP0 ;  /* 0x00000001ff087887 */ /* 0x000fe40008000000 */
[----:B------:R-:W-:-:S02]  /*26a0*/  USEL UR6, UR5, URZ, UP0 ;  /* 0x000000ff05067287 */ /* 0x000fc40008000000 */
[----:B------:R-:W-:Y:S02]  /*26b0*/  UIADD3 UR22, UP0, UPT, UR28, 0x180, URZ ;  /* 0x000001801c167890 */ /* 0x000fe4000ff1e0ff */
[----:B------:R-:W-:Y:S01]  /*26c0*/  ULEA UR5, UR6, UR13, 0x3 ;  /* 0x0000000d06057291 */ /* 0x000fe2000f8e18ff */
[----:B------:R-:W-:Y:S01]  /*26d0*/  LOP3.LUT R12, R12, UR8, RZ, 0x3c, !PT ;  /* 0x000000080c0c7c12 */ /* 0x000fe2000f8e3cff */
[----:B------:R-:W-:Y:S02]  /*26e0*/  ULEA UR8, UR4, UR37, 0xc ;  /* 0x0000002504087291 */ /* 0x000fe4000f8e60ff */
[----:B------:R-:W-:Y:S01]  /*26f0*/  USHF.L.U32 UR18, UR7, 0x5, URZ ;  /* 0x0000000507127899 */ /* 0x000fe200080006ff */
[----:B-1----:R-:W-:Y:S01]  /*2700*/  SHF.L.U32 R0, R12, 0x1f, RZ ;  /* 0x0000001f0c007819 */ /* 0x002fe200000006ff */
[----:B------:R-:W-:Y:S02]  /*2710*/  ULOP3.LUT UR17, UR17, 0xfefffff8, URZ, 0xc0, !UPT ;  /* 0xfefffff811117892 */ /* 0x000fe4000f8ec0ff */
[----:B------:R-:W-:Y:S01]  /*2720*/  UPRMT UR4, URZ, 0x5410, UR25 ;  /* 0x00005410ff047896 */ /* 0x000fe20008000019 */
[----:B------:R3:W4:Y:S01]  /*2730*/  SYNCS.PHASECHK.TRANS64.TRYWAIT P0, [UR5+0x108], R0 ;  /* 0x00010800ff0075a7 */ /* 0x0007220008001105 */
[----:B------:R-:W-:-:S02]  /*2740*/  UIADD3.X UR15, UPT, UPT, URZ, UR29, URZ, UP1, !UPT ;  /* 0x0000001dff0f7290 */ /* 0x000fc40008ffe4ff */
[----:B------:R-:W-:Y:S02]  /*2750*/  UPRMT UR5, URZ, 0x5410, UR24 ;  /* 0x00005410ff057896 */ /* 0x000fe40008000018 */
[----:B------:R-:W-:Y:S01]  /*2760*/  UIADD3.X UR23, UPT, UPT, URZ, UR29, URZ, UP0, !UPT ;  /* 0x0000001dff177290 */ /* 0x000fe200087fe4ff */
[----:B------:R-:W-:Y:S01]  /*2770*/  UMOV UR32, 0x0 ;  /* 0x0000000000207882 */ /* 0x000fe20000000000 */
[----:B------:R-:W-:Y:S01]  /*2780*/  UMOV UR33, 0x10000000 ;  /* 0x1000000000217882 */ /* 0x000fe20000000000 */
[----:B------:R-:W-:Y:S01]  /*2790*/  UMOV UR19, UR35 ;  /* 0x0000002300137c82 */ /* 0x000fe20008000000 */
[----:B------:R-:W-:Y:S01]  /*27a0*/  UMOV UR20, UR36 ;  /* 0x0000002400147c82 */ /* 0x000fe20008000000 */
[----:B------:R-:W-:Y:S01]  /*27b0*/  UMOV UR12, UR36 ;  /* 0x00000024000c7c82 */ /* 0x000fe20008000000 */
[----:B------:R-:W-:Y:S01]  /*27c0*/  UMOV UR9, UR17 ;  /* 0x0000001100097c82 */ /* 0x000fe20008000000 */
[----:B------:R-:W-:Y:S01]  /*27d0*/  UMOV UR10, UR18 ;  /* 0x00000012000a7c82 */ /* 0x000fe20008000000 */
[----:B------:R1:W-:Y:S01]  /*27e0*/  UTMALDG.3D.MULTICAST.2CTA [UR16], [UR14], UR4, desc[UR32] ;  /* 0x000020100e0073b4 */ /* 0x0003e20008211804 */
[----:B------:R-:W-:-:S04]  /*27f0*/  UIADD3 UR7, UPT, UPT, UR7, 0x1, URZ ;  /* 0x0000000107077890 */ /* 0x000fc8000fffe0ff */
[----:B------:R-:W-:Y:S01]  /*2800*/  UISETP.NE.AND UP0, UPT, UR7, UR26, UPT ;  /* 0x0000001a0700728c */ /* 0x000fe2000bf05270 */
[----:B------:R3:W-:Y:S01]  /*2810*/  UTMALDG.3D.MULTICAST.2CTA [UR8], [UR22], UR5, desc[UR32] ;  /* 0x00002008160073b4 */ /* 0x0007e20008211805 */
[----:B-1----:R-:W-:-:S07]  /*2820*/  UMOV UR4, UR6 ;  /* 0x0000000600047c82 */ /* 0x002fce0008000000 */
[----:B---3--:R-:W-:Y:S05]  /*2830*/  BRA.U UP0, `(.L_x_39) ;  /* 0xfffffffd00487547 */ /* 0x008fea000b83ffff */
.L_x_33:
[C---:B------:R-:W-:Y:S01]  /*2840*/  LEA R3, R11.reuse, UR13, 0x3 ;  /* 0x0000000d0b037c11 */ /* 0x040fe2000f8e18ff */
[----:B------:R-:W-:Y:S01]  /*2850*/  NOP ;  /* 0x0000000000007918 */ /* 0x000fe20000000000 */
[----:B-1----:R-:W-:Y:S02]  /*2860*/  SHF.L.U32 R0, R10, 0x1f, RZ ;  /* 0x0000001f0a007819 */ /* 0x002fe400000006ff */
[----:B------:R-:W-:Y:S02]  /*2870*/  LEA R5, R11, UR13, 0x4 ;  /* 0x0000000d0b057c11 */ /* 0x000fe4000f8e20ff */
[----:B--2-4-:R-:W1:Y:S02]  /*2880*/  SYNCS.PHASECHK.TRANS64.TRYWAIT P0, [R3+URZ+0x260], R0 ;  /* 0x00026000030075a7 */ /* 0x014e6400080011ff */
[----:B-1----:R-:W-:Y:S05]  /*2890*/  @!P0 BRA `(.L_x_40) ;  /* 0x0000008c001c8947 */ /* 0x002fea0003800000 */
.L_x_176:
[----:B------:R-:W2:Y:S01]  /*28a0*/  LDS.128 R4, [R5+0x2f0] ;  /* 0x0002f00005047984 */ /* 0x000ea20000000c00 */
[----:B------:R-:W-:Y:S01]  /*28b0*/  UISETP.GE.AND UP0, UPT, UR45, 0x1, UPT ;  /* 0x000000012d00788c */ /* 0x000fe2000bf06270 */
[----:B------:R-:W-:Y:S01]  /*28c0*/  @!PT LDS RZ, [RZ] ;  /* 0x00000000fffff984 */ /* 0x000fe20000000800 */
[----:B------:R-:W-:Y:S01]  /*28d0*/  @!PT LDS RZ, [RZ] ;  /* 0x00000000fffff984 */ /* 0x000fe20000000800 */
[----:B------:R-:W-:Y:S01]  /*28e0*/  @!PT LDS RZ, [RZ] ;  /* 0x00000000fffff984 */ /* 0x000fe20000000800 */
[----:B------:R-:W-:Y:S01]  /*28f0*/  @!PT LDS RZ, [RZ] ;  /* 0x00000000fffff984 */ /* 0x000fe20000000800 */
[----:B------:R3:W-:Y:S06]  /*2900*/  MEMBAR.ALL.CTA ;  /* 0x0000000000007992 */ /* 0x0007ec0000008000 */
[----:B---3--:R-:W3:Y:S01]  /*2910*/  FENCE.VIEW.ASYNC.S ;  /* 0x00000000000073c6 */ /* 0x008ee20000000000 */
[----:B--2---:R-:W-:-:S13]  /*2920*/  LOP3.LUT P0, RZ, R6, 0x1, RZ, 0xc0, !PT ;  /* 0x0000000106ff7812 */ /* 0x004fda000780c0ff */
[----:B---3--:R-:W-:Y:S01]  /*2930*/  VOTEU.ANY UP1, P0 ;  /* 0x0000000000ff7886 */ /* 0x008fe20000020100 */
[----:B------:R-:W-:-:S13]  /*2940*/  PLOP3.LUT P0, PT, PT, PT, UP1, 0x80, 0x8 ;  /* 0x000000000008781c */ /* 0x000fda0003f0f018 */
[----:B-1----:R-:W-:Y:S02]  /*2950*/  @P0 LOP3.LUT R0, R5, 0xffff, RZ, 0xc0, !PT ;  /* 0x0000ffff05000812 */ /* 0x002fe400078ec0ff */
[----:B------:R-:W-:Y:S02]  /*2960*/  @P0 MOV R2, R4 ;  /* 0x0000000400020202 */ /* 0x000fe40000000f00 */
[----:B------:R-:W-:Y:S01]  /*2970*/  @P0 R2UR UR5, R0 ;  /* 0x00000000000502ca */ /* 0x000fe200000e0000 */
[----:B------:R-:W-:Y:S01]  /*2980*/  VIADD R0, R3, 0x270 ;  /* 0x0000027003007836 */ /* 0x000fe20000000000 */
[----:B------:R-:W-:Y:S02]  /*2990*/  @P0 SHF.R.U32.HI R4, RZ, 0x10, R5 ;  /* 0x00000010ff040819 */ /* 0x000fe40000011605 */
[----:B------:R-:W-:Y:S02]  /*29a0*/  @P0 R2UR UR7, R2 ;  /* 0x00000000020702ca */ /* 0x000fe400000e0000 */
[----:B------:R-:W-:-:S02]  /*29b0*/  PRMT R0, RZ, 0x654, R0 ;  /* 0x00000654ff007816 */ /* 0x000fc40000000000 */
[----:B------:R-:W-:Y:S02]  /*29c0*/  @P0 R2UR UR4, R4 ;  /* 0x00000000040402ca */ /* 0x000fe400000e0000 */
[----:B------:R1:W-:Y:S03]  /*29d0*/  SYNCS.ARRIVE.TRANS64.RED.A1T0 RZ, [R0+URZ], RZ ;  /* 0x000000ff00ff79a7 */ /* 0x0003e600081004ff */
[----:B------:R-:W-:-:S04]  /*29e0*/  @UP1 UMOV UR39, UR5 ;  /* 0x0000000500271c82 */ /* 0x000fc80008000000 */
[----:B------:R-:W-:-:S04]  /*29f0*/  @UP1 UMOV UR40, UR7 ;  /* 0x0000000700281c82 */ /* 0x000fc80008000000 */
[----:B------:R-:W-:Y:S01]  /*2a00*/  @UP1 UMOV UR36, UR4 ;  /* 0x0000000400241c82 */ /* 0x000fe20008000000 */
[----:B------:R-:W-:Y:S05]  /*2a10*/  BRA.U !UP0, `(.L_x_41) ;  /* 0x0000000108d47547 */ /* 0x000fea000b800000 */
[----:B------:R-:W2:Y:S01]  /*2a20*/  LDCU.128 UR16, c[0x0][0xb10] ;  /* 0x00016200ff1077ac */ /* 0x000ea20008000c00 */
[----:B------:R-:W3:Y:S01]  /*2a30*/  LDCU UR12, c[0x0][0xb20] ;  /* 0x00016400ff0c77ac */ /* 0x000ee20008000800 */
[----:B------:R-:W4:Y:S01]  /*2a40*/  LDCU UR20, c[0x0][0xb0c] ;  /* 0x00016180ff1477ac */ /* 0x000f220008000800 */
[----:B------:R-:W1:Y:S01]  /*2a50*/  LDCU.64 UR8, c[0x0][0xb28] ;  /* 0x00016500ff0877ac */ /* 0x000e620008000a00 */
[----:B------:R-:W-:Y:S02]  /*2a60*/  UISETP.NE.AND UP3, UPT, UR45, 0x1, UPT ;  /* 0x000000012d00788c */ /* 0x000fe4000bf65270 */
[----:B--2---:R-:W-:Y:S02]  /*2a70*/  UIMAD.WIDE.U32 UR10, UR41, UR19, URZ ;  /* 0x00000013290a72a5 */ /* 0x004fe4000f8e00ff */
[----:B------:R-:W-:Y:S02]  /*2a80*/  UIMAD.WIDE.U32 UR4, UR42, UR16, URZ ;  /* 0x000000102a0472a5 */ /* 0x000fe4000f8e00ff */
[----:B------:R-:W-:-:S02]  /*2a90*/  UISETP.NE.AND UP0, UPT, UR18, 0x1, UPT ;  /* 0x000000011200788c */ /* 0x000fc4000bf05270 */
[----:B------:R-:W-:Y:S01]  /*2aa0*/  UIMAD.WIDE.U32 UR22, UR39, UR19, URZ ;  /* 0x00000013271672a5 */ /* 0x000fe2000f8e00ff */
[----:B------:R-:W-:Y:S02]  /*2ab0*/  UMOV UR10, UR11 ;  /* 0x0000000b000a7c82 */ /* 0x000fe40008000000 */
[----:B------:R-:W-:Y:S01]  /*2ac0*/  UMOV UR4, UR5 ;  /* 0x0000000500047c82 */ /* 0x000fe20008000000 */
[----:B---3--:R-:W-:Y:S02]  /*2ad0*/  USHF.R.U32.HI UR10, URZ, UR12, UR10 ;  /* 0x0000000cff0a7299 */ /* 0x008fe4000801160a */
[----:B----4-:R-:W-:Y:S02]  /*2ae0*/  UISETP.NE.AND UP2, UPT, UR20, 0x1, UPT ;  /* 0x000000011400788c */ /* 0x010fe4000bf45270 */
[----:B------:R-:W-:Y:S02]  /*2af0*/  USHF.R.U32.HI UR4, URZ, UR17, UR4 ;  /* 0x00000011ff047299 */ /* 0x000fe40008011604 */
[----:B------:R-:W-:-:S02]  /*2b00*/  USEL UR5, UR41, UR10, !UP0 ;  /* 0x0000000a29057287 */ /* 0x000fc4000c000000 */
[----:B------:R-:W-:Y:S02]  /*2b10*/  USEL UR7, UR42, UR4, !UP2 ;  /* 0x000000042a077287 */ /* 0x000fe4000d000000 */
[----:B-1----:R-:W-:Y:S01]  /*2b20*/  UIMAD.WIDE.U32 UR10, UR5, UR8, URZ ;  /* 0x00000008050a72a5 */ /* 0x002fe2000f8e00ff */
[----:B------:R-:W-:Y:S01]  /*2b30*/  UMOV UR4, UR23 ;  /* 0x0000001700047c82 */ /* 0x000fe20008000000 */
[----:B------:R-:W-:Y:S02]  /*2b40*/  UIMAD.WIDE.U32 UR14, UR40, UR16, URZ ;  /* 0x00000010280e72a5 */ /* 0x000fe4000f8e00ff */
[----:B------:R-:W-:-:S03]  /*2b50*/  UIMAD.WIDE.U32 UR22, UR7, UR8, URZ ;  /* 0x00000008071672a5 */ /* 0x000fc6000f8e00ff */
[----:B------:R-:W-:Y:S01]  /*2b60*/  UMOV UR10, UR11 ;  /* 0x0000000b000a7c82 */ /* 0x000fe20008000000 */
[----:B------:R-:W-:Y:S02]  /*2b70*/  USHF.R.U32.HI UR4, URZ, UR12, UR4 ;  /* 0x0000000cff047299 */ /* 0x000fe40008011604 */
[----:B------:R-:W-:Y:S01]  /*2b80*/  @UP3 USHF.R.U32.HI UR5, URZ, UR9, UR10 ;  /* 0x00000009ff053299 */ /* 0x000fe2000801160a */
[----:B------:R-:W-:Y:S01]  /*2b90*/  UMOV UR14, UR15 ;  /* 0x0000000f000e7c82 */ /* 0x000fe20008000000 */
[----:B------:R-:W-:Y:S01]  /*2ba0*/  UMOV UR22, UR23 ;  /* 0x0000001700167c82 */ /* 0x000fe20008000000 */
[----:B------:R-:W-:Y:S02]  /*2bb0*/  USHF.R.U32.HI UR17, URZ, UR17, UR14 ;  /* 0x00000011ff117299 */ /* 0x000fe4000801160e */
[----:B------:R-:W-:Y:S02]  /*2bc0*/  USEL UR4, UR39, UR4, !UP0 ;  /* 0x0000000427047287 */ /* 0x000fe4000c000000 */
[----:B------:R-:W-:-:S02]  /*2bd0*/  @UP3 USHF.R.U32.HI UR7, URZ, UR9, UR22 ;  /* 0x00000009ff073299 */ /* 0x000fc40008011616 */
[----:B------:R-:W-:Y:S02]  /*2be0*/  UIMAD UR10, UR45, UR5, URZ ;  /* 0x000000052d0a72a4 */ /* 0x000fe4000f8e02ff */
[----:B------:R-:W-:Y:S02]  /*2bf0*/  USEL UR5, UR40, UR17, !UP2 ;  /* 0x0000001128057287 */ /* 0x000fe4000d000000 */
[----:B------:R-:W-:Y:S02]  /*2c00*/  UIMAD UR12, UR45, UR7, URZ ;  /* 0x000000072d0c72a4 */ /* 0x000fe4000f8e02ff */
[----:B------:R-:W-:Y:S02]  /*2c10*/  UISETP.GE.AND UP0, UPT, UR4, UR10, UPT ;  /* 0x0000000a0400728c */ /* 0x000fe4000bf06270 */
[----:B------:R-:W-:Y:S02]  /*2c20*/  UIMAD.WIDE.U32 UR10, UR4, UR8, URZ ;  /* 0x00000008040a72a5 */ /* 0x000fe4000f8e00ff */
[----:B------:R-:W-:-:S02]  /*2c30*/  UISETP.GE.OR UP0, UPT, UR5, UR12, UP0 ;  /* 0x0000000c0500728c */ /* 0x000fc40008706670 */
        /* <DEDUP_REMOVED lines=19> */
.L_x_41:
[----:B------:R-:W2:Y:S02]  /*2d70*/  LDCU UR4, c[0x0][0xb30] ;  /* 0x00016600ff0477ac */ /* 0x000ea40008000800 */
[----:B--2---:R-:W-:-:S09]  /*2d80*/  UISETP.NE.AND UP0, UPT, UR4, 0x1, UPT ;  /* 0x000000010400788c */ /* 0x004fd2000bf05270 */
[----:B------:R-:W-:Y:S05]  /*2d90*/  BRA.U UP0, `(.L_x_42) ;  /* 0x0000000100447547 */ /* 0x000fea000b800000 */
[----:B------:R-:W2:Y:S01]  /*2da0*/  LDCU.128 UR16, c[0x0][0xb10] ;  /* 0x00016200ff1077ac */ /* 0x000ea20008000c00 */
[----:B------:R-:W3:Y:S01]  /*2db0*/  LDCU UR10, c[0x0][0xb0c] ;  /* 0x00016180ff0a77ac */ /* 0x000ee20008000800 */
[----:B------:R-:W4:Y:S01]  /*2dc0*/  LDCU UR7, c[0x0][0xb20] ;  /* 0x00016400ff0777ac */ /* 0x000f220008000800 */
[----:B--2---:R-:W-:Y:S02]  /*2dd0*/  UIMAD.WIDE.U32 UR8, UR40, UR16, URZ ;  /* 0x00000010280872a5 */ /* 0x004fe4000f8e00ff */
[----:B------:R-:W-:Y:S02]  /*2de0*/  UIMAD.WIDE.U32 UR4, UR39, UR19, URZ ;  /* 0x00000013270472a5 */ /* 0x000fe4000f8e00ff */
[----:B---3--:R-:W-:Y:S02]  /*2df0*/  UISETP.NE.AND UP2, UPT, UR10, 0x1, UPT ;  /* 0x000000010a00788c */ /* 0x008fe4000bf45270 */
[----:B------:R-:W-:Y:S01]  /*2e00*/  UISETP.NE.AND UP0, UPT, UR18, 0x1, UPT ;  /* 0x000000011200788c */ /* 0x000fe2000bf05270 */
[----:B------:R-:W-:-:S02]  /*2e10*/  UMOV UR8, UR9 ;  /* 0x0000000900087c82 */ /* 0x000fc40008000000 */
[----:B------:R-:W-:Y:S01]  /*2e20*/  UMOV UR4, UR5 ;  /* 0x0000000500047c82 */ /* 0x000fe20008000000 */
[----:B------:R-:W-:Y:S02]  /*2e30*/  USHF.R.U32.HI UR17, URZ, UR17, UR8 ;  /* 0x00000011ff117299 */ /* 0x000fe40008011608 */
[----:B----4-:R-:W-:Y:S02]  /*2e40*/  USHF.R.U32.HI UR4, URZ, UR7, UR4 ;  /* 0x00000007ff047299 */ /* 0x010fe40008011604 */
[----:B------:R-:W-:Y:S02]  /*2e50*/  USEL UR5, UR40, UR17, !UP2 ;  /* 0x0000001128057287 */ /* 0x000fe4000d000000 */
[----:B------:R-:W-:-:S04]  /*2e60*/  USEL UR4, UR39, UR4, !UP0 ;  /* 0x0000000427047287 */ /* 0x000fc8000c000000 */
[----:B------:R-:W-:Y:S02]  /*2e70*/  UIADD3 UR7, UPT, UPT, UR5, -UR4, URZ ;  /* 0x8000000405077290 */ /* 0x000fe4000fffe0ff */
[----:B------:R-:W-:Y:S02]  /*2e80*/  UIADD3 UR4, UPT, UPT, -UR5, UR4, URZ ;  /* 0x0000000405047290 */ /* 0x000fe4000fffe1ff */
[----:B------:R-:W-:Y:S02]  /*2e90*/  UIMAD UR39, UR7, UR18, UR39 ;  /* 0x00000012072772a4 */ /* 0x000fe4000f8e0227 */
[----:B------:R-:W-:-:S12]  /*2ea0*/  UIMAD UR40, UR4, UR10, UR40 ;  /* 0x0000000a042872a4 */ /* 0x000fd8000f8e0228 */
.L_x_42:
[----:B------:R-:W-:Y:S01]  /*2eb0*/  VIADD R11, R11, 0x1 ;  /* 0x000000010b0b7836 */ /* 0x000fe20000000000 */
[----:B------:R-:W-:Y:S01]  /*2ec0*/  PLOP3.LUT P1, PT, PT, PT, PT, 0x80, 0x8 ;  /* 0x000000000008781c */ /* 0x000fe20003f2f070 */
[----:B------:R-:W-:Y:S02]  /*2ed0*/  UIADD3 UR20, UPT, UPT, UR40, UR59, URZ ;  /* 0x0000003b28147290 */ /* 0x000fe4000fffe0ff */
[----:B------:R-:W-:Y:S01]  /*2ee0*/  UIADD3 UR26, UPT, UPT, UR39, UR62, URZ ;  /* 0x0000003e271a7290 */ /* 0x000fe2000fffe0ff */
[----:B------:R-:W-:-:S04]  /*2ef0*/  ISETP.NE.AND P0, PT, R11, 0x2, PT ;  /* 0x000000020b00780c */ /* 0x000fc80003f05270 */
[----:B------:R-:W-:Y:S02]  /*2f00*/  SEL R3, RZ, 0x1, P0 ;  /* 0x00000001ff037807 */ /* 0x000fe40000000000 */
[----:B------:R-:W-:Y:S02]  /*2f10*/  SEL R11, R11, RZ, P0 ;  /* 0x000000ff0b0b7207 */ /* 0x000fe40000000000 */
[----:B------:R-:W-:Y:S01]  /*2f20*/  LOP3.LUT R10, R10, R3, RZ, 0x3c, !PT ;  /* 0x000000030a0a7212 */ /* 0x000fe200078e3cff */
[----:B------:R-:W-:Y:S06]  /*2f30*/  BRA.U UP1, `(.L_x_43) ;  /* 0xfffffff101447547 */ /* 0x000fec000b83ffff */
[----:B------:R-:W-:Y:S01]  /*2f40*/  UIADD3 UR13, UPT, UPT, UR13, 0x108, URZ ;  /* 0x000001080d0d7890 */ /* 0x000fe2000fffe0ff */
[----:B------:R-:W-:-:S03]  /*2f50*/  SHF.L.U32 R3, R12, 0x1f, RZ ;  /* 0x0000001f0c037819 */ /* 0x000fc600000006ff */
[----:B------:R-:W-:-:S09]  /*2f60*/  ULEA UR4, UR6, UR13, 0x3 ;  /* 0x0000000d06047291 */ /* 0x000fd2000f8e18ff */
[----:B------:R-:W2:Y:S02]  /*2f70*/  SYNCS.PHASECHK.TRANS64.TRYWAIT P0, [UR4], R3 ;  /* 0x00000003ff0075a7 */ /* 0x000ea40008001104 */
[----:B--2---:R-:W-:Y:S05]  /*2f80*/  @!P0 BRA `(.L_x_44) ;  /* 0x0000008400748947 */ /* 0x004fea0003800000 */
.L_x_178:
[----:B------:R-:W-:-:S04]  /*2f90*/  UIADD3 UR4, UPT, UPT, UR6, 0x1, URZ ;  /* 0x0000000106047890 */ /* 0x000fc8000fffe0ff */
[----:B------:R-:W-:-:S04]  /*2fa0*/  UISETP.NE.AND UP0, UPT, UR4, 0x21, UPT ;  /* 0x000000210400788c */ /* 0x000fc8000bf05270 */
[----:B------:R-:W-:Y:S02]  /*2fb0*/  USEL UR6, URZ, 0x1, UP0 ;  /* 0x00000001ff067887 */ /* 0x000fe40008000000 */
[----:B------:R-:W-:-:S04]  /*2fc0*/  USEL UR4, UR4, URZ, UP0 ;  /* 0x000000ff04047287 */ /* 0x000fc80008000000 */
[----:B------:R-:W-:Y:S01]  /*2fd0*/  ULEA UR5, UR4, UR13, 0x3 ;  /* 0x0000000d04057291 */ /* 0x000fe2000f8e18ff */
[----:B------:R-:W-:-:S04]  /*2fe0*/  LOP3.LUT R2, R12, UR6, RZ, 0x3c, !PT ;  /* 0x000000060c027c12 */ /* 0x000fc8000f8e3cff */
[----:B-1----:R-:W-:-:S04]  /*2ff0*/  SHF.L.U32 R3, R2, 0x1f, RZ ;  /* 0x0000001f02037819 */ /* 0x002fc800000006ff */
[----:B------:R-:W1:Y:S02]  /*3000*/  SYNCS.PHASECHK.TRANS64.TRYWAIT P0, [UR5], R3 ;  /* 0x00000003ff0075a7 */ /* 0x000e640008001105 */
[----:B-1----:R-:W-:Y:S05]  /*3010*/  @!P0 BRA `(.L_x_45) ;  /* 0x0000008400688947 */ /* 0x002fea0003800000 */
.L_x_180:
        /* <DEDUP_REMOVED lines=9> */
.L_x_182:
        /* <DEDUP_REMOVED lines=9> */
.L_x_184:
        /* <DEDUP_REMOVED lines=9> */
.L_x_186:
        /* <DEDUP_REMOVED lines=9> */
.L_x_188:
        /* <DEDUP_REMOVED lines=9> */
.L_x_190:
        /* <DEDUP_REMOVED lines=9> */
.L_x_192:
        /* <DEDUP_REMOVED lines=9> */
.L_x_194:
        /* <DEDUP_REMOVED lines=9> */
.L_x_196:
        /* <DEDUP_REMOVED lines=9> */
.L_x_198:
        /* <DEDUP_REMOVED lines=9> */
.L_x_200:
        /* <DEDUP_REMOVED lines=9> */
.L_x_202:
        /* <DEDUP_REMOVED lines=9> */
.L_x_204:
        /* <DEDUP_REMOVED lines=9> */
.L_x_206:
        /* <DEDUP_REMOVED lines=9> */
.L_x_208:
        /* <DEDUP_REMOVED lines=9> */
.L_x_210:
        /* <DEDUP_REMOVED lines=9> */
.L_x_212:
        /* <DEDUP_REMOVED lines=9> */
.L_x_214:
        /* <DEDUP_REMOVED lines=9> */
.L_x_216:
        /* <DEDUP_REMOVED lines=9> */
.L_x_218:
        /* <DEDUP_REMOVED lines=9> */
.L_x_220:
        /* <DEDUP_REMOVED lines=9> */
.L_x_222:
        /* <DEDUP_REMOVED lines=9> */
.L_x_224:
        /* <DEDUP_REMOVED lines=9> */
.L_x_226:
        /* <DEDUP_REMOVED lines=9> */
.L_x_228:
        /* <DEDUP_REMOVED lines=9> */
.L_x_230:
        /* <DEDUP_REMOVED lines=9> */
.L_x_232:
        /* <DEDUP_REMOVED lines=9> */
.L_x_234:
        /* <DEDUP_REMOVED lines=9> */
.L_x_236:
        /* <DEDUP_REMOVED lines=9> */
.L_x_238:
        /* <DEDUP_REMOVED lines=9> */
.L_x_240:
[----:B------:R-:W-:-:S04]  /*4100*/  UIADD3 UR4, UPT, UPT, UR4, 0x1, URZ ;  /* 0x0000000104047890 */ /* 0x000fc8000fffe0ff */
[----:B------:R-:W-:-:S04]  /*4110*/  UISETP.NE.AND UP0, UPT, UR4, 0x21, UPT ;  /* 0x000000210400788c */ /* 0x000fc8000bf05270 */
[----:B------:R-:W-:Y:S02]  /*4120*/  USEL UR5, URZ, 0x1, UP0 ;  /* 0x00000001ff057887 */ /* 0x000fe40008000000 */
[----:B------:R-:W-:-:S04]  /*4130*/  USEL UR4, UR4, URZ, UP0 ;  /* 0x000000ff04047287 */ /* 0x000fc80008000000 */
[----:B------:R-:W-:Y:S01]  /*4140*/  ULEA UR4, UR4, UR13, 0x3 ;  /* 0x0000000d04047291 */ /* 0x000fe2000f8e18ff */
[----:B-1----:R-:W-:-:S04]  /*4150*/  LOP3.LUT R3, R2, UR5, RZ, 0x3c, !PT ;  /* 0x0000000502037c12 */ /* 0x002fc8000f8e3cff */
[----:B------:R-:W-:Y:S01]  /*4160*/  SHF.L.U32 R3, R3, 0x1f, RZ ;  /* 0x0000001f03037819 */ /* 0x000fe200000006ff */
[----:B------:R-:W-:-:S07]  /*4170*/  IMAD.U32 R0, RZ, RZ, UR4 ;  /* 0x00000004ff007e24 */ /* 0x000fce000f8e00ff */
.L_x_76:
[----:B-1----:R1:W2:Y:S02]  /*4180*/  SYNCS.PHASECHK.TRANS64.TRYWAIT P0, [R0+URZ], R3 ;  /* 0x00000003000075a7 */ /* 0x0022a400080011ff */
[----:B--2---:R-:W-:Y:S05]  /*4190*/  @!P0 NANOSLEEP.SYNCS 0x989680 ;  /* 0x009896800000895d */ /* 0x004fea0003900000 */
[----:B------:R-:W2:Y:S02]  /*41a0*/  @!P0 SYNCS.PHASECHK.TRANS64 P0, [R0+URZ], R3 ;  /* 0x00000003000085a7 */ /* 0x000ea400080010ff */
[----:B--2---:R-:W-:Y:S05]  /*41b0*/  @P0 EXIT ;  /* 0x000000000000094d */ /* 0x004fea0003800000 */
[----:B------:R-:W-:Y:S05]  /*41c0*/  BRA `(.L_x_76) ;  /* 0xfffffffc00ec7947 */ /* 0x000fea000383ffff */
.L_x_23:
[----:B------:R-:W-:-:S04]  /*41d0*/  UISETP.NE.AND UP0, UPT, UR58, URZ, UPT ;  /* 0x000000ff3a00728c */ /* 0x000fc8000bf05270 */
[----:B------:R-:W-:-:S09]  /*41e0*/  UISETP.NE.OR UP0, UPT, UR22, 0x1, UP0 ;  /* 0x000000011600788c */ /* 0x000fd20008705670 */
[----:B------:R-:W-:Y:S05]  /*41f0*/  BRA.U UP0, `(.L_x_77) ;  /* 0x0000000500487547 */ /* 0x000fea000b800000 */
[----:B------:R-:W-:Y:S01]  /*4200*/  ISETP.GE.U32.AND P2, PT, R0, 0x10, PT ;  /* 0x000000100000780c */ /* 0x000fe20003f46070 */
[----:B------:R-:W-:Y:S01]  /*4210*/  IMAD.MOV.U32 R12, RZ, RZ, 0x1 ;  /* 0x00000001ff0c7424 */ /* 0x000fe200078e00ff */
[----:B------:R-:W-:Y:S02]  /*4220*/  CS2R R10, SRZ ;  /* 0x00000000000a7805 */ /* 0x000fe4000001ff00 */
[----:B------:R-:W-:Y:S01]  /*4230*/  CS2R R8, SRZ ;  /* 0x0000000000087805 */ /* 0x000fe2000001ff00 */
[----:B------:R-:W-:Y:S01]  /*4240*/  UMOV UR4, 0x400 ;  /* 0x0000040000047882 */ /* 0x000fe20000000000 */
[----:B------:R-:W-:Y:S01]  /*4250*/  UMOV UR5, URZ ;  /* 0x000000ff00057c82 */ /* 0x000fe20008000000 */
[----:B------:R-:W-:-:S12]  /*4260*/  ULEA UR6, UR58, UR4, 0x18 ;  /* 0x000000043a067291 */ /* 0x000fd8000f8ec0ff */
.L_x_81:
[----:B------:R-:W-:Y:S02]  /*4270*/  LEA R2, R8, UR6, 0x3 ;  /* 0x0000000608027c11 */ /* 0x000fe4000f8e18ff */
[----:B------:R-:W-:-:S03]  /*4280*/  SHF.L.U32 R5, R9, 0x1f, RZ ;  /* 0x0000001f09057819 */ /* 0x000fc600000006ff */
[----:B------:R-:W-:Y:S01]  /*4290*/  VIADD R4, R2, 0x2d0 ;  /* 0x000002d002047836 */ /* 0x000fe20000000000 */
[----:B------:R-:W1:Y:S02]  /*42a0*/  SYNCS.PHASECHK.TRANS64.TRYWAIT P0, [R2+URZ+0x2c0], R5 ;  /* 0x0002c005020075a7 */ /* 0x000e6400080011ff */
[----:B-1----:R-:W-:Y:S05]  /*42b0*/  @!P0 BRA `(.L_x_78) ;  /* 0x0000007c00a88947 */ /* 0x002fea0003800000 */
.L_x_241:
[----:B------:R-:W-:Y:S01]  /*42c0*/  ULEA UR4, UR5, UR6, 0x3 ;  /* 0x0000000605047291 */ /* 0x000fe2000f8e18ff */
[----:B------:R-:W-:Y:S02]  /*42d0*/  PRMT R4, RZ, 0x654, R4 ;  /* 0x00000654ff047816 */ /* 0x000fe40000000004 */
[----:B-1----:R-:W-:Y:S01]  /*42e0*/  SHF.L.U32 R5, R12, 0x1f, RZ ;  /* 0x0000001f0c057819 */ /* 0x002fe200000006ff */
[----:B------:R-:W-:Y:S01]  /*42f0*/  UIADD3 UR7, UPT, UPT, UR4, 0x260, URZ ;  /* 0x0000026004077890 */ /* 0x000fe2000fffe0ff */
[----:B------:R1:W-:Y:S05]  /*4300*/  SYNCS.ARRIVE.TRANS64.RED.A1T0 RZ, [R4+URZ], RZ ;  /* 0x000000ff04ff79a7 */ /* 0x0003ea00081004ff */
[----:B------:R-:W-:Y:S01]  /*4310*/  IMAD.U32 R7, RZ, RZ, UR7 ;  /* 0x00000007ff077e24 */ /* 0x000fe2000f8e00ff */
[----:B------:R-:W2:Y:S04]  /*4320*/  SYNCS.PHASECHK.TRANS64.TRYWAIT P0, [UR4+0x270], R5 ;  /* 0x00027005ff0075a7 */ /* 0x000ea80008001104 */
[----:B------:R-:W-:Y:S01]  /*4330*/  PRMT R6, R0, 0x654, R7 ;  /* 0x0000065400067816 */ /* 0x000fe20000000007 */
[----:B-1----:R-:W-:Y:S01]  /*4340*/  @!P2 IMAD.MOV.U32 R4, RZ, RZ, 0x10 ;  /* 0x00000010ff04a424 */ /* 0x002fe200078e00ff */
[----:B--2---:R-:W-:Y:S06]  /*4350*/  @!P0 BRA `(.L_x_79) ;  /* 0x0000007c00948947 */ /* 0x004fec0003800000 */
.L_x_243:
[----:B------:R-:W-:Y:S01]  /*4360*/  ULEA UR8, UR5, UR6, 0x4 ;  /* 0x0000000605087291 */ /* 0x000fe2000f8e20ff */
[----:B------:R-:W-:Y:S01]  /*4370*/  SEL R3, R6, R3, !P2 ;  /* 0x0000000306037207 */ /* 0x000fe20005000000 */
[----:B------:R-:W-:Y:S01]  /*4380*/  UIADD3 UR9, UPT, UPT, UR4, 0x260, URZ ;  /* 0x0000026004097890 */ /* 0x000fe2000fffe0ff */
[----:B-1----:R-:W-:Y:S01]  /*4390*/  LEA R2, R11, UR6, 0x3 ;  /* 0x000000060b027c11 */ /* 0x002fe2000f8e18ff */
[----:B------:R-:W-:Y:S01]  /*43a0*/  UIADD3 UR8, UPT, UPT, UR8, 0x2f0, URZ ;  /* 0x000002f008087890 */ /* 0x000fe2000fffe0ff */
[----:B------:R-:W-:Y:S01]  /*43b0*/  SHF.L.U32 R5, R10, 0x1f, RZ ;  /* 0x0000001f0a057819 */ /* 0x000fe200000006ff */
[----:B------:R1:W-:Y:S01]  /*43c0*/  @!P2 SYNCS.ARRIVE.TRANS64.RED RZ, [R3+URZ], R4 ;  /* 0x0000000403ffa9a7 */ /* 0x0003e200080004ff */
[----:B------:R-:W-:Y:S01]  /*43d0*/  UIADD3 UR4, UPT, UPT, UR5, 0x1, URZ ;  /* 0x0000000105047890 */ /* 0x000fe2000fffe0ff */
[----:B------:R-:W-:-:S03]  /*43e0*/  VIADD R8, R8, 0x1 ;  /* 0x0000000108087836 */ /* 0x000fc60000000000 */
[----:B------:R-:W-:Y:S02]  /*43f0*/  UISETP.NE.AND UP0, UPT, UR4, 0x2, UPT ;  /* 0x000000020400788c */ /* 0x000fe4000bf05270 */
[----:B------:R-:W-:Y:S06]  /*4400*/  UGETNEXTWORKID.BROADCAST [UR8], [UR9] ;  /* 0x00000000080073ca */ /* 0x000fec0008000100 */
[----:B------:R-:W-:Y:S01]  /*4410*/  USEL UR7, URZ, 0x1, UP0 ;  /* 0x00000001ff077887 */ /* 0x000fe20008000000 */
[----:B------:R-:W-:Y:S01]  /*4420*/  ISETP.NE.AND P0, PT, R8, 0x2, PT ;  /* 0x000000020800780c */ /* 0x000fe20003f05270 */
[----:B------:R-:W-:Y:S01]  /*4430*/  USEL UR5, UR4, URZ, UP0 ;  /* 0x000000ff04057287 */ /* 0x000fe20008000000 */
[----:B------:R-:W2:Y:S03]  /*4440*/  SYNCS.PHASECHK.TRANS64.TRYWAIT P1, [R2+URZ+0x260], R5 ;  /* 0x00026005020075a7 */ /* 0x000ea600080211ff */
[----:B------:R-:W-:Y:S01]  /*4450*/  LOP3.LUT R12, R12, UR7, RZ, 0x3c, !PT ;  /* 0x000000070c0c7c12 */ /* 0x000fe2000f8e3cff */
[----:B-12---:R-:W-:Y:S07]  /*4460*/  @!P1 BRA `(.L_x_80) ;  /* 0x0000007c00689947 */ /* 0x006fee0003800000 */
.L_x_244:
[C---:B------:R-:W-:Y:S01]  /*4470*/  LEA R4, R11.reuse, UR6, 0x4 ;  /* 0x000000060b047c11 */ /* 0x040fe2000f8e20ff */
[----:B-1----:R-:W-:Y:S01]  /*4480*/  VIADD R2, R2, 0x270 ;  /* 0x0000027002027836 */ /* 0x002fe20000000000 */
[----:B------:R-:W-:Y:S01]  /*4490*/  SEL R8, R8, RZ, P0 ;  /* 0x000000ff08087207 */ /* 0x000fe20000000000 */
[----:B------:R-:W-:-:S03]  /*44a0*/  VIADD R11, R11, 0x1 ;  /* 0x000000010b0b7836 */ /* 0x000fc60000000000 */
[----:B------:R-:W1:Y:S01]  /*44b0*/  LDS.128 R4, [R4+0x2f0] ;  /* 0x0002f00004047984 */ /* 0x000e620000000c00 */
[----:B------:R-:W-:Y:S02]  /*44c0*/  PRMT R2, RZ, 0x654, R2 ;  /* 0x00000654ff027816 */ /* 0x000fe40000000002 */
[C---:B------:R-:W-:Y:S01]  /*44d0*/  ISETP.NE.AND P1, PT, R11.reuse, 0x2, PT ;  /* 0x000000020b00780c */ /* 0x040fe20003f25270 */
[----:B------:R-:W-:Y:S01]  /*44e0*/  @!PT LDS RZ, [RZ] ;  /* 0x00000000fffff984 */ /* 0x000fe20000000800 */
[----:B------:R-:W-:Y:S01]  /*44f0*/  @!PT LDS RZ, [RZ] ;  /* 0x00000000fffff984 */ /* 0x000fe20000000800 */
[----:B------:R-:W-:Y:S01]  /*4500*/  @!PT LDS RZ, [RZ] ;  /* 0x00000000fffff984 */ /* 0x000fe20000000800 */
[----:B------:R-:W-:Y:S01]  /*4510*/  @!PT LDS RZ, [RZ] ;  /* 0x00000000fffff984 */ /* 0x000fe20000000800 */
[----:B------:R2:W-:Y:S06]  /*4520*/  MEMBAR.ALL.CTA ;  /* 0x0000000000007992 */ /* 0x0005ec0000008000 */
[----:B--2---:R-:W2:Y:S01]  /*4530*/  FENCE.VIEW.ASYNC.S ;  /* 0x00000000000073c6 */ /* 0x004ea20000000000 */
[----:B------:R-:W-:Y:S01]  /*4540*/  SEL R11, R11, RZ, P1 ;  /* 0x000000ff0b0b7207 */ /* 0x000fe20000800000 */
[----:B--2---:R2:W-:Y:S01]  /*4550*/  SYNCS.ARRIVE.TRANS64.RED.A1T0 RZ, [R2+URZ], RZ ;  /* 0x000000ff02ff79a7 */ /* 0x0045e200081004ff */
[----:B-1----:R-:W-:-:S02]  /*4560*/  LOP3.LUT P3, RZ, R6, 0x1, RZ, 0xc0, !PT ;  /* 0x0000000106ff7812 */ /* 0x002fc4000786c0ff */
[----:B------:R-:W-:-:S04]  /*4570*/  SEL R5, RZ, 0x1, P1 ;  /* 0x00000001ff057807 */ /* 0x000fc80000800000 */
[----:B------:R-:W-:Y:S02]  /*4580*/  LOP3.LUT R10, R10, R5, RZ, 0x3c, !PT ;  /* 0x000000050a0a7212 */ /* 0x000fe400078e3cff */
[----:B--2---:R-:W-:-:S04]  /*4590*/  SEL R2, RZ, 0x1, P0 ;  /* 0x00000001ff027807 */ /* 0x004fc80000000000 */
[----:B------:R-:W-:Y:S01]  /*45a0*/  LOP3.LUT R9, R9, R2, RZ, 0x3c, !PT ;  /* 0x0000000209097212 */ /* 0x000fe200078e3cff */
[----:B------:R-:W-:Y:S06]  /*45b0*/  @P3 BRA `(.L_x_81) ;  /* 0xfffffffc002c3947 */ /* 0x000fec000383ffff */
[----:B------:R-:W-:Y:S01]  /*45c0*/  ULEA UR4, UR5, UR6, 0x3 ;  /* 0x0000000605047291 */ /* 0x000fe2000f8e18ff */
[----:B------:R-:W-:-:S08]  /*45d0*/  SHF.L.U32 R3, R12, 0x1f, RZ ;  /* 0x0000001f0c037819 */ /* 0x000fd000000006ff */
[----:B------:R-:W1:Y:S02]  /*45e0*/  SYNCS.PHASECHK.TRANS64 P0, [UR4+0x270], R3 ;  /* 0x00027003ff0075a7 */ /* 0x000e640008001004 */
[----:B-1----:R-:W-:Y:S05]  /*45f0*/  @P0 BRA `(.L_x_82) ;  /* 0x0000000000080947 */ /* 0x002fea0003800000 */
[----:B------:R-:W1:Y:S02]  /*4600*/  SYNCS.PHASECHK.TRANS64.TRYWAIT P0, [UR4+0x270], R3 ;  /* 0x00027003ff0075a7 */ /* 0x000e640008001104 */
[----:B-1----:R-:W-:Y:S05]  /*4610*/  @!P0 BRA `(.L_x_83) ;  /* 0x0000007c00108947 */ /* 0x002fea0003800000 */
.L_x_82:
[----:B------:R-:W-:-:S04]  /*4620*/  UIADD3 UR7, UPT, UPT, UR5, 0x1, URZ ;  /* 0x0000000105077890 */ /* 0x000fc8000fffe0ff */
[----:B------:R-:W-:-:S04]  /*4630*/  UISETP.NE.AND UP0, UPT, UR7, 0x2, UPT ;  /* 0x000000020700788c */ /* 0x000fc8000bf05270 */
[----:B------:R-:W-:Y:S02]  /*4640*/  USEL UR8, URZ, 0x1, UP0 ;  /* 0x00000001ff087887 */ /* 0x000fe40008000000 */
[----:B------:R-:W-:-:S04]  /*4650*/  USEL UR7, UR7, URZ, UP0 ;  /* 0x000000ff07077287 */ /* 0x000fc80008000000 */
[----:B------:R-:W-:Y:S01]  /*4660*/  ULEA UR7, UR7, UR6, 0x3 ;  /* 0x0000000607077291 */ /* 0x000fe2000f8e18ff */
[----:B-1----:R-:W-:-:S04]  /*4670*/  LOP3.LUT R3, R12, UR8, RZ, 0x3c, !PT ;  /* 0x000000080c037c12 */ /* 0x002fc8000f8e3cff */
[----:B------:R-:W-:-:S04]  /*4680*/  SHF.L.U32 R0, R3, 0x1f, RZ ;  /* 0x0000001f03007819 */ /* 0x000fc800000006ff */
[----:B------:R-:W1:Y:S02]  /*4690*/  SYNCS.PHASECHK.TRANS64 P0, [UR7+0x270], R0 ;  /* 0x00027000ff0075a7 */ /* 0x000e640008001007 */
[----:B-1----:R-:W-:Y:S05]  /*46a0*/  @P0 EXIT ;  /* 0x000000000000094d */ /* 0x002fea0003800000 */
[----:B------:R-:W-:Y:S02]  /*46b0*/  SHF.L.U32 R3, R3, 0x1f, RZ ;  /* 0x0000001f03037819 */ /* 0x000fe400000006ff */
[----:B------:R-:W-:-:S07]  /*46c0*/  MOV R0, UR7 ;  /* 0x0000000700007c02 */ /* 0x000fce0008000f00 */
.L_x_84:
[----:B-1----:R1:W2:Y:S02]  /*46d0*/  SYNCS.PHASECHK.TRANS64.TRYWAIT P0, [R0+URZ+0x270], R3 ;  /* 0x00027003000075a7 */ /* 0x0022a400080011ff */
[----:B--2---:R-:W-:Y:S05]  /*46e0*/  @!P0 NANOSLEEP.SYNCS 0x989680 ;  /* 0x009896800000895d */ /* 0x004fea0003900000 */
[----:B------:R-:W2:Y:S02]  /*46f0*/  @!P0 SYNCS.PHASECHK.TRANS64 P0, [R0+URZ+0x270], R3 ;  /* 0x00027003000085a7 */ /* 0x000ea400080010ff */
[----:B--2---:R-:W-:Y:S05]  /*4700*/  @P0 EXIT ;  /* 0x000000000000094d */ /* 0x004fea0003800000 */
[----:B------:R-:W-:Y:S05]  /*4710*/  BRA `(.L_x_84) ;  /* 0xfffffffc00ec7947 */ /* 0x000fea000383ffff */
.L_x_77:
[----:B------:R-:W-:Y:S05]  /*4720*/  BRA.U UP4, `(.L_x_85) ;  /* 0x0000001104847547 */ /* 0x000fea000b800000 */
[----:B------:R-:W-:Y:S01]  /*4730*/  UMOV UR4, 0x40 ;  /* 0x0000004000047882 */ /* 0x000fe20000000000 */
[----:B------:R-:W-:Y:S01]  /*4740*/  NOP ;  /* 0x0000000000007918 */ /* 0x000fe20000000000 */
[----:B------:R-:W-:Y:S01]  /*4750*/  ULEA UR5, UR58, UR4, 0x18 ;  /* 0x000000043a057291 */ /* 0x000fe2000f8ec0ff */
[----:B------:R-:W-:Y:S02]  /*4760*/  UMOV UR6, 0x400 ;  /* 0x0000040000067882 */ /* 0x000fe40000000000 */
[----:B------:R-:W-:-:S06]  /*4770*/  ULEA UR6, UR58, UR6, 0x18 ;  /* 0x000000063a067291 */ /* 0x000fcc000f8ec0ff */
[----:B------:R-:W1:Y:S02]  /*4780*/  LDS.U8 R0, [UR5+0x1c] ;  /* 0x00001c05ff007984 */ /* 0x000e640008000000 */
[----:B-1----:R-:W-:-:S13]  /*4790*/  ISETP.NE.AND P0, PT, R0, RZ, PT ;  /* 0x000000ff0000720c */ /* 0x002fda0003f05270 */
[----:B------:R-:W-:Y:S05]  /*47a0*/  @P0 BRA `(.L_x_86) ;  /* 0x0000000400080947 */ /* 0x000fea0003800000 */
[----:B------:R-:W-:Y:S02]  /*47b0*/  UISETP.NE.U32.AND UP1, UPT, UR34, 0x1, UPT ;  /* 0x000000012200788c */ /* 0x000fe4000bf25070 */
[----:B------:R-:W-:-:S07]  /*47c0*/  UIADD3 UR7, UPT, UPT, UR5, 0x8, URZ ;  /* 0x0000000805077890 */ /* 0x000fce000fffe0ff */
[----:B------:R-:W-:Y:S05]  /*47d0*/  BRA.U !UP1, `(.L_x_87) ;  /* 0x00000001099c7547 */ /* 0x000fea000b800000 */
[----:B------:R-:W-:Y:S01]  /*47e0*/  ELECT P0, URZ, PT ;  /* 0x0000000000ff782f */ /* 0x000fe20003800000 */
[----:B------:R-:W-:-:S12]  /*47f0*/  BSSY B0, `(.L_x_87) ;  /* 0x0000025000007945 */ /* 0x000fd80003800000 */
[----:B------:R-:W-:Y:S05]  /*4800*/  @!P0 BRA `(.L_x_88) ;  /* 0x00000000008c8947 */ /* 0x000fea0003800000 */
[----:B------:R-:W-:-:S05]  /*4810*/  UMOV UR4, 0x10 ;  /* 0x0000001000047882 */ /* 0x000fca0000000000 */
[----:B------:R-:W-:Y:S04]  /*4820*/  DEPBAR.LE SB1, 0x36 ;  /* 0x00009d800000791a */ /* 0x000fe80000000000 */
[----:B------:R-:W1:Y:S02]  /*4830*/  UTCATOMSWS.2CTA.FIND_AND_SET.ALIGN UP0, UR4, UR4 ;  /* 0x00000004000475e3 */ /* 0x000e640008200800 */
[----:B-1----:R-:W-:Y:S01]  /*4840*/  MOV R11, UR4 ;  /* 0x00000004000b7c02 */ /* 0x002fe20008000f00 */
[----:B------:R-:W-:Y:S06]  /*4850*/  BRA.U UP0, `(.L_x_89) ;  /* 0x0000000100187547 */ /* 0x000fec000b800000 */
.L_x_90:
[----:B------:R-:W-:Y:S05]  /*4860*/  NANOSLEEP 0x64 ;  /* 0x000000640000795d */ /* 0x000fea0003800000 */
[----:B------:R-:W-:-:S05]  /*4870*/  UMOV UR4, 0x10 ;  /* 0x0000001000047882 */ /* 0x000fca0000000000 */
[----:B------:R-:W-:Y:S04]  /*4880*/  DEPBAR.LE SB1, 0x36 ;  /* 0x00009d800000791a */ /* 0x000fe80000000000 */
[----:B------:R-:W1:Y:S02]  /*4890*/  UTCATOMSWS.2CTA.FIND_AND_SET.ALIGN UP0, UR4, UR4 ;  /* 0x00000004000475e3 */ /* 0x000e640008200800 */
[----:B-1----:R-:W-:Y:S01]  /*48a0*/  MOV R11, UR4 ;  /* 0x00000004000b7c02 */ /* 0x002fe20008000f00 */
[----:B------:R-:W-:Y:S05]  /*48b0*/  BRA.U !UP0, `(.L_x_90) ;  /* 0xfffffffd08e87547 */ /* 0x000fea000b83ffff */
.L_x_89:
[----:B------:R-:W1:Y:S01]  /*48c0*/  LDS R7, [UR5+0x10] ;  /* 0x00001005ff077984 */ /* 0x000e620008000800 */
[----:B------:R-:W-:Y:S01]  /*48d0*/  IMAD.U32 R5, RZ, RZ, UR6 ;  /* 0x00000006ff057e24 */ /* 0x000fe2000f8e00ff */
[----:B------:R-:W-:-:S03]  /*48e0*/  MOV R4, UR29 ;  /* 0x0000001d00047c02 */ /* 0x000fc60008000f00 */
[----:B------:R-:W-:Y:S01]  /*48f0*/  VIADD R5, R5, 0x310 ;  /* 0x0000031005057836 */ /* 0x000fe20000000000 */
[----:B-1----:R-:W-:-:S04]  /*4900*/  SHF.L.U32 R7, R7, 0x1f, RZ ;  /* 0x0000001f07077819 */ /* 0x002fc800000006ff */
[----:B------:R-:W1:Y:S02]  /*4910*/  SYNCS.PHASECHK.TRANS64.TRYWAIT P0, [UR5+0x8], R7 ;  /* 0x00000807ff0075a7 */ /* 0x000e640008001105 */
[----:B-1----:R-:W-:Y:S05]  /*4920*/  @P0 BRA `(.L_x_91) ;  /* 0x0000000000080947 */ /* 0x002fea0003800000 */
[----:B------:R-:W1:Y:S02]  /*4930*/  SYNCS.PHASECHK.TRANS64.TRYWAIT P0, [UR5+0x8], R7 ;  /* 0x00000807ff0075a7 */ /* 0x000e640008001105 */
[----:B-1----:R-:W-:Y:S05]  /*4940*/  @!P0 BRA `(.L_x_92) ;  /* 0x00000078005c8947 */ /* 0x002fea0003800000 */
.L_x_91:
[----:B-1----:R-:W-:Y:S01]  /*4950*/  HFMA2 R0, -RZ, RZ, 0, 5.9604644775390625e-08 ;  /* 0x00000001ff007431 */ /* 0x002fe200000001ff */
[----:B------:R-:W-:Y:S01]  /*4960*/  UPRMT UR4, UR29, 0x654, UR7 ;  /* 0x000006541d047896 */ /* 0x000fe20008000007 */
[----:B------:R-:W-:Y:S01]  /*4970*/  IMAD.MOV.U32 R8, RZ, RZ, 0xffff ;  /* 0x0000ffffff087424 */ /* 0x000fe200078e00ff */
[----:B------:R-:W-:Y:S01]  /*4980*/  PRMT R4, R4, 0x654, R5 ;  /* 0x0000065404047816 */ /* 0x000fe20000000005 */
[----:B------:R-:W-:Y:S02]  /*4990*/  IMAD.MOV.U32 R6, RZ, RZ, 0x4 ;  /* 0x00000004ff067424 */ /* 0x000fe400078e00ff */
[----:B------:R-:W-:Y:S01]  /*49a0*/  IMAD.SHL.U32 R9, R11, 0x20, RZ ;  /* 0x000000200b097824 */ /* 0x000fe200078e00ff */
[----:B------:R-:W-:Y:S02]  /*49b0*/  MOV R5, UR4 ;  /* 0x0000000400057c02 */ /* 0x000fe40008000f00 */
[-C--:B------:R-:W-:Y:S01]  /*49c0*/  SHF.L.U32 R8, R8, R11.reuse, RZ ;  /* 0x0000000b08087219 */ /* 0x080fe200000006ff */
[----:B------:R1:W-:Y:S01]  /*49d0*/  SYNCS.ARRIVE.TRANS64.RED RZ, [UR4], R6 ;  /* 0x00000006ffff79a7 */ /* 0x0003e20008000404 */
[----:B------:R-:W-:Y:S01]  /*49e0*/  SHF.L.U32 R7, R0, R11, RZ ;  /* 0x0000000b00077219 */ /* 0x000fe200000006ff */
[----:B------:R1:W-:Y:S04]  /*49f0*/  STS [UR6+0x310], R9 ;  /* 0x00031009ff007988 */ /* 0x0003e80008000806 */
[----:B------:R1:W-:Y:S04]  /*4a00*/  STAS [R4.64], R11 ;  /* 0x0000000b04007dbd */ /* 0x0003e8000c0008ff */
[----:B------:R1:W-:Y:S04]  /*4a10*/  ATOMS.OR RZ, [UR5+0x14], R8 ;  /* 0x00001408ffff798c */ /* 0x0003e8000b000005 */
[----:B------:R1:W-:Y:S04]  /*4a20*/  ATOMS.OR RZ, [UR5+0x18], R7 ;  /* 0x00001807ffff798c */ /* 0x0003e8000b000005 */
[----:B------:R1:W-:Y:S02]  /*4a30*/  ATOMS.XOR RZ, [UR5+0x10], R0 ;  /* 0x00001000ffff798c */ /* 0x0003e4000b800005 */
.L_x_88:
[----:B------:R-:W-:Y:S05]  /*4a40*/  BSYNC B0 ;  /* 0x0000000000007941 */ /* 0x000fea0003800000 */
.L_x_87:
[----:B------:R-:W-:Y:S05]  /*4a50*/  BRA.U UP1, `(.L_x_93) ;  /* 0x00000001016c7547 */ /* 0x000fea000b800000 */
[----:B------:R-:W-:-:S03]  /*4a60*/  UMOV UR4, 0xffffffff ;  /* 0xffffffff00047882 */ /* 0x000fc60000000000 */
[----:B------:R-:W-:Y:S05]  /*4a70*/  BRA.DIV UR4, `(.L_x_94) ;  /* 0x0000007a04287947 */ /* 0x000fea000b800000 */
[----:B------:R-:W-:-:S13]  /*4a80*/  ELECT P6, URZ, PT ;  /* 0x0000000000ff782f */ /* 0x000fda00038c0000 */
.L_x_248:
[----:B------:R-:W-:Y:S05]  /*4a90*/  @!P6 BRA `(.L_x_93) ;  /* 0x00000000005ce947 */ /* 0x000fea0003800000 */
[----:B-1----:R-:W1:Y:S02]  /*4aa0*/  LDS R5, [UR5+0x10] ;  /* 0x00001005ff057984 */ /* 0x002e640008000800 */
[----:B-1----:R-:W-:-:S04]  /*4ab0*/  SHF.L.U32 R5, R5, 0x1f, RZ ;  /* 0x0000001f05057819 */ /* 0x002fc800000006ff */
[----:B------:R-:W1:Y:S02]  /*4ac0*/  SYNCS.PHASECHK.TRANS64.TRYWAIT P0, [UR5+0x8], R5 ;  /* 0x00000805ff0075a7 */ /* 0x000e640008001105 */
[----:B-1----:R-:W-:Y:S05]  /*4ad0*/  @P0 BRA `(.L_x_95) ;  /* 0x0000000000080947 */ /* 0x002fea0003800000 */
[----:B------:R-:W1:Y:S02]  /*4ae0*/  SYNCS.PHASECHK.TRANS64.TRYWAIT P0, [UR5+0x8], R5 ;  /* 0x00000805ff0075a7 */ /* 0x000e640008001105 */
[----:B-1----:R-:W-:Y:S05]  /*4af0*/  @!P0 BRA `(.L_x_96) ;  /* 0x0000007800288947 */ /* 0x002fea0003800000 */
.L_x_95:
[----:B------:R-:W2:Y:S01]  /*4b00*/  LDS R7, [UR6+0x310] ;  /* 0x00031006ff077984 */ /* 0x000ea20008000800 */
[----:B-1----:R-:W-:Y:S02]  /*4b10*/  HFMA2 R0, -RZ, RZ, 0, 5.9604644775390625e-08 ;  /* 0x00000001ff007431 */ /* 0x002fe400000001ff */
[----:B------:R-:W-:Y:S01]  /*4b20*/  IMAD.MOV.U32 R4, RZ, RZ, 0xffff ;  /* 0x0000ffffff047424 */ /* 0x000fe200078e00ff */
[----:B------:R-:W-:Y:S01]  /*4b30*/  UPRMT UR4, UR29, 0x654, UR7 ;  /* 0x000006541d047896 */ /* 0x000fe20008000007 */
[----:B--2---:R-:W-:-:S03]  /*4b40*/  IMAD.SHL.U32 R5, R7, 0x20, RZ ;  /* 0x0000002007057824 */ /* 0x004fc600078e00ff */
[-C--:B------:R-:W-:Y:S02]  /*4b50*/  SHF.L.U32 R4, R4, R7.reuse, RZ ;  /* 0x0000000704047219 */ /* 0x080fe400000006ff */
[----:B------:R-:W-:Y:S01]  /*4b60*/  SHF.L.U32 R7, R0, R7, RZ ;  /* 0x0000000700077219 */ /* 0x000fe200000006ff */
[----:B------:R2:W-:Y:S04]  /*4b70*/  STS [UR6+0x310], R5 ;  /* 0x00031005ff007988 */ /* 0x0005e80008000806 */
[----:B------:R2:W-:Y:S04]  /*4b80*/  ATOMS.OR RZ, [UR5+0x14], R4 ;  /* 0x00001404ffff798c */ /* 0x0005e8000b000005 */
[----:B------:R2:W-:Y:S01]  /*4b90*/  ATOMS.OR RZ, [UR5+0x18], R7 ;  /* 0x00001807ffff798c */ /* 0x0005e2000b000005 */
[----:B------:R-:W-:Y:S03]  /*4ba0*/  SYNCS.ARRIVE.TRANS64.RED.A1T0 RZ, [UR4], RZ ;  /* 0x000000ffffff79a7 */ /* 0x000fe60008100404 */
[----:B------:R2:W-:Y:S01]  /*4bb0*/  ATOMS.XOR RZ, [UR5+0x10], R0 ;  /* 0x00001000ffff798c */ /* 0x0005e2000b800005 */
[----:B------:R-:W-:Y:S05]  /*4bc0*/  BRA `(.L_x_93) ;  /* 0x0000000000107947 */ /* 0x000fea0003800000 */
.L_x_86:
[----:B------:R-:W-:Y:S02]  /*4bd0*/  MOV R0, 0xffffffff ;  /* 0xffffffff00007802 */ /* 0x000fe40000000f00 */
[----:B------:R-:W-:-:S03]  /*4be0*/  MOV R4, 0x4c10 ;  /* 0x00004c1000047802 */ /* 0x000fc60000000f00 */
[----:B------:R1:W-:Y:S04]  /*4bf0*/  STS [UR6+0x310], R0 ;  /* 0x00031000ff007988 */ /* 0x0003e80008000806 */
[----:B-1---5:R-:W-:Y:S05]  /*4c00*/  CALL.REL.NOINC `($__internal_1_$__cuda_sm10x_tcgen05_guardrail_trap_phase_invalid_during_alloc) ;  /* 0x0000007c00f87944 */ /* 0x022fea0003c00000 */
.L_x_93:
[----:B------:R-:W-:Y:S05]  /*4c10*/  WARPSYNC.ALL ;  /* 0x0000000000007948 */ /* 0x000fea0003800000 */
[----:B------:R-:W3:Y:S01]  /*4c20*/  S2UR UR4, SR_CgaCtaId ;  /* 0x00000000000479c3 */ /* 0x000ee20000008800 */
[----:B------:R-:W-:Y:S01]  /*4c30*/  UMOV UR13, 0x400 ;  /* 0x00000400000d7882 */ /* 0x000fe20000000000 */
[----:B------:R-:W-:-:S06]  /*4c40*/  NOP ;  /* 0x0000000000007918 */ /* 0x000fcc0000000000 */
[----:B------:R-:W-:Y:S06]  /*4c50*/  BAR.ARV 0x6, 0xa0 ;  /* 0x0182800000007b1d */ /* 0x000fec0000002000 */
[----:B------:R-:W4:Y:S01]  /*4c60*/  LDCU UR6, c[0x0][0x38c] ;  /* 0x00007180ff0677ac */ /* 0x000f220008000800 */
[----:B------:R-:W-:Y:S01]  /*4c70*/  LOP3.LUT R3, R3, 0xffff, RZ, 0xc0, !PT ;  /* 0x0000ffff03037812 */ /* 0x000fe200078ec0ff */
[----:B-1----:R-:W-:Y:S01]  /*4c80*/  IMAD.MOV.U32 R9, RZ, RZ, 0x1 ;  /* 0x00000001ff097424 */ /* 0x002fe200078e00ff */
[----:B------:R-:W-:Y:S01]  /*4c90*/  LOP3.LUT R2, R2, 0xffff, RZ, 0xc0, !PT ;  /* 0x0000ffff02027812 */ /* 0x000fe200078ec0ff */
[----:B------:R-:W-:Y:S01]  /*4ca0*/  IMAD.MOV.U32 R8, RZ, RZ, RZ ;  /* 0x000000ffff087224 */ /* 0x000fe200078e00ff */
[----:B------:R-:W-:Y:S01]  /*4cb0*/  R2UR UR16, R3 ;  /* 0x00000000031072ca */ /* 0x000fe200000e0000 */
[----:B------:R-:W-:Y:S01]  /*4cc0*/  UMOV UR20, URZ ;  /* 0x000000ff00147c82 */ /* 0x000fe20008000000 */
[----:B------:R-:W-:-:S02]  /*4cd0*/  R2UR UR24, R2 ;  /* 0x00000000021872ca */ /* 0x000fc400000e0000 */
[----:B------:R-:W-:Y:S01]  /*4ce0*/  CS2R R2, SRZ ;  /* 0x0000000000027805 */ /* 0x000fe2000001ff00 */
[----:B------:R-:W-:Y:S01]  /*4cf0*/  UMOV UR10, URZ ;  /* 0x000000ff000a7c82 */ /* 0x000fe20008000000 */
[----:B---3--:R-:W-:Y:S02]  /*4d00*/  ULEA UR13, UR4, UR13, 0x18 ;  /* 0x0000000d040d7291 */ /* 0x008fe4000f8ec0ff */
[----:B------:R-:W-:Y:S02]  /*4d10*/  UISETP.NE.AND UP3, UPT, UR34, URZ, UPT ;  /* 0x000000ff2200728c */ /* 0x000fe4000bf65270 */
[----:B------:R-:W-:Y:S02]  /*4d20*/  UIADD3 UR5, UPT, UPT, UR13, 0x6500, URZ ;  /* 0x000065000d057890 */ /* 0x000fe4000fffe0ff */
[----:B------:R-:W-:Y:S02]  /*4d30*/  UIADD3 UR4, UPT, UPT, UR13, 0x16d00, URZ ;  /* 0x00016d000d047890 */ /* 0x000fe4000fffe0ff */
[----:B----4-:R-:W-:Y:S01]  /*4d40*/  UIADD3 UR6, UPT, UPT, UR6, 0x1f, URZ ;  /* 0x0000001f06067890 */ /* 0x010fe2000fffe0ff */
[----:B--2---:R-:W1:Y:S01]  /*4d50*/  LDS R0, [UR13+0x310] ;  /* 0x0003100dff007984 */ /* 0x004e620008000800 */
[----:B------:R-:W-:-:S02]  /*4d60*/  USHF.R.U32.HI UR5, URZ, 0x4, UR5 ;  /* 0x00000004ff057899 */ /* 0x000fc40008011605 */
[----:B------:R-:W-:Y:S02]  /*4d70*/  USHF.R.S32.HI UR21, URZ, 0x1f, UR6 ;  /* 0x0000001fff157899 */ /* 0x000fe40008011406 */
[----:B------:R-:W-:Y:S02]  /*4d80*/  USHF.R.U32.HI UR4, URZ, 0x4, UR4 ;  /* 0x00000004ff047899 */ /* 0x000fe40008011604 */
[----:B------:R-:W-:Y:S02]  /*4d90*/  ULEA.HI UR21, UR21, UR6, URZ, 0x5 ;  /* 0x0000000615157291 */ /* 0x000fe4000f8f28ff */
[----:B------:R-:W-:Y:S02]  /*4da0*/  ULOP3.LUT UR5, UR5, 0x3fff, URZ, 0xc0, !UPT ;  /* 0x00003fff05057892 */ /* 0x000fe4000f8ec0ff */
[----:B------:R-:W-:Y:S02]  /*4db0*/  USHF.R.S32.HI UR21, URZ, 0x5, UR21 ;  /* 0x00000005ff157899 */ /* 0x000fe40008011415 */
[----:B------:R-:W-:-:S02]  /*4dc0*/  ULOP3.LUT UR18, UR4, 0x3fff, URZ, 0xc0, !UPT ;  /* 0x00003fff04127892 */ /* 0x000fc4000f8ec0ff */
[----:B------:R-:W-:Y:S02]  /*4dd0*/  UISETP.LT.AND UP0, UPT, UR21, 0x1, UPT ;  /* 0x000000011500788c */ /* 0x000fe4000bf01270 */
[----:B------:R-:W-:Y:S02]  /*4de0*/  ULOP3.LUT UR17, UR5, 0x10000, URZ, 0xfc, !UPT ;  /* 0x0001000005117892 */ /* 0x000fe4000f8efcff */
[----:B------:R-:W-:Y:S02]  /*4df0*/  ULOP3.LUT UR18, UR18, 0x10000, URZ, 0xfc, !UPT ;  /* 0x0001000012127892 */ /* 0x000fe4000f8efcff */
[----:B------:R-:W-:Y:S01]  /*4e00*/  USEL UR25, UR21, 0x1, !UP0 ;  /* 0x0000000115197887 */ /* 0x000fe2000c000000 */
[----:B------:R-:W-:Y:S01]  /*4e10*/  UMOV UR11, URZ ;  /* 0x000000ff000b7c82 */ /* 0x000fe20008000000 */
[----:B------:R-:W-:Y:S01]  /*4e20*/  UMOV UR22, 0x0 ;  /* 0x0000000000167882 */ /* 0x000fe20000000000 */
[----:B------:R-:W-:Y:S01]  /*4e30*/  UMOV UR23, 0x8400490 ;  /* 0x0840049000177882 */ /* 0x000fe20000000000 */
[----:B-1----:R-:W-:-:S15]  /*4e40*/  R2UR UR26, R0 ;  /* 0x00000000001a72ca */ /* 0x002fde00000e0000 */
.L_x_104:
[C---:B------:R-:W-:Y:S02]  /*4e50*/  LEA R0, R8.reuse, UR13, 0x3 ;  /* 0x0000000d08007c11 */ /* 0x040fe4000f8e18ff */
[----:B------:R-:W-:Y:S02]  /*4e60*/  SHF.L.U32 R5, R3, 0x1f, RZ ;  /* 0x0000001f03057819 */ /* 0x000fe400000006ff */
[----:B------:R-:W-:Y:S02]  /*4e70*/  LEA R4, R8, UR13, 0x4 ;  /* 0x0000000d08047c11 */ /* 0x000fe4000f8e20ff */
[----:B------:R-:W1:Y:S02]  /*4e80*/  SYNCS.PHASECHK.TRANS64.TRYWAIT P0, [R0+URZ+0x260], R5 ;  /* 0x00026005000075a7 */ /* 0x000e6400080011ff */
[----:B-1-3--:R-:W-:Y:S05]  /*4e90*/  @!P0 BRA `(.L_x_97) ;  /* 0x0000007400588947 */ /* 0x00afea0003800000 */
.L_x_249:
[----:B-1----:R-:W1:Y:S01]  /*4ea0*/  LDS.128 R4, [R4+0x2f0] ;  /* 0x0002f00004047984 */ /* 0x002e620000000c00 */
[----:B------:R-:W-:Y:S02]  /*4eb0*/  VIADD R0, R0, 0x270 ;  /* 0x0000027000007836 */ /* 0x000fe40000000000 */
[----:B------:R-:W-:Y:S01]  /*4ec0*/  VIADD R8, R8, 0x1 ;  /* 0x0000000108087836 */ /* 0x000fe20000000000 */
[----:B------:R-:W-:Y:S01]  /*4ed0*/  @!PT LDS RZ, [RZ] ;  /* 0x00000000fffff984 */ /* 0x000fe20000000800 */
[----:B------:R-:W-:Y:S01]  /*4ee0*/  @!PT LDS RZ, [RZ] ;  /* 0x00000000fffff984 */ /* 0x000fe20000000800 */
[----:B------:R-:W-:Y:S01]  /*4ef0*/  @!PT LDS RZ, [RZ] ;  /* 0x00000000fffff984 */ /* 0x000fe20000000800 */
[----:B------:R-:W-:Y:S01]  /*4f00*/  @!PT LDS RZ, [RZ] ;  /* 0x00000000fffff984 */ /* 0x000fe20000000800 */
[----:B------:R2:W-:Y:S06]  /*4f10*/  MEMBAR.ALL.CTA ;  /* 0x0000000000007992 */ /* 0x0005ec0000008000 */
[----:B--2---:R-:W2:Y:S01]  /*4f20*/  FENCE.VIEW.ASYNC.S ;  /* 0x00000000000073c6 */ /* 0x004ea20000000000 */
[----:B------:R-:W-:-:S04]  /*4f30*/  PRMT R0, RZ, 0x654, R0 ;  /* 0x00000654ff007816 */ /* 0x000fc80000000000 */
[----:B--2---:R2:W-:Y:S01]  /*4f40*/  SYNCS.ARRIVE.TRANS64.RED.A1T0 RZ, [R0+URZ], RZ ;  /* 0x000000ff00ff79a7 */ /* 0x0045e200081004ff */
[----:B-1----:R-:W-:Y:S01]  /*4f50*/  LOP3.LUT P1, RZ, R6, 0x1, RZ, 0xc0, !PT ;  /* 0x0000000106ff7812 */ /* 0x002fe2000782c0ff */
[----:B--2---:R-:W-:-:S12]  /*4f60*/  BRA.U UP3, `(.L_x_98) ;  /* 0x0000000103cc7547 */ /* 0x004fd8000b800000 */
[----:B------:R-:W1:Y:S01]  /*4f70*/  LDCU UR4, c[0x0][0x38c] ;  /* 0x00007180ff0477ac */ /* 0x000e620008000800 */
[----:B------:R-:W-:Y:S02]  /*4f80*/  PLOP3.LUT P2, PT, PT, PT, PT, 0x80, 0x8 ;  /* 0x000000000008781c */ /* 0x000fe40003f4f070 */
[----:B------:R-:W-:Y:S01]  /*4f90*/  SHF.L.U32 R5, R9, 0x1f, RZ ;  /* 0x0000001f09057819 */ /* 0x000fe200000006ff */
[----:B------:R-:W-:Y:S02]  /*4fa0*/  ULEA UR19, UR20, UR13, 0x3 ;  /* 0x0000000d14137291 */ /* 0x000fe4000f8e18ff */
[----:B-1----:R-:W-:-:S06]  /*4fb0*/  UISETP.GE.AND UP0, UPT, UR4, 0x1, UPT ;  /* 0x000000010400788c */ /* 0x002fcc000bf06270 */
[----:B------:R-:W-:-:S05]  /*4fc0*/  PLOP3.LUT P0, PT, PT, PT, UP0, 0x80, 0x8 ;  /* 0x000000000008781c */ /* 0x000fca0003f0f008 */
[----:B------:R-:W-:-:S08]  /*4fd0*/  @UP0 ULEA UR4, UR10, UR13, 0x3 ;  /* 0x0000000d0a040291 */ /* 0x000fd0000f8e18ff */
[----:B------:R-:W-:-:S04]  /*4fe0*/  @P0 SHF.L.U32 R0, R2, 0x1f, RZ ;  /* 0x0000001f02000819 */ /* 0x000fc800000006ff */
[----:B------:R1:W2:Y:S01]  /*4ff0*/  @P0 SYNCS.PHASECHK.TRANS64.TRYWAIT P2, [UR4], R0 ;  /* 0x00000000ff0005a7 */ /* 0x0002a20008041104 */
[----:B------:R-:W3:Y:S02]  /*5000*/  SYNCS.PHASECHK.TRANS64.TRYWAIT P0, [UR19+0x2a0], R5 ;  /* 0x0002a005ff0075a7 */ /* 0x000ee40008001113 */
[----:B-123--:R-:W-:Y:S05]  /*5010*/  @!P0 BRA `(.L_x_99) ;  /* 0x00000074000c8947 */ /* 0x00efea0003800000 */
.L_x_251:
[----:B------:R-:W-:Y:S01]  /*5020*/  UMOV UR14, UR11 ;  /* 0x0000000b000e7c82 */ /* 0x000fe20008000000 */
[----:B------:R-:W-:Y:S05]  /*5030*/  BRA.U !UP0, `(.L_x_100) ;  /* 0x0000000108887547 */ /* 0x000fea000b800000 */
[----:B------:R-:W-:Y:S02]  /*5040*/  UIADD3 UR14, UPT, UPT, UR25, UR11, URZ ;  /* 0x0000000b190e7290 */ /* 0x000fe4000fffe0ff */
[----:B------:R-:W-:Y:S02]  /*5050*/  ULEA UR15, UR20, UR26, 0x7 ;  /* 0x0000001a140f7291 */ /* 0x000fe4000f8e38ff */
[----:B------:R-:W-:Y:S01]  /*5060*/  UPLOP3.LUT UP2, UPT, UPT, UPT, UPT, 0x40, 0x4 ;  /* 0x000000000004789c */ /* 0x000fe20003f4e870 */
[----:B------:R-:W-:Y:S01]  /*5070*/  UMOV UR12, UR21 ;  /* 0x00000015000c7c82 */ /* 0x000fe20008000000 */
[----:B------:R-:W-:-:S09]  /*5080*/  UMOV UR5, UR10 ;  /* 0x0000000a00057c82 */ /* 0x000fd20008000000 */
.L_x_103:
[----:B--2---:R-:W-:Y:S01]  /*5090*/  ULEA UR6, UR5, UR13, 0x3 ;  /* 0x0000000d05067291 */ /* 0x004fe2000f8e18ff */
[----:B---3--:R-:W-:Y:S11]  /*50a0*/  @P2 BRA `(.L_x_101) ;  /* 0x00000000000c2947 */ /* 0x008ff60003800000 */
[----:B-1----:R-:W-:Y:S04]  /*50b0*/  SHF.L.U32 R5, R2, 0x1f, RZ ;  /* 0x0000001f02057819 */ /* 0x002fe800000006ff */
[----:B------:R-:W1:Y:S02]  /*50c0*/  SYNCS.PHASECHK.TRANS64.TRYWAIT P0, [UR6], R5 ;  /* 0x00000005ff0075a7 */ /* 0x000e640008001106 */
[----:B-1----:R-:W-:Y:S05]  /*50d0*/  @!P0 BRA `(.L_x_102) ;  /* 0x0000007000f48947 */ /* 0x002fea0003800000 */
.L_x_101:
[----:B------:R-:W-:Y:S01]  /*50e0*/  UISETP.NE.AND UP0, UPT, UR12, 0x1, UPT ;  /* 0x000000010c00788c */ /* 0x000fe2000bf05270 */
[----:B------:R-:W-:Y:S01]  /*50f0*/  PLOP3.LUT P2, PT, PT, PT, PT, 0x80, 0x8 ;  /* 0x000000000008781c */ /* 0x000fe20003f4f070 */
[----:B------:R-:W-:Y:S02]  /*5100*/  UIADD3 UR4, UPT, UPT, UR5, 0x1, URZ ;  /* 0x0000000105047890 */ /* 0x000fe4000fffe0ff */
[----:B------:R-:W-:Y:S02]  /*5110*/  ULEA UR8, UR5, UR18, 0x8 ;  /* 0x0000001205087291 */ /* 0x000fe4000f8e40ff */
[----:B------:R-:W-:Y:S01]  /*5120*/  UISETP.NE.AND UP1, UPT, UR4, 0x21, UPT ;  /* 0x000000210400788c */ /* 0x000fe2000bf25270 */
[----:B------:R-:W-:Y:S01]  /*5130*/  PLOP3.LUT P0, PT, PT, PT, UP0, 0x80, 0x8 ;  /* 0x000000000008781c */ /* 0x000fe20003f0f008 */
[----:B------:R-:W-:Y:S02]  /*5140*/  UIADD3 UR11, UPT, UPT, UR11, 0x1, URZ ;  /* 0x000000010b0b7890 */ /* 0x000fe4000fffe0ff */
[----:B------:R-:W-:Y:S02]  /*5150*/  USEL UR7, URZ, 0x1, UP1 ;  /* 0x00000001ff077887 */ /* 0x000fe40008800000 */
[----:B------:R-:W-:Y:S01]  /*5160*/  USEL UR10, UR4, URZ, UP1 ;  /* 0x000000ff040a7287 */ /* 0x000fe20008800000 */
[----:B------:R-:W-:Y:S01]  /*5170*/  UMOV UR9, 0xc0004010 ;  /* 0xc000401000097882 */ /* 0x000fe20000000000 */
[----:B------:R-:W-:Y:S02]  /*5180*/  UIADD3 UR12, UPT, UPT, UR12, -0x1, URZ ;  /* 0xffffffff0c0c7890 */ /* 0x000fe4000fffe0ff */
[----:B------:R-:W-:Y:S01]  /*5190*/  LOP3.LUT R2, R2, UR7, RZ, 0x3c, !PT ;  /* 0x0000000702027c12 */ /* 0x000fe2000f8e3cff */
[----:B------:R-:W-:Y:S01]  /*51a0*/  @UP0 ULEA UR4, UR10, UR13, 0x3 ;  /* 0x0000000d0a040291 */ /* 0x000fe2000f8e18ff */
[----:B------:R-:W-:Y:S02]  /*51b0*/  UMOV UR7, 0xc0004010 ;  /* 0xc000401000077882 */ /* 0x000fe40000000000 */
[----:B-1----:R-:W-:Y:S01]  /*51c0*/  @P0 SHF.L.U32 R0, R2, 0x1f, RZ ;  /* 0x0000001f02000819 */ /* 0x002fe200000006ff */
[----:B------:R-:W-:Y:S05]  /*51d0*/  UISETP.NE.AND UP0, UPT, UR11, UR14, UPT ;  /* 0x0000000e0b00728c */ /* 0x000fea000bf05270 */
[----:B------:R2:W3:Y:S01]  /*51e0*/  @P0 SYNCS.PHASECHK.TRANS64.TRYWAIT P2, [UR4], R0 ;  /* 0x00000000ff0005a7 */ /* 0x0004e20008041104 */
[----:B------:R-:W-:Y:S02]  /*51f0*/  UIADD3 UR4, UPT, UPT, UR6, 0x108, URZ ;  /* 0x0000010806047890 */ /* 0x000fe4000fffe0ff */
[----:B------:R-:W-:Y:S03]  /*5200*/  ULEA UR6, UR5, UR17, 0x7 ;  /* 0x0000001105067291 */ /* 0x000fe6000f8e38ff */
[----:B------:R-:W-:Y:S06]  /*5210*/  UMOV UR5, UR10 ;  /* 0x0000000a00057c82 */ /* 0x000fec0008000000 */
[----:B------:R2:W-:Y:S01]  /*5220*/  UTCQMMA.2CTA gdesc[UR6], gdesc[UR8], tmem[UR15], tmem[UR22], idesc[UR23], UP2 ;  /* 0x00ff1608060075ea */ /* 0x0005e2000920030f */
[----:B------:R-:W-:Y:S01]  /*5230*/  UPLOP3.LUT UP2, UPT, UPT, UPT, UPT, 0x80, 0x8 ;  /* 0x000000000008789c */ /* 0x000fe20003f4f070 */
[----:B------:R2:W-:Y:S01]  /*5240*/  UTCBAR.2CTA.MULTICAST [UR4], URZ, UR16 ;  /* 0x000000ff040073e9 */ /* 0x0005e20008200810 */
[----:B------:R-:W-:Y:S09]  /*5250*/  BRA.U UP0, `(.L_x_103) ;  /* 0xfffffffd008c7547 */ /* 0x000ff2000b83ffff */
.L_x_100:
[----:B--2---:R-:W-:Y:S01]  /*5260*/  UIADD3 UR4, UPT, UPT, UR19, 0x280, URZ ;  /* 0x0000028013047890 */ /* 0x004fe2000fffe0ff */
[----:B------:R-:W-:-:S08]  /*5270*/  UMOV UR11, UR14 ;  /* 0x0000000e000b7c82 */ /* 0x000fd00008000000 */
[----:B------:R2:W-:Y:S01]  /*5280*/  UTCBAR.2CTA.MULTICAST [UR4], URZ, UR24 ;  /* 0x000000ff040073e9 */ /* 0x0005e20008200818 */
[----:B------:R-:W-:Y:S02]  /*5290*/  NOP ;  /* 0x0000000000007918 */ /* 0x000fe40000000000 */
.L_x_98:
[----:B--2---:R-:W-:Y:S01]  /*52a0*/  UIADD3 UR4, UPT, UPT, UR20, 0x1, URZ ;  /* 0x0000000114047890 */ /* 0x004fe2000fffe0ff */
[----:B------:R-:W-:-:S03]  /*52b0*/  ISETP.NE.AND P0, PT, R8, 0x2, PT ;  /* 0x000000020800780c */ /* 0x000fc60003f05270 */
[----:B------:R-:W-:Y:S01]  /*52c0*/  UISETP.NE.AND UP0, UPT, UR4, 0x4, UPT ;  /* 0x000000040400788c */ /* 0x000fe2000bf05270 */
[----:B-1----:R-:W-:Y:S02]  /*52d0*/  SEL R0, RZ, 0x1, P0 ;  /* 0x00000001ff007807 */ /* 0x002fe40000000000 */
[----:B------:R-:W-:Y:S01]  /*52e0*/  SEL R8, R8, RZ, P0 ;  /* 0x000000ff08087207 */ /* 0x000fe20000000000 */
[----:B------:R-:W-:Y:S01]  /*52f0*/  USEL UR5, URZ, 0x1, UP0 ;  /* 0x00000001ff057887 */ /* 0x000fe20008000000 */
[----:B------:R-:W-:Y:S01]  /*5300*/  LOP3.LUT R3, R3, R0, RZ, 0x3c, !PT ;  /* 0x0000000003037212 */ /* 0x000fe200078e3cff */
[----:B------:R-:W-:-:S04]  /*5310*/  USEL UR20, UR4, URZ, UP0 ;  /* 0x000000ff04147287 */ /* 0x000fc80008000000 */
[----:B------:R-:W-:Y:S01]  /*5320*/  LOP3.LUT R9, R9, UR5, RZ, 0x3c, !PT ;  /* 0x0000000509097c12 */ /* 0x000fe2000f8e3cff */
[----:B------:R-:W-:Y:S07]  /*5330*/  @P1 BRA `(.L_x_104) ;  /* 0xfffffff800c41947 */ /* 0x000fee000383ffff */
[----:B------:R-:W1:Y:S01]  /*5340*/  S2UR UR8, SR_CgaCtaId ;  /* 0x00000000000879c3 */ /* 0x000e620000008800 */
[----:B------:R-:W-:Y:S01]  /*5350*/  ELECT P0, URZ, PT ;  /* 0x0000000000ff782f */ /* 0x000fe20003800000 */
[----:B------:R-:W-:Y:S01]  /*5360*/  HFMA2 R0, -RZ, RZ, 0, 5.9604644775390625e-08 ;  /* 0x00000001ff007431 */ /* 0x000fe200000001ff */
[----:B------:R-:W-:-:S05]  /*5370*/  UMOV UR4, 0x40 ;  /* 0x0000004000047882 */ /* 0x000fca0000000000 */
[----:B------:R-:W-:Y:S01]  /*5380*/  UVIRTCOUNT.DEALLOC.SMPOOL 0x80 ;  /* 0x000000800000784c */ /* 0x000fe20000000000 */
[----:B------:R-:W-:Y:S02]  /*5390*/  UISETP.NE.AND UP1, UPT, UR34, URZ, UPT ;  /* 0x000000ff2200728c */ /* 0x000fe4000bf25270 */
[----:B-1----:R-:W-:-:S09]  /*53a0*/  ULEA UR8, UR8, UR4, 0x18 ;  /* 0x0000000408087291 */ /* 0x002fd2000f8ec0ff */
[----:B------:R1:W-:Y:S01]  /*53b0*/  @P0 STS.U8 [UR8+0x1c], R0 ;  /* 0x00001c00ff000988 */ /* 0x0003e20008000008 */
[----:B------:R-:W-:Y:S05]  /*53c0*/  BRA.U UP1, `(.L_x_105) ;  /* 0x0000000101a07547 */ /* 0x000fea000b800000 */
[----:B------:R-:W-:Y:S01]  /*53d0*/  UIADD3 UR7, UPT, UPT, UR13, 0x2a0, URZ ;  /* 0x000002a00d077890 */ /* 0x000fe2000fffe0ff */
[----:B------:R-:W-:-:S03]  /*53e0*/  SHF.L.U32 R3, R9, 0x1f, RZ ;  /* 0x0000001f09037819 */ /* 0x000fc600000006ff */
[----:B------:R-:W-:-:S09]  /*53f0*/  ULEA UR4, UR20, UR7, 0x3 ;  /* 0x0000000714047291 */ /* 0x000fd2000f8e18ff */
[----:B------:R-:W2:Y:S02]  /*5400*/  SYNCS.PHASECHK.TRANS64.TRYWAIT P0, [UR4], R3 ;  /* 0x00000003ff0075a7 */ /* 0x000ea40008001104 */
[----:B--2---:R-:W-:Y:S05]  /*5410*/  @!P0 BRA `(.L_x_106) ;  /* 0x00000070003c8947 */ /* 0x004fea0003800000 */
.L_x_254:
        /* <DEDUP_REMOVED lines=9> */
.L_x_256:
        /* <DEDUP_REMOVED lines=9> */
.L_x_258:
[----:B------:R-:W-:-:S04]  /*5540*/  UIADD3 UR4, UPT, UPT, UR4, 0x1, URZ ;  /* 0x0000000104047890 */ /* 0x000fc8000fffe0ff */
[----:B------:R-:W-:-:S04]  /*5550*/  UISETP.NE.AND UP0, UPT, UR4, 0x4, UPT ;  /* 0x000000040400788c */ /* 0x000fc8000bf05270 */
[----:B------:R-:W-:Y:S02]  /*5560*/  USEL UR5, URZ, 0x1, UP0 ;  /* 0x00000001ff057887 */ /* 0x000fe40008000000 */
[----:B------:R-:W-:-:S04]  /*5570*/  USEL UR4, UR4, URZ, UP0 ;  /* 0x000000ff04047287 */ /* 0x000fc80008000000 */
[----:B------:R-:W-:Y:S01]  /*5580*/  ULEA UR4, UR4, UR7, 0x3 ;  /* 0x0000000704047291 */ /* 0x000fe2000f8e18ff */
[----:B-1----:R-:W-:-:S04]  /*5590*/  LOP3.LUT R3, R2, UR5, RZ, 0x3c, !PT ;  /* 0x0000000502037c12 */ /* 0x002fc8000f8e3cff */
[----:B------:R-:W-:Y:S01]  /*55a0*/  SHF.L.U32 R3, R3, 0x1f, RZ ;  /* 0x0000001f03037819 */ /* 0x000fe200000006ff */
[----:B------:R-:W-:-:S04]  /*55b0*/  IMAD.U32 R0, RZ, RZ, UR4 ;  /* 0x00000004ff007e24 */ /* 0x000fc8000f8e00ff */
[----:B------:R1:W2:Y:S03]  /*55c0*/  SYNCS.PHASECHK.TRANS64.TRYWAIT P0, [R0+URZ], R3 ;  /* 0x00000003000075a7 */ /* 0x0002a600080011ff */
[----:B--2---:R-:W-:Y:S05]  /*55d0*/  @!P0 NANOSLEEP.SYNCS 0x989680 ;  /* 0x009896800000895d */ /* 0x004fea0003900000 */
[----:B------:R-:W2:Y:S02]  /*55e0*/  @!P0 SYNCS.PHASECHK.TRANS64 P0, [R0+URZ], R3 ;  /* 0x00000003000085a7 */ /* 0x000ea400080010ff */
[----:B--2---:R-:W-:Y:S05]  /*55f0*/  @P0 BRA `(.L_x_109) ;  /* 0x0000000000200947 */ /* 0x004fea0003800000 */
.L_x_110:
[----:B--2---:R2:W4:Y:S02]  /*5600*/  SYNCS.PHASECHK.TRANS64.TRYWAIT P0, [R0+URZ], R3 ;  /* 0x00000003000075a7 */ /* 0x00452400080011ff */
[----:B----4-:R-:W-:Y:S05]  /*5610*/  @!P0 NANOSLEEP.SYNCS 0x989680 ;  /* 0x009896800000895d */ /* 0x010fea0003900000 */
[----:B------:R-:W4:Y:S02]  /*5620*/  @!P0 SYNCS.PHASECHK.TRANS64 P0, [R0+URZ], R3 ;  /* 0x00000003000085a7 */ /* 0x000f2400080010ff */
[----:B----4-:R-:W-:Y:S05]  /*5630*/  @!P0 BRA `(.L_x_110) ;  /* 0xfffffffc00f08947 */ /* 0x010fea000383ffff */
[----:B------:R-:W-:Y:S05]  /*5640*/  BRA `(.L_x_109) ;  /* 0x00000000000c7947 */ /* 0x000fea0003800000 */
.L_x_105:
[----:B------:R-:W-:-:S04]  /*5650*/  UIADD3 UR4, UPT, UPT, UR13, 0x2e0, URZ ;  /* 0x000002e00d047890 */ /* 0x000fc8000fffe0ff */
[----:B------:R-:W-:-:S09]  /*5660*/  UPRMT UR4, UR29, 0x654, UR4 ;  /* 0x000006541d047896 */ /* 0x000fd20008000004 */
[----:B------:R-:W-:Y:S03]  /*5670*/  SYNCS.ARRIVE.TRANS64.RED.A1T0 RZ, [UR4], RZ ;  /* 0x000000ffffff79a7 */ /* 0x000fe60008100404 */
.L_x_109:
[----:B-12---:R-:W-:Y:S01]  /*5680*/  SHF.L.U32 R3, RZ, 0x1f, RZ ;  /* 0x0000001fff037819 */ /* 0x006fe200000006ff */
[----:B------:R-:W-:Y:S01]  /*5690*/  UIADD3 UR4, UPT, UPT, UR13, 0x2e0, URZ ;  /* 0x000002e00d047890 */ /* 0x000fe2000fffe0ff */
[----:B------:R-:W-:Y:S02]  /*56a0*/  PLOP3.LUT P0, PT, PT, PT, UP1, 0x80, 0x8 ;  /* 0x000000000008781c */ /* 0x000fe40003f0f018 */
[----:B------:R-:W1:Y:S02]  /*56b0*/  SYNCS.PHASECHK.TRANS64.TRYWAIT P1, [UR13+0x2e0], R3 ;  /* 0x0002e003ff0075a7 */ /* 0x000e64000802110d */
[----:B-1----:R-:W-:Y:S09]  /*56c0*/  @!P1 BRA `(.L_x_111) ;  /* 0x0000006c00d89947 */ /* 0x002ff20003800000 */
.L_x_260:
[----:B------:R-:W-:Y:S01]  /*56d0*/  @!UP1 UPRMT UR4, UR29, 0x654, UR4 ;  /* 0x000006541d049896 */ /* 0x000fe20008000004 */
[----:B------:R-:W-:Y:S01]  /*56e0*/  UMOV UR5, 0xffff ;  /* 0x0000ffff00057882 */ /* 0x000fe20000000000 */
[----:B------:R-:W-:-:S07]  /*56f0*/  UMOV UR6, 0x1 ;  /* 0x0000000100067882 */ /* 0x000fce0000000000 */
[----:B------:R-:W-:Y:S01]  /*5700*/  @!P0 SYNCS.ARRIVE.TRANS64.RED.A1T0 RZ, [UR4], RZ ;  /* 0x000000ffffff89a7 */ /* 0x000fe20008100404 */
[----:B------:R-:W-:Y:S01]  /*5710*/  NOP ;  /* 0x0000000000007918 */ /* 0x000fe20000000000 */
[----:B-1----:R-:W1:Y:S01]  /*5720*/  LDS R0, [UR8+0x14] ;  /* 0x00001408ff007984 */ /* 0x002e620008000800 */
[----:B------:R-:W-:-:S04]  /*5730*/  ULOP3.LUT UR4, UR26, 0xffff, URZ, 0xc0, !UPT ;  /* 0x0000ffff1a047892 */ /* 0x000fc8000f8ec0ff */
[----:B------:R-:W-:-:S04]  /*5740*/  USHF.R.U32.HI UR4, URZ, 0x5, UR4 ;  /* 0x00000005ff047899 */ /* 0x000fc80008011604 */
[----:B------:R-:W-:Y:S02]  /*5750*/  USHF.L.U32 UR5, UR5, UR4, URZ ;  /* 0x0000000405057299 */ /* 0x000fe400080006ff */
[----:B------:R-:W-:-:S04]  /*5760*/  USHF.L.U32 UR4, UR6, UR4, URZ ;  /* 0x0000000406047299 */ /* 0x000fc800080006ff */
[----:B-1----:R-:W-:-:S04]  /*5770*/  LOP3.LUT R0, R0, UR5, RZ, 0xc0, !PT ;  /* 0x0000000500007c12 */ /* 0x002fc8000f8ec0ff */
[----:B------:R-:W-:-:S13]  /*5780*/  ISETP.NE.AND P0, PT, R0, UR5, PT ;  /* 0x0000000500007c0c */ /* 0x000fda000bf05270 */
[----:B------:R-:W-:Y:S05]  /*5790*/  @P0 BRA `(.L_x_112) ;  /* 0x0000000000580947 */ /* 0x000fea0003800000 */
[----:B------:R-:W1:Y:S02]  /*57a0*/  LDS R0, [UR8+0x18] ;  /* 0x00001808ff007984 */ /* 0x000e640008000800 */
[----:B-1----:R-:W-:-:S04]  /*57b0*/  LOP3.LUT R0, R0, UR4, RZ, 0xc0, !PT ;  /* 0x0000000400007c12 */ /* 0x002fc8000f8ec0ff */
[----:B------:R-:W-:-:S13]  /*57c0*/  ISETP.NE.AND P0, PT, R0, UR4, PT ;  /* 0x0000000400007c0c */ /* 0x000fda000bf05270 */
[----:B------:R-:W-:Y:S05]  /*57d0*/  @P0 BRA `(.L_x_113) ;  /* 0x00000000003c0947 */ /* 0x000fea0003800000 */
[----:B------:R-:W1:Y:S01]  /*57e0*/  S2R R2, SR_LANEID ;  /* 0x0000000000027919 */ /* 0x000e620000000000 */
[----:B------:R-:W-:Y:S01]  /*57f0*/  ULOP3.LUT UR5, URZ, UR5, URZ, 0x33, !UPT ;  /* 0x00000005ff057292 */ /* 0x000fe2000f8e33ff */
[----:B------:R-:W-:Y:S01]  /*5800*/  LOP3.LUT R4, RZ, UR4, RZ, 0x33, !PT ;  /* 0x00000004ff047c12 */ /* 0x000fe2000f8e33ff */
[----:B------:R-:W-:Y:S02]  /*5810*/  VOTEU.ANY UR4, UPT, PT ;  /* 0x0000000000047886 */ /* 0x000fe400038e0100 */
[----:B------:R-:W-:Y:S01]  /*5820*/  UFLO.U32 UR4, UR4 ;  /* 0x00000004000472bd */ /* 0x000fe200080e0000 */
[----:B------:R-:W2:Y:S01]  /*5830*/  REDUX UR6, R4 ;  /* 0x00000000040673c4 */ /* 0x000ea20000000000 */
[----:B------:R-:W-:-:S06]  /*5840*/  IMAD.U32 R0, RZ, RZ, UR5 ;  /* 0x00000005ff007e24 */ /* 0x000fcc000f8e00ff */
[----:B------:R4:W-:Y:S01]  /*5850*/  UTCATOMSWS.AND URZ, UR5 ;  /* 0x0000000500ff79e3 */ /* 0x0009e20008000000 */
[----:B------:R-:W3:Y:S01]  /*5860*/  REDUX UR7, R0 ;  /* 0x00000000000773c4 */ /* 0x000ee20000000000 */
[----:B-1----:R-:W-:Y:S01]  /*5870*/  ISETP.EQ.U32.AND P0, PT, R2, UR4, PT ;  /* 0x0000000402007c0c */ /* 0x002fe2000bf02070 */
[----:B--2---:R-:W-:Y:S01]  /*5880*/  IMAD.U32 R2, RZ, RZ, UR6 ;  /* 0x00000006ff027e24 */ /* 0x004fe2000f8e00ff */
[----:B---3--:R-:W-:-:S11]  /*5890*/  MOV R3, UR7 ;  /* 0x0000000700037c02 */ /* 0x008fd60008000f00 */
[----:B------:R4:W-:Y:S04]  /*58a0*/  @P0 ATOMS.AND RZ, [UR8+0x14], R3 ;  /* 0x00001403ffff098c */ /* 0x0009e8000a800008 */
[----:B------:R4:W-:Y:S01]  /*58b0*/  @P0 ATOMS.AND RZ, [UR8+0x18], R2 ;  /* 0x00001802ffff098c */ /* 0x0009e2000a800008 */
[----:B------:R-:W-:Y:S05]  /*58c0*/  BRA `(.L_x_114) ;  /* 0x0000000000147947 */ /* 0x000fea0003800000 */
.L_x_113:
[----:B------:R-:W-:Y:S02]  /*58d0*/  MOV R2, 0x58f0 ;  /* 0x000058f000027802 */ /* 0x000fe40000000f00 */
[----:B---3-5:R-:W-:Y:S05]  /*58e0*/  CALL.REL.NOINC `($__internal_0_$__cuda_sm10x_tcgen05_guardrail_trap_col_being_dealloced_not_returned_by_alloc) ;  /* 0x0000007000b47944 */ /* 0x028fea0003c00000 */
[----:B------:R-:W-:Y:S05]  /*58f0*/  BRA `(.L_x_114) ;  /* 0x0000000000087947 */ /* 0x000fea0003800000 */
.L_x_112:
[----:B------:R-:W-:Y:S02]  /*5900*/  MOV R2, 0x5920 ;  /* 0x0000592000027802 */ /* 0x000fe40000000f00 */
[----:B---3-5:R-:W-:Y:S05]  /*5910*/  CALL.REL.NOINC `($__internal_2_$__cuda_sm10x_tcgen05_guardrail_trap_unallocated_columns_being_dealloced) ;  /* 0x0000007000c07944 */ /* 0x028fea0003c00000 */
.L_x_114:
[----:B------:R-:W-:Y:S01]  /*5920*/  NOP ;  /* 0x0000000000007918 */ /* 0x000fe20000000000 */
[----:B----4-:R-:W-:Y:S05]  /*5930*/  EXIT ;  /* 0x000000000000794d */ /* 0x010fea0003800000 */
.L_x_85:
[----:B------:R-:W-:-:S09]  /*5940*/  UISETP.NE.OR UP0, UPT, UR22, 0x3, !UP3 ;  /* 0x000000031600788c */ /* 0x000fd2000df05670 */
[----:B------:R-:W-:Y:S05]  /*5950*/  BRA.U UP0, `(.L_x_115) ;  /* 0x0000001100c07547 */ /* 0x000fea000b800000 */
[----:B------:R-:W1:Y:S01]  /*5960*/  LDCU UR31, c[0x0][0x370] ;  /* 0x00006e00ff1f77ac */ /* 0x000e620008000800 */
[----:B------:R-:W2:Y:S01]  /*5970*/  LDC.64 R16, c[0x0][0x348] ;  /* 0x0000d200ff107b82 */ /* 0x000ea20000000a00 */
[----:B------:R-:W-:Y:S02]  /*5980*/  HFMA2 R13, -RZ, RZ, 0, 0 ;  /* 0x00000000ff0d7431 */ /* 0x000fe400000001ff */
[----:B------:R-:W-:Y:S01]  /*5990*/  IMAD.MOV.U32 R15, RZ, RZ, 0x1 ;  /* 0x00000001ff0f7424 */ /* 0x000fe200078e00ff */
[----:B------:R-:W1:Y:S01]  /*59a0*/  LDCU.128 UR48, c[0x0][0xb10] ;  /* 0x00016200ff3077ac */ /* 0x000e620008000c00 */
[----:B------:R-:W-:Y:S01]  /*59b0*/  IMAD.MOV.U32 R14, RZ, RZ, RZ ;  /* 0x000000ffff0e7224 */ /* 0x000fe200078e00ff */
[----:B------:R-:W-:Y:S01]  /*59c0*/  MOV R7, 0x1000 ;  /* 0x0000100000077802 */ /* 0x000fe20000000f00 */
[----:B------:R-:W3:Y:S01]  /*59d0*/  LDCU UR30, c[0x0][0x374] ;  /* 0x00006e80ff1e77ac */ /* 0x000ee20008000800 */
[----:B------:R-:W4:Y:S01]  /*59e0*/  LDC.64 R2, c[0x0][0x888] ;  /* 0x00022200ff027b82 */ /* 0x000f220000000a00 */
[----:B------:R-:W3:Y:S01]  /*59f0*/  LDCU UR15, c[0x0][0xb0c] ;  /* 0x00016180ff0f77ac */ /* 0x000ee20008000800 */
[----:B------:R-:W2:Y:S06]  /*5a00*/  LDCU UR54, c[0x0][0xb20] ;  /* 0x00016400ff3677ac */ /* 0x000eac0008000800 */
[----:B------:R-:W4:Y:S01]  /*5a10*/  LDC.64 R4, c[0x0][0x890] ;  /* 0x00022400ff047b82 */ /* 0x000f220000000a00 */
[----:B------:R-:W2:Y:S01]  /*5a20*/  LDCU UR4, c[0x0][0xb30] ;  /* 0x00016600ff0477ac */ /* 0x000ea20008000800 */
[----:B------:R-:W-:Y:S01]  /*5a30*/  UMOV UR21, 0x400 ;  /* 0x0000040000157882 */ /* 0x000fe20000000000 */
[----:B-1----:R-:W-:-:S02]  /*5a40*/  UIMAD.WIDE.U32 UR6, UR31, UR48, URZ ;  /* 0x000000301f0672a5 */ /* 0x002fc4000f8e00ff */
[----:B---3--:R-:W-:Y:S02]  /*5a50*/  UIMAD.WIDE.U32 UR8, UR30, UR51, URZ ;  /* 0x000000331e0872a5 */ /* 0x008fe4000f8e00ff */
[----:B------:R-:W-:Y:S02]  /*5a60*/  ULEA UR21, UR58, UR21, 0x18 ;  /* 0x000000153a157291 */ /* 0x000fe4000f8ec0ff */
[----:B------:R-:W-:Y:S02]  /*5a70*/  UPLOP3.LUT UP2, UPT, UPT, UPT, UPT, 0x40, 0x4 ;  /* 0x000000000004789c */ /* 0x000fe40003f4e870 */
[----:B------:R-:W-:Y:S02]  /*5a80*/  UIADD3 UR37, UPT, UPT, UR21, 0x228, URZ ;  /* 0x0000022815257890 */ /* 0x000fe4000fffe0ff */
[----:B------:R-:W-:Y:S02]  /*5a90*/  UIADD3 UR41, UPT, UPT, UR21, 0x210, URZ ;  /* 0x0000021015297890 */ /* 0x000fe4000fffe0ff */
[----:B------:R-:W-:-:S02]  /*5aa0*/  UIADD3 UR33, UPT, UPT, UR21, 0x218, URZ ;  /* 0x0000021815217890 */ /* 0x000fc4000fffe0ff */
[----:B------:R-:W-:Y:S01]  /*5ab0*/  UIADD3 UR25, UPT, UPT, UR21, 0x220, URZ ;  /* 0x0000022015197890 */ /* 0x000fe2000fffe0ff */
[----:B------:R-:W-:Y:S01]  /*5ac0*/  UMOV UR6, UR7 ;  /* 0x0000000700067c82 */ /* 0x000fe20008000000 */
[----:B------:R-:W-:Y:S01]  /*5ad0*/  UMOV UR47, UR9 ;  /* 0x00000009002f7c82 */ /* 0x000fe20008000000 */
[----:B------:R-:W-:Y:S02]  /*5ae0*/  UISETP.GE.AND UP0, UPT, UR45, 0x1, UPT ;  /* 0x000000012d00788c */ /* 0x000fe4000bf06270 */
[----:B------:R-:W-:Y:S01]  /*5af0*/  UISETP.NE.AND UP4, UPT, UR45, 0x1, UPT ;  /* 0x000000012d00788c */ /* 0x000fe2000bf85270 */
[----:B------:R-:W1:Y:S01]  /*5b00*/  LDCU.64 UR22, c[0x0][0xb28] ;  /* 0x00016500ff1677ac */ /* 0x000e620008000a00 */
[----:B------:R-:W-:Y:S02]  /*5b10*/  UISETP.NE.AND UP6, UPT, UR15, 0x1, UPT ;  /* 0x000000010f00788c */ /* 0x000fe4000bfc5270 */
[----:B------:R-:W-:Y:S02]  /*5b20*/  UISETP.NE.AND UP5, UPT, UR50, 0x1, UPT ;  /* 0x000000013200788c */ /* 0x000fe4000bfa5270 */
[----:B------:R-:W-:-:S02]  /*5b30*/  UPRMT UR37, UR58, 0x654, UR37 ;  /* 0x000006543a257896 */ /* 0x000fc40008000025 */
[----:B------:R-:W-:Y:S02]  /*5b40*/  USHF.R.U32.HI UR52, URZ, UR49, UR6 ;  /* 0x00000031ff347299 */ /* 0x000fe40008011606 */
[----:B------:R-:W-:Y:S02]  /*5b50*/  UPRMT UR46, UR58, 0x654, UR41 ;  /* 0x000006543a2e7896 */ /* 0x000fe40008000029 */
[----:B------:R-:W-:Y:S02]  /*5b60*/  UPRMT UR39, UR58, 0x654, UR33 ;  /* 0x000006543a277896 */ /* 0x000fe40008000021 */
[----:B------:R-:W-:Y:S02]  /*5b70*/  UPRMT UR38, UR58, 0x654, UR25 ;  /* 0x000006543a267896 */ /* 0x000fe40008000019 */
[----:B--2---:R-:W-:Y:S02]  /*5b80*/  USHF.R.U32.HI UR47, URZ, UR54, UR47 ;  /* 0x00000036ff2f7299 */ /* 0x004fe4000801162f */
[----:B------:R-:W-:-:S11]  /*5b90*/  UISETP.NE.AND UP3, UPT, UR4, 0x1, UPT ;  /* 0x000000010400788c */ /* 0x000fd6000bf65270 */
.L_x_126:
[C---:B------:R-:W-:Y:S02]  /*5ba0*/  LEA R12, R14.reuse, UR21, 0x3 ;  /* 0x000000150e0c7c11 */ /* 0x040fe4000f8e18ff */
[----:B------:R-:W-:Y:S02]  /*5bb0*/  SHF.L.U32 R9, R13, 0x1f, RZ ;  /* 0x0000001f0d097819 */ /* 0x000fe400000006ff */
[----:B------:R-:W-:Y:S02]  /*5bc0*/  LEA R10, R14, UR21, 0x4 ;  /* 0x000000150e0a7c11 */ /* 0x000fe4000f8e20ff */
[----:B------:R-:W2:Y:S02]  /*5bd0*/  SYNCS.PHASECHK.TRANS64.TRYWAIT P0, [R12+URZ+0x260], R9 ;  /* 0x000260090c0075a7 */ /* 0x000ea400080011ff */
[----:B--23--:R-:W-:Y:S05]  /*5be0*/  @!P0 BRA `(.L_x_116) ;  /* 0x0000006800a88947 */ /* 0x00cfea0003800000 */
.L_x_261:
[----:B--2---:R-:W2:Y:S01]  /*5bf0*/  LDS.128 R8, [R10+0x2f0] ;  /* 0x0002f0000a087984 */ /* 0x004ea20000000c00 */
[----:B------:R-:W-:Y:S01]  /*5c00*/  UISETP.GE.AND UP0, UPT, UR45, 0x1, UPT ;  /* 0x000000012d00788c */ /* 0x000fe2000bf06270 */
[----:B------:R-:W-:Y:S01]  /*5c10*/  @!PT LDS RZ, [RZ] ;  /* 0x00000000fffff984 */ /* 0x000fe20000000800 */
[----:B------:R-:W-:Y:S01]  /*5c20*/  @!PT LDS RZ, [RZ] ;  /* 0x00000000fffff984 */ /* 0x000fe20000000800 */
[----:B------:R-:W-:Y:S01]  /*5c30*/  @!PT LDS RZ, [RZ] ;  /* 0x00000000fffff984 */ /* 0x000fe20000000800 */
[----:B------:R-:W-:Y:S01]  /*5c40*/  @!PT LDS RZ, [RZ] ;  /* 0x00000000fffff984 */ /* 0x000fe20000000800 */
[----:B------:R3:W-:Y:S06]  /*5c50*/  MEMBAR.ALL.CTA ;  /* 0x0000000000007992 */ /* 0x0007ec0000008000 */
[----:B---3--:R-:W3:Y:S01]  /*5c60*/  FENCE.VIEW.ASYNC.S ;  /* 0x00000000000073c6 */ /* 0x008ee20000000000 */
[----:B--2---:R-:W-:Y:S11]  /*5c70*/  LOP3.LUT P0, RZ, R10, 0x1, RZ, 0xc0, !PT ;  /* 0x000000010aff7812 */ /* 0x004ff6000780c0ff */
[----:B------:R-:W-:Y:S02]  /*5c80*/  @!UPT UIADD3 URZ, UPT, UPT, URZ, URZ, URZ ;  /* 0x000000fffffff290 */ /* 0x000fe4000fffe0ff */
[----:B---3--:R-:W-:Y:S01]  /*5c90*/  VOTEU.ANY UP1, P0 ;  /* 0x0000000000ff7886 */ /* 0x008fe20000020100 */
[----:B------:R-:W-:Y:S11]  /*5ca0*/  PLOP3.LUT P0, PT, PT, PT, UP1, 0x80, 0x8 ;  /* 0x000000000008781c */ /* 0x000ff60003f0f018 */
[----:B------:R-:W-:Y:S02]  /*5cb0*/  @!UPT UIADD3 URZ, UPT, UPT, URZ, URZ, URZ ;  /* 0x000000fffffff290 */ /* 0x000fe4000fffe0ff */
[----:B------:R-:W-:Y:S02]  /*5cc0*/  @P0 SHF.R.U32.HI R0, RZ, 0x10, R9 ;  /* 0x00000010ff000819 */ /* 0x000fe40000011609 */
[----:B------:R-:W-:Y:S02]  /*5cd0*/  @P0 MOV R6, R8 ;  /* 0x0000000800060202 */ /* 0x000fe40000000f00 */
[----:B------:R-:W-:Y:S01]  /*5ce0*/  @P0 R2UR UR4, R0 ;  /* 0x00000000000402ca */ /* 0x000fe200000e0000 */
[----:B------:R-:W-:Y:S01]  /*5cf0*/  VIADD R0, R12, 0x270 ;  /* 0x000002700c007836 */ /* 0x000fe20000000000 */
[----:B------:R-:W-:Y:S02]  /*5d00*/  @P0 LOP3.LUT R8, R9, 0xffff, RZ, 0xc0, !PT ;  /* 0x0000ffff09080812 */ /* 0x000fe400078ec0ff */
[----:B------:R-:W-:Y:S02]  /*5d10*/  @P0 R2UR UR6, R6 ;  /* 0x00000000060602ca */ /* 0x000fe400000e0000 */
[----:B------:R-:W-:Y:S02]  /*5d20*/  PRMT R0, RZ, 0x654, R0 ;  /* 0x00000654ff007816 */ /* 0x000fe40000000000 */
[----:B------:R-:W-:Y:S02]  /*5d30*/  @P0 R2UR UR5, R8 ;  /* 0x00000000080502ca */ /* 0x000fe400000e0000 */
[----:B------:R2:W-:Y:S03]  /*5d40*/  SYNCS.ARRIVE.TRANS64.RED.A1T0 RZ, [R0+URZ], RZ ;  /* 0x000000ff00ff79a7 */ /* 0x0005e600081004ff */
[----:B------:R-:W-:Y:S04]  /*5d50*/  @UP1 UMOV UR29, UR4 ;  /* 0x00000004001d1c82 */ /* 0x000fe80008000000 */
[----:B------:R-:W-:Y:S04]  /*5d60*/  @UP1 UMOV UR14, UR6 ;  /* 0x00000006000e1c82 */ /* 0x000fe80008000000 */
[----:B------:R-:W-:Y:S01]  /*5d70*/  @UP1 UMOV UR13, UR5 ;  /* 0x00000005000d1c82 */ /* 0x000fe20008000000 */
[----:B------:R-:W-:Y:S05]  /*5d80*/  BRA.U !UP0, `(.L_x_117) ;  /* 0x0000000108a47547 */ /* 0x000fea000b800000 */
[----:B------:R-:W-:Y:S02]  /*5d90*/  UIMAD.WIDE.U32 UR16, UR13, UR51, URZ ;  /* 0x000000330d1072a5 */ /* 0x000fe4000f8e00ff */
[----:B------:R-:W-:Y:S02]  /*5da0*/  UIMAD.WIDE.U32 UR18, UR14, UR48, URZ ;  /* 0x000000300e1272a5 */ /* 0x000fe4000f8e00ff */
[----:B------:R-:W-:Y:S02]  /*5db0*/  USEL UR4, UR30, UR47, !UP5 ;  /* 0x0000002f1e047287 */ /* 0x000fe4000e800000 */
[----:B------:R-:W-:Y:S02]  /*5dc0*/  USEL UR7, UR31, UR52, !UP6 ;  /* 0x000000341f077287 */ /* 0x000fe4000f000000 */
[----:B-1----:R-:W-:Y:S02]  /*5dd0*/  UIMAD.WIDE.U32 UR8, UR4, UR22, URZ ;  /* 0x00000016040872a5 */ /* 0x002fe4000f8e00ff */
[----:B------:R-:W-:Y:S01]  /*5de0*/  UIMAD.WIDE.U32 UR10, UR7, UR22, URZ ;  /* 0x00000016070a72a5 */ /* 0x000fe2000f8e00ff */
[----:B------:R-:W-:Y:S02]  /*5df0*/  UMOV UR5, UR17 ;  /* 0x0000001100057c82 */ /* 0x000fe40008000000 */
[----:B------:R-:W-:Y:S03]  /*5e00*/  USHF.R.U32.HI UR6, URZ, UR54, UR5 ;  /* 0x00000036ff067299 */ /* 0x000fe60008011605 */
[----:B------:R-:W-:Y:S01]  /*5e10*/  UMOV UR5, UR19 ;  /* 0x0000001300057c82 */ /* 0x000fe20008000000 */
[----:B------:R-:W-:Y:S02]  /*5e20*/  USEL UR6, UR13, UR6, !UP5 ;  /* 0x000000060d067287 */ /* 0x000fe4000e800000 */
[----:B------:R-:W-:Y:S03]  /*5e30*/  USHF.R.U32.HI UR12, URZ, UR49, UR5 ;  /* 0x00000031ff0c7299 */ /* 0x000fe60008011605 */
[----:B------:R-:W-:Y:S02]  /*5e40*/  UMOV UR5, UR9 ;  /* 0x0000000900057c82 */ /* 0x000fe40008000000 */
[----:B------:R-:W-:Y:S03]  /*5e50*/  @UP4 USHF.R.U32.HI UR4, URZ, UR23, UR5 ;  /* 0x00000017ff044299 */ /* 0x000fe60008011605 */
[----:B------:R-:W-:Y:S01]  /*5e60*/  UMOV UR5, UR11 ;  /* 0x0000000b00057c82 */ /* 0x000fe20008000000 */
[----:B------:R-:W-:Y:S02]  /*5e70*/  UIMAD UR4, UR45, UR4, URZ ;  /* 0x000000042d0472a4 */ /* 0x000fe4000f8e02ff */
[----:B------:R-:W-:Y:S02]  /*5e80*/  @UP4 USHF.R.U32.HI UR7, URZ, UR23, UR5 ;  /* 0x00000017ff074299 */ /* 0x000fe40008011605 */
[----:B------:R-:W-:Y:S02]  /*5e90*/  UIMAD.WIDE.U32 UR10, UR6, UR22, URZ ;  /* 0x00000016060a72a5 */ /* 0x000fe4000f8e00ff */
[----:B------:R-:W-:Y:S02]  /*5ea0*/  USEL UR5, UR14, UR12, !UP6 ;  /* 0x0000000c0e057287 */ /* 0x000fe4000f000000 */
[----:B------:R-:W-:Y:S02]  /*5eb0*/  UIMAD UR8, UR45, UR7, URZ ;  /* 0x000000072d0872a4 */ /* 0x000fe4000f8e02ff */
[----:B------:R-:W-:Y:S03]  /*5ec0*/  UISETP.GE.AND UP0, UPT, UR6, UR4, UPT ;  /* 0x000000040600728c */ /* 0x000fe6000bf06270 */
[----:B------:R-:W-:Y:S01]  /*5ed0*/  UMOV UR4, UR11 ;  /* 0x0000000b00047c82 */ /* 0x000fe20008000000 */
[----:B------:R-:W-:Y:S02]  /*5ee0*/  UISETP.GE.OR UP0, UPT, UR5, UR8, UP0 ;  /* 0x000000080500728c */ /* 0x000fe40008706670 */
[----:B------:R-:W-:Y:S02]  /*5ef0*/  USHF.R.U32.HI UR4, URZ, UR23, UR4 ;  /* 0x00000017ff047299 */ /* 0x000fe40008011604 */
[----:B------:R-:W-:Y:S02]  /*5f00*/  UIMAD.WIDE.U32 UR8, UR5, UR22, URZ ;  /* 0x00000016050872a5 */ /* 0x000fe4000f8e00ff */
[----:B------:R-:W-:Y:S04]  /*5f10*/  USEL UR10, UR6, UR4, !UP4 ;  /* 0x00000004060a7287 */ /* 0x000fe8000e000000 */
[----:B------:R-:W-:Y:S01]  /*5f20*/  UIADD3 UR11, UPT, UPT, -UR10, URZ, URZ ;  /* 0x000000ff0a0b7290 */ /* 0x000fe2000fffe1ff */
[----:B------:R-:W-:Y:S02]  /*5f30*/  @!UP0 UMOV UR4, UR9 ;  /* 0x0000000900048c82 */ /* 0x000fe40008000000 */
[----:B------:R-:W-:Y:S02]  /*5f40*/  @!UP0 USHF.R.U32.HI UR4, URZ, UR23, UR4 ;  /* 0x00000017ff048299 */ /* 0x000fe40008011604 */
[----:B------:R-:W-:Y:S02]  /*5f50*/  UIMAD UR8, UR45, UR11, UR6 ;  /* 0x0000000b2d0872a4 */ /* 0x000fe4000f8e0206 */
[----:B------:R-:W-:Y:S04]  /*5f60*/  @!UP0 USEL UR4, UR5, UR4, !UP4 ;  /* 0x0000000405048287 */ /* 0x000fe8000e000000 */
[----:B------:R-:W-:Y:S02]  /*5f70*/  @!UP0 UIMAD UR7, UR7, UR8, UR4 ;  /* 0x00000008070782a4 */ /* 0x000fe4000f8e0204 */
[----:B------:R-:W-:Y:S02]  /*5f80*/  @!UP0 UIADD3 UR9, UPT, UPT, UR10, -UR4, URZ ;  /* 0x800000040a098290 */ /* 0x000fe4000fffe0ff */
[----:B------:R-:W-:Y:S02]  /*5f90*/  UIADD3 UR8, UPT, UPT, -UR6, URZ, URZ ;  /* 0x000000ff06087290 */ /* 0x000fe4000fffe1ff */
[----:B------:R-:W-:Y:S02]  /*5fa0*/  UIADD3 UR4, UPT, UPT, -UR5, URZ, URZ ;  /* 0x000000ff05047290 */ /* 0x000fe4000fffe1ff */
[----:B------:R-:W-:Y:S03]  /*5fb0*/  @!UP0 UIMAD UR6, UR9, UR45, UR5 ;  /* 0x0000002d090682a4 */ /* 0x000fe6000f8e0205 */
[----:B------:R-:W-:Y:S01]  /*5fc0*/  @!UP0 UMOV UR5, UR7 ;  /* 0x0000000700058c82 */ /* 0x000fe20008000000 */
[----:B------:R-:W-:Y:S02]  /*5fd0*/  UIMAD UR7, UR15, UR4, UR14 ;  /* 0x000000040f0772a4 */ /* 0x000fe4000f8e020e */
[----:B------:R-:W-:Y:S02]  /*5fe0*/  UIMAD UR4, UR50, UR8, UR13 ;  /* 0x00000008320472a4 */ /* 0x000fe4000f8e020d */
[----:B------:R-:W-:Y:S02]  /*5ff0*/  UIMAD UR14, UR5, UR15, UR7 ;  /* 0x0000000f050e72a4 */ /* 0x000fe4000f8e0207 */
[----:B------:R-:W-:Y:S11]  /*6000*/  UIMAD UR13, UR6, UR50, UR4 ;  /* 0x00000032060d72a4 */ /* 0x000ff6000f8e0204 */
[----:B------:R-:W-:Y:S01]  /*6010*/  @!UPT UIADD3 URZ, UPT, UPT, URZ, URZ, URZ ;  /* 0x000000fffffff290 */ /* 0x000fe2000fffe0ff */
.L_x_117:
[----:B------:R-:W3:Y:S01]  /*6020*/  @!UP3 LDCU.128 UR8, c[0x0][0xb10] ;  /* 0x00016200ff08b7ac */ /* 0x000ee20008000c00 */
[C---:B----4-:R-:W-:Y:S02]  /*6030*/  ISETP.NE.U32.AND P1, PT, R4.reuse, RZ, PT ;  /* 0x000000ff0400720c */ /* 0x050fe40003f25070 */
[----:B------:R-:W-:Y:S02]  /*6040*/  ISETP.NE.U32.AND P0, PT, R4, RZ, PT ;  /* 0x000000ff0400720c */ /* 0x000fe40003f05070 */
[C---:B------:R-:W-:Y:S02]  /*6050*/  ISETP.NE.AND.EX P1, PT, R5.reuse, RZ, PT, P1 ;  /* 0x000000ff0500720c */ /* 0x040fe40003f25310 */
[----:B------:R-:W-:Y:S01]  /*6060*/  ISETP.NE.AND.EX P0, PT, R5, RZ, PT, P0 ;  /* 0x000000ff0500720c */ /* 0x000fe20003f05300 */
[----:B------:R-:W4:Y:S01]  /*6070*/  @!UP3 LDCU UR5, c[0x0][0xb0c] ;  /* 0x00016180ff05b7ac */ /* 0x000f220008000800 */
[----:B------:R-:W-:Y:S01]  /*6080*/  SHF.L.U32 R9, R15, 0x1f, RZ ;  /* 0x0000001f0f097819 */ /* 0x000fe200000006ff */
[----:B------:R-:W-:Y:S02]  /*6090*/  USHF.L.U32 UR42, UR26, 0x8, URZ ;  /* 0x000000081a2a7899 */ /* 0x000fe400080006ff */
[----:B------:R-:W-:Y:S02]  /*60a0*/  USHF.L.U32 UR43, UR20, 0x6, URZ ;  /* 0x00000006142b7899 */ /* 0x000fe400080006ff */
[----:B---3--:R-:W-:Y:S07]  /*60b0*/  UIMAD.WIDE.U32 UR6, UR14, UR8, URZ ;  /* 0x000000080e0672a5 */ /* 0x008fee000f8e00ff */
[----:B------:R-:W-:Y:S01]  /*60c0*/  @!UP3 UMOV UR4, UR7 ;  /* 0x000000070004bc82 */ /* 0x000fe20008000000 */
[----:B----4-:R-:W-:Y:S02]  /*60d0*/  @!UP3 UISETP.NE.AND UP0, UPT, UR5, 0x1, UPT ;  /* 0x000000010500b88c */ /* 0x010fe4000bf05270 */
[----:B------:R-:W-:Y:S02]  /*60e0*/  @!UP3 USHF.R.U32.HI UR4, URZ, UR9, UR4 ;  /* 0x00000009ff04b299 */ /* 0x000fe40008011604 */
[----:B------:R-:W-:Y:S02]  /*60f0*/  UIMAD.WIDE.U32 UR6, UR13, UR11, URZ ;  /* 0x0000000b0d0672a5 */ /* 0x000fe4000f8e00ff */
[----:B------:R-:W-:Y:S02]  /*6100*/  @!UP3 USEL UR8, UR14, UR4, !UP0 ;  /* 0x000000040e08b287 */ /* 0x000fe4000c000000 */
[----:B------:R-:W-:Y:S03]  /*6110*/  @!UP3 UISETP.NE.AND UP0, UPT, UR10, 0x1, UPT ;  /* 0x000000010a00b88c */ /* 0x000fe6000bf05270 */
[----:B------:R-:W-:Y:S02]  /*6120*/  @!UP3 UMOV UR6, UR7 ;  /* 0x000000070006bc82 */ /* 0x000fe40008000000 */
[----:B------:R-:W3:Y:S02]  /*6130*/  @!UP3 LDCU UR4, c[0x0][0xb20] ;  /* 0x00016400ff04b7ac */ /* 0x000ee40008000800 */
[----:B---3--:R-:W-:Y:S04]  /*6140*/  @!UP3 USHF.R.U32.HI UR6, URZ, UR4, UR6 ;  /* 0x00000004ff06b299 */ /* 0x008fe80008011606 */
[----:B------:R-:W-:Y:S04]  /*6150*/  @!UP3 USEL UR6, UR13, UR6, !UP0 ;  /* 0x000000060d06b287 */ /* 0x000fe8000c000000 */
[----:B------:R-:W-:Y:S02]  /*6160*/  @!UP3 UIADD3 UR4, UPT, UPT, -UR8, UR6, URZ ;  /* 0x000000060804b290 */ /* 0x000fe4000fffe1ff */
[----:B------:R-:W-:Y:S02]  /*6170*/  @!UP3 UIADD3 UR6, UPT, UPT, UR8, -UR6, URZ ;  /* 0x800000060806b290 */ /* 0x000fe4000fffe0ff */
[----:B------:R-:W-:Y:S02]  /*6180*/  @!UP3 UIMAD UR14, UR4, UR5, UR14 ;  /* 0x00000005040eb2a4 */ /* 0x000fe4000f8e020e */
[----:B------:R-:W-:Y:S01]  /*6190*/  @!UP3 UIMAD UR13, UR6, UR10, UR13 ;  /* 0x0000000a060db2a4 */ /* 0x000fe2000f8e020d */
[----:B------:R-:W-:Y:S11]  /*61a0*/  BRA.U UP2, `(.L_x_118) ;  /* 0x0000000102107547 */ /* 0x000ff6000b800000 */
[----:B--2---:R-:W-:Y:S04]  /*61b0*/  MOV R0, UR53 ;  /* 0x0000003500007c02 */ /* 0x004fe80008000f00 */
[----:B------:R-:W-:Y:S04]  /*61c0*/  SHF.L.U32 R11, R0, 0x1f, RZ ;  /* 0x0000001f000b7819 */ /* 0x000fe800000006ff */
[----:B------:R-:W2:Y:S02]  /*61d0*/  SYNCS.PHASECHK.TRANS64.TRYWAIT P2, [UR21+0x258], R11 ;  /* 0x0002580bff0075a7 */ /* 0x000ea40008041115 */
[----:B--2---:R-:W-:Y:S05]  /*61e0*/  @!P2 BRA `(.L_x_119) ;  /* 0x00000064003ca947 */ /* 0x004fea0003800000 */
.L_x_118:
[----:B------:R-:W-:Y:S05]  /*61f0*/  @!P1 BRA `(.L_x_120) ;  /* 0x0000000000309947 */ /* 0x000fea0003800000 */
[----:B------:R-:W-:Y:S01]  /*6200*/  ISETP.NE.U32.AND P1, PT, R2, RZ, PT ;  /* 0x000000ff0200720c */ /* 0x000fe20003f25070 */
[----:B------:R-:W3:Y:S01]  /*6210*/  LDCU.64 UR4, c[0x0][0x358] ;  /* 0x00006b00ff0477ac */ /* 0x000ee20008000a00 */
[----:B------:R-:W-:Y:S02]  /*6220*/  IMAD.MOV.U32 R90, RZ, RZ, 0x1 ;  /* 0x00000001ff5a7424 */ /* 0x000fe400078e00ff */
[----:B------:R-:W-:Y:S11]  /*6230*/  ISETP.NE.AND.EX P1, PT, R3, RZ, PT, P1 ;  /* 0x000000ff0300720c */ /* 0x000ff60003f25310 */
[----:B------:R-:W-:Y:S02]  /*6240*/  @!UPT UIADD3 URZ, UPT, UPT, URZ, URZ, URZ ;  /* 0x000000fffffff290 */ /* 0x000fe4000fffe0ff */
[----:B--2---:R-:W2:Y:S01]  /*6250*/  @P1 LDC.64 R10, c[0x0][0x888] ;  /* 0x00022200ff0a1b82 */ /* 0x004ea20000000a00 */
[----:B------:R-:W-:Y:S04]  /*6260*/  @P1 IMAD R0, R4, UR36, RZ ;  /* 0x0000002404001c24 */ /* 0x000fe8000f8e02ff */
[----:B--2---:R-:W-:Y:S04]  /*6270*/  @P1 IMAD.WIDE R10, R0, 0x4, R10 ;  /* 0x00000004000a1825 */ /* 0x004fe800078e020a */
[----:B------:R-:W-:Y:S01]  /*6280*/  HFMA2 R0, -RZ, RZ, 0, 5.9604644775390625e-08 ;  /* 0x00000001ff007431 */ /* 0x000fe200000001ff */
[----:B---3-5:R3:W5:Y:S04]  /*6290*/  @P1 LDG.E R41, desc[UR4][R10.64] ;  /* 0x000000040a291981 */ /* 0x028768000c1e1900 */
[----:B------:R-:W-:Y:S01]  /*62a0*/  @!P1 PRMT R90, R0, 0x7610, R90 ;  /* 0x00007610005a9816 */ /* 0x000fe2000000005a */
[----:B---3--:R-:W4:Y:S06]  /*62b0*/  @!P1 LDC R41, c[0x0][0x880] ;  /* 0x00022000ff299b82 */ /* 0x008f2c0000000800 */
.L_x_120:
[----:B----45:R-:W-:Y:S01]  /*62c0*/  @!P0 FSETP.EQ.AND P1, PT, R41, RZ, PT ;  /* 0x000000ff2900820b */ /* 0x030fe20003f22000 */
[----:B------:R-:W-:Y:S01]  /*62d0*/  @!UPT UIADD3 URZ, UPT, UPT, URZ, URZ, URZ ;  /* 0x000000fffffff290 */ /* 0x000fe2000fffe0ff */
[----:B------:R-:W-:Y:S11]  /*62e0*/  @!P0 BRA `(.L_x_121) ;  /* 0x0000000000188947 */ /* 0x000ff60003800000 */
[----:B------:R-:W-:Y:S02]  /*62f0*/  LOP3.LUT P0, RZ, R90, 0xff, RZ, 0xc0, !PT ;  /* 0x000000ff5aff7812 */ /* 0x000fe4000780c0ff */
[----:B------:R-:W-:Y:S04]  /*6300*/  ISETP.NE.U32.AND P1, PT, R2, RZ, PT ;  /* 0x000000ff0200720c */ /* 0x000fe80003f25070 */
[----:B------:R-:W-:Y:S04]  /*6310*/  ISETP.NE.AND.EX P1, PT, R3, RZ, PT, P1 ;  /* 0x000000ff0300720c */ /* 0x000fe80003f25310 */
[----:B------:R-:W-:Y:S03]  /*6320*/  PLOP3.LUT P1, PT, P1, PT, PT, 0x8, 0x80 ;  /* 0x000000000080781c */ /* 0x000fe60000f2e170 */
[----:B------:R-:W-:Y:S11]  /*6330*/  @P0 FSETP.EQ.AND P1, PT, R41, RZ, PT ;  /* 0x000000ff2900020b */ /* 0x000ff60003f22000 */
[----:B------:R-:W-:Y:S02]  /*6340*/  @!UPT UIADD3 URZ, UPT, UPT, URZ, URZ, URZ ;  /* 0x000000fffffff290 */ /* 0x000fe4000fffe0ff */
.L_x_121:
[----:B------:R-:W3:Y:S01]  /*6350*/  SYNCS.PHASECHK.TRANS64.TRYWAIT P2, [UR21+0x230], R9 ;  /* 0x00023009ff0075a7 */ /* 0x000ee20008041115 */
[----:B------:R-:W-:Y:S04]  /*6360*/  ELECT P0, URZ, PT ;  /* 0x0000000000ff782f */ /* 0x000fe80003800000 */
[----:B------:R-:W-:Y:S11]  /*6370*/  PLOP3.LUT P1, PT, P1, P0, PT, 0xf2, 0x2f ;  /* 0x00000000002f781c */ /* 0x000ff60000f21e72 */
[----:B------:R-:W-:Y:S02]  /*6380*/  @!UPT UIADD3 URZ, UPT, UPT, URZ, URZ, URZ ;  /* 0x000000fffffff290 */ /* 0x000fe4000fffe0ff */
[----:B------:R-:W-:Y:S05]  /*6390*/  @!P1 IADD3 R8, P0, PT, R16, 0x580, RZ ;  /* 0x0000058010089810 */ /* 0x000fea0007f1e0ff */
[----:B------:R-:W-:Y:S01]  /*63a0*/  @!P1 IMAD.X R6, RZ, RZ, R17, P0 ;  /* 0x000000ffff069224 */ /* 0x000fe200000e0611 */
[----:B---3--:R-:W-:Y:S07]  /*63b0*/  @!P2 BRA `(.L_x_122) ;  /* 0x0000006000e0a947 */ /* 0x008fee0003800000 */
.L_x_264:
[----:B------:R-:W-:Y:S01]  /*63c0*/  @!P1 R2UR UR5, R8 ;  /* 0x00000000080592ca */ /* 0x000fe200000e0000 */
[----:B------:R-:W-:Y:S01]  /*63d0*/  VOTEU.ALL UP0, P1 ;  /* 0x0000000000ff7886 */ /* 0x000fe20000800000 */
[----:B------:R-:W-:Y:S01]  /*63e0*/  @!P1 R2UR UR4, R6 ;  /* 0x00000000060492ca */ /* 0x000fe200000e0000 */
[----:B------:R-:W-:Y:S01]  /*63f0*/  UMOV UR6, 0x0 ;  /* 0x0000000000067882 */ /* 0x000fe20000000000 */
[----:B------:R-:W-:Y:S01]  /*6400*/  UMOV UR7, 0x10000000 ;  /* 0x1000000000077882 */ /* 0x000fe20000000000 */
[----:B------:R-:W-:Y:S01]  /*6410*/  UMOV UR44, UR36 ;  /* 0x00000024002c7c82 */ /* 0x000fe20008000000 */
[----:B------:R-:W-:Y:S01]  /*6420*/  @!UP0 UIADD3 UR40, UPT, UPT, UR21, 0x400, URZ ;  /* 0x0000040015288890 */ /* 0x000fe2000fffe0ff */
[----:B--2---:R-:W-:Y:S01]  /*6430*/  @!P1 IMAD.MOV.U32 R0, RZ, RZ, 0x1000 ;  /* 0x00001000ff009424 */ /* 0x004fe200078e00ff */
[----:B------:R-:W-:Y:S01]  /*6440*/  @!UP0 UIADD3 UR10, UPT, UPT, UR42, 0x80, URZ ;  /* 0x000000802a0a8890 */ /* 0x000fe2000fffe0ff */
[----:B------:R-:W-:Y:S01]  /*6450*/  @!P1 IADD3 R8, P0, PT, R16, 0x580, RZ ;  /* 0x0000058010089810 */ /* 0x000fe20007f1e0ff */
[----:B------:R-:W-:Y:S01]  /*6460*/  @!UP0 UIADD3 UR8, UPT, UPT, UR21, 0xc00, URZ ;  /* 0x00000c0015088890 */ /* 0x000fe2000fffe0ff */
[----:B------:R-:W-:Y:S02]  /*6470*/  VOTEU.ALL UP0, P1 ;  /* 0x0000000000ff7886 */ /* 0x000fe40000800000 */
[----:B------:R-:W-:Y:S01]  /*6480*/  IMAD.U32 R10, RZ, RZ, UR5 ;  /* 0x00000005ff0a7e24 */ /* 0x000fe2000f8e00ff */
[----:B------:R-:W-:Y:S01]  /*6490*/  UMOV UR9, UR41 ;  /* 0x0000002900097c82 */ /* 0x000fe20008000000 */
[----:B------:R-:W-:Y:S01]  /*64a0*/  IMAD.U32 R11, RZ, RZ, UR4 ;  /* 0x00000004ff0b7e24 */ /* 0x000fe2000f8e00ff */
[----:B------:R-:W-:Y:S01]  /*64b0*/  UMOV UR11, UR43 ;  /* 0x0000002b000b7c82 */ /* 0x000fe20008000000 */
[----:B------:R-:W-:Y:S01]  /*64c0*/  UMOV UR12, UR36 ;  /* 0x00000024000c7c82 */ /* 0x000fe20008000000 */
[----:B------:R-:W-:Y:S01]  /*64d0*/  @!P1 R2UR UR4, R10 ;  /* 0x000000000a0492ca */ /* 0x000fe200000e0000 */
[----:B------:R-:W-:Y:S01]  /*64e0*/  @!P1 IMAD.X R6, RZ, RZ, R17, P0 ;  /* 0x000000ffff069224 */ /* 0x000fe200000e0611 */
[----:B------:R-:W-:Y:S11]  /*64f0*/  @!P1 R2UR UR5, R11 ;  /* 0x000000000b0592ca */ /* 0x000ff600000e0000 */
[----:B------:R-:W-:Y:S02]  /*6500*/  @!UPT UIADD3 URZ, UPT, UPT, URZ, URZ, URZ ;  /* 0x000000fffffff290 */ /* 0x000fe4000fffe0ff */
[----:B------:R2:W-:Y:S01]  /*6510*/  @!UP0 UTMALDG.3D [UR40], [UR4], desc[UR6] ;  /* 0x00000628040085b4 */ /* 0x0005e20008011000 */
[----:B------:R-:W-:Y:S05]  /*6520*/  VOTEU.ALL UP0, P1 ;  /* 0x0000000000ff7886 */ /* 0x000fea0000800000 */
[----:B------:R2:W-:Y:S01]  /*6530*/  @!UP0 UTMALDG.3D [UR8], [UR4], desc[UR6] ;  /* 0x00000608040085b4 */ /* 0x0005e20008011000 */
[----:B------:R2:W-:Y:S01]  /*6540*/  @!P1 SYNCS.ARRIVE.TRANS64.RED.A0TR RZ, [UR21+0x210], R0 ;  /* 0x00021000ffff99a7 */ /* 0x0005e20008300415 */
[----:B------:R-:W-:Y:S01]  /*6550*/  SYNCS.ARRIVE.TRANS64.RED.A1T0 RZ, [UR46], RZ ;  /* 0x000000ffffff79a7 */ /* 0x000fe2000810042e */
[----:B------:R-:W3:Y:S02]  /*6560*/  SYNCS.PHASECHK.TRANS64.TRYWAIT P2, [UR21+0x238], R9 ;  /* 0x00023809ff0075a7 */ /* 0x000ee40008041115 */
[----:B--23--:R-:W-:Y:S05]  /*6570*/  @!P2 BRA `(.L_x_123) ;  /* 0x000000600088a947 */ /* 0x00cfea0003800000 */
.L_x_266:
        /* <DEDUP_REMOVED lines=10> */
[----:B------:R-:W-:Y:S02]  /*6620*/  @!UP0 UIADD3 UR10, UPT, UPT, UR42, 0xa0, URZ ;  /* 0x000000a02a0a8890 */ /* 0x000fe4000fffe0ff */
[----:B------:R-:W-:Y:S01]  /*6630*/  @!UP0 UIADD3 UR8, UPT, UPT, UR21, 0x1c00, URZ ;  /* 0x00001c0015088890 */ /* 0x000fe2000fffe0ff */
[----:B------:R-:W-:Y:S01]  /*6640*/  IMAD.U32 R10, RZ, RZ, UR5 ;  /* 0x00000005ff0a7e24 */ /* 0x000fe2000f8e00ff */
[----:B------:R-:W-:Y:S01]  /*6650*/  VOTEU.ALL UP0, P1 ;  /* 0x0000000000ff7886 */ /* 0x000fe20000800000 */
[----:B------:R-:W-:Y:S01]  /*6660*/  IMAD.U32 R11, RZ, RZ, UR4 ;  /* 0x00000004ff0b7e24 */ /* 0x000fe2000f8e00ff */
[----:B------:R-:W-:Y:S01]  /*6670*/  UMOV UR9, UR33 ;  /* 0x0000002100097c82 */ /* 0x000fe20008000000 */
[----:B------:R-:W-:Y:S01]  /*6680*/  UMOV UR11, UR43 ;  /* 0x0000002b000b7c82 */ /* 0x000fe20008000000 */
[----:B------:R-:W-:Y:S01]  /*6690*/  @!P1 R2UR UR4, R10 ;  /* 0x000000000a0492ca */ /* 0x000fe200000e0000 */
[----:B------:R-:W-:Y:S01]  /*66a0*/  UMOV UR12, UR36 ;  /* 0x00000024000c7c82 */ /* 0x000fe20008000000 */
[----:B------:R-:W-:Y:S01]  /*66b0*/  @!P1 R2UR UR5, R11 ;  /* 0x000000000b0592ca */ /* 0x000fe200000e0000 */
[----:B------:R-:W-:Y:S11]  /*66c0*/  @!P1 IMAD.X R6, RZ, RZ, R17, P0 ;  /* 0x000000ffff069224 */ /* 0x000ff600000e0611 */
[----:B------:R-:W-:Y:S01]  /*66d0*/  @!UPT UIADD3 URZ, UPT, UPT, URZ, URZ, URZ ;  /* 0x000000fffffff290 */ /* 0x000fe2000fffe0ff */
[----:B------:R2:W-:Y:S01]  /*66e0*/  @!UP0 UTMALDG.3D [UR32], [UR4], desc[UR6] ;  /* 0x00000620040085b4 */ /* 0x0005e20008011000 */
[----:B------:R-:W-:Y:S05]  /*66f0*/  VOTEU.ALL UP0, P1 ;  /* 0x0000000000ff7886 */ /* 0x000fea0000800000 */
[----:B------:R2:W-:Y:S01]  /*6700*/  @!UP0 UTMALDG.3D [UR8], [UR4], desc[UR6] ;  /* 0x00000608040085b4 */ /* 0x0005e20008011000 */
[----:B------:R2:W-:Y:S01]  /*6710*/  @!P1 SYNCS.ARRIVE.TRANS64.RED.A0TR RZ, [UR21+0x218], R0 ;  /* 0x00021800ffff99a7 */ /* 0x0005e20008300415 */
[----:B------:R-:W-:Y:S01]  /*6720*/  SYNCS.ARRIVE.TRANS64.RED.A1T0 RZ, [UR39], RZ ;  /* 0x000000ffffff79a7 */ /* 0x000fe20008100427 */
[----:B------:R-:W3:Y:S02]  /*6730*/  SYNCS.PHASECHK.TRANS64.TRYWAIT P2, [UR21+0x240], R9 ;  /* 0x00024009ff0075a7 */ /* 0x000ee40008041115 */
[----:B--23--:R-:W-:Y:S05]  /*6740*/  @!P2 BRA `(.L_x_124) ;  /* 0x00000060002ca947 */ /* 0x00cfea0003800000 */
.L_x_268:
        /* <DEDUP_REMOVED lines=9> */
[----:B------:R-:W-:Y:S01]  /*67e0*/  VIADD R14, R14, 0x1 ;  /* 0x000000010e0e7836 */ /* 0x000fe20000000000 */
        /* <DEDUP_REMOVED lines=10> */
[----:B------:R-:W-:Y:S11]  /*6890*/  UMOV UR12, UR36 ;  /* 0x00000024000c7c82 */ /* 0x000ff60008000000 */
        /* <DEDUP_REMOVED lines=8> */
.L_x_270:
[----:B------:R-:W-:Y:S01]  /*6920*/  UIADD3 UR26, UPT, UPT, UR13, UR62, URZ ;  /* 0x0000003e0d1a7290 */ /* 0x000fe2000fffe0ff */
[----:B------:R-:W-:Y:S01]  /*6930*/  @!P1 IADD3 R6, P0, PT, R16, 0x580, RZ ;  /* 0x0000058010069810 */ /* 0x000fe20007f1e0ff */
[----:B------:R-:W-:Y:S01]  /*6940*/  UPLOP3.LUT UP2, UPT, UPT, UPT, UPT, 0x80, 0x8 ;  /* 0x000000000008789c */ /* 0x000fe20003f4f070 */
[----:B------:R-:W-:Y:S01]  /*6950*/  LOP3.LUT R15, R15, 0x1, RZ, 0x3c, !PT ;  /* 0x000000010f0f7812 */ /* 0x000fe200078e3cff */
[----:B------:R-:W-:Y:S01]  /*6960*/  VOTEU.ALL UP0, P1 ;  /* 0x0000000000ff7886 */ /* 0x000fe20000800000 */
[----:B------:R-:W-:Y:S01]  /*6970*/  @!P1 R2UR UR5, R6 ;  /* 0x00000000060592ca */ /* 0x000fe200000e0000 */
[----:B--2---:R-:W-:Y:S01]  /*6980*/  @!P1 IMAD.X R0, RZ, RZ, R17, P0 ;  /* 0x000000ffff009224 */ /* 0x004fe200000e0611 */
[----:B------:R-:W-:Y:S01]  /*6990*/  UMOV UR6, 0x0 ;  /* 0x0000000000067882 */ /* 0x000fe20000000000 */
[----:B------:R-:W-:Y:S01]  /*69a0*/  UMOV UR7, 0x10000000 ;  /* 0x1000000000077882 */ /* 0x000fe20000000000 */
[----:B------:R-:W-:Y:S01]  /*69b0*/  @!UP0 UIADD3 UR18, UPT, UPT, UR42, 0x60, URZ ;  /* 0x000000602a128890 */ /* 0x000fe2000fffe0ff */
[----:B------:R-:W-:Y:S01]  /*69c0*/  ISETP.NE.AND P0, PT, R14, 0x2, PT ;  /* 0x000000020e00780c */ /* 0x000fe20003f05270 */
[----:B------:R-:W-:Y:S01]  /*69d0*/  @!UP0 UIADD3 UR16, UPT, UPT, UR21, 0x3400, URZ ;  /* 0x0000340015108890 */ /* 0x000fe2000fffe0ff */
[----:B------:R-:W-:Y:S01]  /*69e0*/  @!P1 R2UR UR4, R0 ;  /* 0x00000000000492ca */ /* 0x000fe200000e0000 */
[----:B------:R-:W-:Y:S01]  /*69f0*/  @!UP0 UIADD3 UR17, UPT, UPT, UR21, 0x228, URZ ;  /* 0x0000022815118890 */ /* 0x000fe2000fffe0ff */
[----:B------:R-:W-:Y:S01]  /*6a00*/  SEL R0, RZ, 0x1, P0 ;  /* 0x00000001ff007807 */ /* 0x000fe20000000000 */
[----:B------:R-:W-:Y:S01]  /*6a10*/  @!UP0 UIADD3 UR10, UPT, UPT, UR42, 0xe0, URZ ;  /* 0x000000e02a0a8890 */ /* 0x000fe2000fffe0ff */
[----:B------:R-:W-:Y:S01]  /*6a20*/  SEL R14, R14, RZ, P0 ;  /* 0x000000ff0e0e7207 */ /* 0x000fe20000000000 */
[----:B------:R-:W-:Y:S01]  /*6a30*/  @!UP0 UIADD3 UR8, UPT, UPT, UR21, 0x3c00, URZ ;  /* 0x00003c0015088890 */ /* 0x000fe2000fffe0ff */
[----:B------:R-:W-:Y:S01]  /*6a40*/  IMAD.U32 R8, RZ, RZ, UR5 ;  /* 0x00000005ff087e24 */ /* 0x000fe2000f8e00ff */
[----:B------:R-:W-:Y:S01]  /*6a50*/  VOTEU.ALL UP0, P1 ;  /* 0x0000000000ff7886 */ /* 0x000fe20000800000 */
[----:B------:R-:W-:Y:S01]  /*6a60*/  UMOV UR19, UR43 ;  /* 0x0000002b00137c82 */ /* 0x000fe20008000000 */
[----:B------:R-:W-:Y:S01]  /*6a70*/  UMOV UR20, UR36 ;  /* 0x0000002400147c82 */ /* 0x000fe20008000000 */
[----:B------:R-:W-:Y:S01]  /*6a80*/  UMOV UR11, UR43 ;  /* 0x0000002b000b7c82 */ /* 0x000fe20008000000 */
[----:B------:R-:W-:Y:S01]  /*6a90*/  UMOV UR12, UR36 ;  /* 0x00000024000c7c82 */ /* 0x000fe20008000000 */
[----:B------:R-:W-:Y:S01]  /*6aa0*/  UMOV UR9, UR17 ;  /* 0x0000001100097c82 */ /* 0x000fe20008000000 */
[----:B------:R-:W-:Y:S01]  /*6ab0*/  IMAD.U32 R9, RZ, RZ, UR4 ;  /* 0x00000004ff097e24 */ /* 0x000fe2000f8e00ff */
[----:B------:R-:W-:Y:S01]  /*6ac0*/  @!P1 R2UR UR4, R8 ;  /* 0x00000000080492ca */ /* 0x000fe200000e0000 */
[----:B------:R-:W-:Y:S01]  /*6ad0*/  UMOV UR36, UR29 ;  /* 0x0000001d00247c82 */ /* 0x000fe20008000000 */
[----:B------:R-:W-:Y:S02]  /*6ae0*/  LOP3.LUT R13, R13, R0, RZ, 0x3c, !PT ;  /* 0x000000000d0d7212 */ /* 0x000fe400078e3cff */
[----:B------:R-:W-:Y:S11]  /*6af0*/  @!P1 R2UR UR5, R9 ;  /* 0x00000000090592ca */ /* 0x000ff600000e0000 */
[----:B------:R-:W-:Y:S02]  /*6b00*/  @!UPT UIADD3 URZ, UPT, UPT, URZ, URZ, URZ ;  /* 0x000000fffffff290 */ /* 0x000fe4000fffe0ff */
[----:B------:R2:W-:Y:S01]  /*6b10*/  @!UP0 UTMALDG.3D [UR16], [UR4], desc[UR6] ;  /* 0x00000610040085b4 */ /* 0x0005e20008011000 */
[----:B------:R-:W-:Y:S05]  /*6b20*/  VOTEU.ALL UP0, P1 ;  /* 0x0000000000ff7886 */ /* 0x000fea0000800000 */
[----:B------:R3:W-:Y:S01]  /*6b30*/  @!UP0 UTMALDG.3D [UR8], [UR4], desc[UR6] ;  /* 0x00000608040085b4 */ /* 0x0007e20008011000 */
[----:B------:R3:W-:Y:S01]  /*6b40*/  @!P1 SYNCS.ARRIVE.TRANS64.RED.A0TR RZ, [UR21+0x228], R7 ;  /* 0x00022807ffff99a7 */ /* 0x0007e20008300415 */
[----:B------:R-:W-:Y:S01]  /*6b50*/  SYNCS.ARRIVE.TRANS64.RED.A1T0 RZ, [UR37], RZ ;  /* 0x000000ffffff79a7 */ /* 0x000fe20008100425 */
[----:B--2---:R-:W-:Y:S01]  /*6b60*/  UIADD3 UR20, UPT, UPT, UR14, UR59, URZ ;  /* 0x0000003b0e147290 */ /* 0x004fe2000fffe0ff */
[----:B------:R-:W-:Y:S11]  /*6b70*/  BRA.U UP1, `(.L_x_126) ;  /* 0xfffffff101087547 */ /* 0x000ff6000b83ffff */
[----:B------:R-:W-:-:S04]  /*6b80*/  SHF.L.U32 R3, R15, 0x1f, RZ ;  /* 0x0000001f0f037819 */ /* 0x000fc800000006ff */
[----:B------:R-:W2:Y:S02]  /*6b90*/  SYNCS.PHASECHK.TRANS64.TRYWAIT P0, [UR21+0x230], R3 ;  /* 0x00023003ff0075a7 */ /* 0x000ea40008001115 */
[----:B--2---:R-:W-:Y:S05]  /*6ba0*/  @!P0 BRA `(.L_x_127) ;  /* 0x0000005c00448947 */ /* 0x004fea0003800000 */
.L_x_272:
[----:B------:R-:W4:Y:S02]  /*6bb0*/  SYNCS.PHASECHK.TRANS64.TRYWAIT P0, [UR21+0x238], R3 ;  /* 0x00023803ff0075a7 */ /* 0x000f240008001115 */
[----:B----4-:R-:W-:Y:S05]  /*6bc0*/  @!P0 BRA `(.L_x_128) ;  /* 0x0000005c00548947 */ /* 0x010fea0003800000 */
.L_x_274:
[----:B------:R-:W4:Y:S02]  /*6bd0*/  SYNCS.PHASECHK.TRANS64.TRYWAIT P0, [UR21+0x240], R3 ;  /* 0x00024003ff0075a7 */ /* 0x000f240008001115 */
[----:B----4-:R-:W-:Y:S05]  /*6be0*/  @!P0 BRA `(.L_x_129) ;  /* 0x0000005c00648947 */ /* 0x010fea0003800000 */
.L_x_276:
[----:B--2---:R-:W-:-:S07]  /*6bf0*/  MOV R0, UR21 ;  /* 0x0000001500007c02 */ /* 0x004fce0008000f00 */
.L_x_130:
[----:B--2---:R-:W-:-:S04]  /*6c00*/  SHF.L.U32 R3, R15, 0x1f, RZ ;  /* 0x0000001f0f037819 */ /* 0x004fc800000006ff */
[----:B------:R2:W4:Y:S03]  /*6c10*/  SYNCS.PHASECHK.TRANS64.TRYWAIT P0, [R0+URZ+0x248], R3 ;  /* 0x00024803000075a7 */ /* 0x00052600080011ff */
[----:B----4-:R-:W-:Y:S05]  /*6c20*/  @!P0 NANOSLEEP.SYNCS 0x989680 ;  /* 0x009896800000895d */ /* 0x010fea0003900000 */
[----:B------:R-:W4:Y:S02]  /*6c30*/  @!P0 SYNCS.PHASECHK.TRANS64 P0, [R0+URZ+0x248], R3 ;  /* 0x00024803000085a7 */ /* 0x000f2400080010ff */
[----:B-1-34-:R-:W-:Y:S05]  /*6c40*/  @P0 EXIT ;  /* 0x000000000000094d */ /* 0x01afea0003800000 */
[----:B------:R-:W-:Y:S05]  /*6c50*/  BRA `(.L_x_130) ;  /* 0xfffffffc00e87947 */ /* 0x000fea000383ffff */
.L_x_115:
[----:B------:R-:W-:-:S06]  /*6c60*/  UISETP.GE.AND UP0, UPT, UR22, 0x4, UPT ;  /* 0x000000041600788c */ /* 0x000fcc000bf06270 */
[----:B------:R-:W-:-:S13]  /*6c70*/  PLOP3.LUT P0, PT, PT, PT, UP0, 0x80, 0x8 ;  /* 0x000000000008781c */ /* 0x000fda0003f0f008 */
[----:B------:R-:W-:Y:S05]  /*6c80*/  @!P0 EXIT ;  /* 0x000000000000894d */ /* 0x000fea0003800000 */
[----:B------:R-:W-:Y:S01]  /*6c90*/  BAR.SYNC.DEFER_BLOCKING 0x6, 0xa0 ;  /* 0x0182800000007b1d */ /* 0x000fe20000010000 */
[C---:B------:R-:W-:Y:S01]  /*6ca0*/  IMAD.SHL.U32 R89, R99.reuse, 0x20, RZ ;  /* 0x0000002063597824 */ /* 0x040fe200078e00ff */
[----:B------:R-:W-:Y:S01]  /*6cb0*/  CS2R R96, SRZ ;  /* 0x0000000000607805 */ /* 0x000fe2000001ff00 */
[C---:B------:R-:W-:Y:S01]  /*6cc0*/  IMAD.SHL.U32 R5, R99.reuse, 0x4, RZ ;  /* 0x0000000463057824 */ /* 0x040fe200078e00ff */
[----:B------:R-:W-:Y:S01]  /*6cd0*/  CS2R R94, SRZ ;  /* 0x00000000005e7805 */ /* 0x000fe2000001ff00 */
[----:B------:R-:W-:Y:S01]  /*6ce0*/  IMAD.U32 R37, R99, 0x10000, RZ ;  /* 0x0001000063257824 */ /* 0x000fe200078e00ff */
[----:B------:R-:W-:Y:S01]  /*6cf0*/  UMOV UR43, 0x400 ;  /* 0x00000400002b7882 */ /* 0x000fe20000000000 */
[----:B------:R-:W-:Y:S01]  /*6d00*/  LOP3.LUT R4, R89, 0x80, RZ, 0xc0, !PT ;  /* 0x0000008059047812 */ /* 0x000fe200078ec0ff */
[----:B------:R-:W-:Y:S01]  /*6d10*/  ULEA UR43, UR58, UR43, 0x18 ;  /* 0x0000002b3a2b7291 */ /* 0x000fe2000f8ec0ff */
[----:B------:R-:W1:Y:S01]  /*6d20*/  LDC.64 R84, c[0x0][0x888] ;  /* 0x00022200ff547b82 */ /* 0x000e620000000a00 */
[C---:B------:R-:W-:Y:S01]  /*6d30*/  IMAD.SHL.U32 R7, R91.reuse, 0x400, RZ ;  /* 0x000004005b077824 */ /* 0x040fe200078e00ff */
[----:B------:R-:W-:Y:S01]  /*6d40*/  LOP3.LUT R5, R4, 0x10, R5, 0xf8, !PT ;  /* 0x0000001004057812 */ /* 0x000fe200078ef805 */
[----:B------:R-:W-:Y:S01]  /*6d50*/  IMAD.SHL.U32 R4, R91, 0x200000, RZ ;  /* 0x002000005b047824 */ /* 0x000fe200078e00ff */
[C---:B------:R-:W-:Y:S01]  /*6d60*/  LOP3.LUT R88, R89.reuse, 0xb60, RZ, 0xc0, !PT ;  /* 0x00000b6059587812 */ /* 0x040fe200078ec0ff */
[----:B------:R-:W-:Y:S01]  /*6d70*/  UIADD3 UR4, UPT, UPT, UR43, 0x4400, URZ ;  /* 0x000044002b047890 */ /* 0x000fe2000fffe0ff */
[----:B------:R-:W-:Y:S01]  /*6d80*/  LOP3.LUT P0, RZ, R89, 0x80, RZ, 0xc0, !PT ;  /* 0x0000008059ff7812 */ /* 0x000fe2000780c0ff */
[----:B------:R-:W-:Y:S01]  /*6d90*/  IMAD.MOV.U32 R36, RZ, RZ, RZ ;  /* 0x000000ffff247224 */ /* 0x000fe200078e00ff */
[----:B------:R-:W2:Y:S01]  /*6da0*/  LDC.64 R86, c[0x0][0x890] ;  /* 0x00022400ff567b82 */ /* 0x000ea20000000a00 */
[----:B------:R-:W-:Y:S01]  /*6db0*/  LOP3.LUT R4, R4, 0x200000, RZ, 0xc0, !PT ;  /* 0x0020000004047812 */ /* 0x000fe200078ec0ff */
[----:B------:R-:W-:Y:S01]  /*6dc0*/  IMAD.MOV.U32 R93, RZ, RZ, RZ ;  /* 0x000000ffff5d7224 */ /* 0x000fe200078e00ff */
[----:B------:R-:W-:Y:S01]  /*6dd0*/  LOP3.LUT R88, R88, 0x400, R7, 0xf8, !PT ;  /* 0x0000040058587812 */ /* 0x000fe200078ef807 */
[----:B------:R-:W-:Y:S01]  /*6de0*/  IMAD.U32 R98, RZ, RZ, UR4 ;  /* 0x00000004ff627e24 */ /* 0x000fe2000f8e00ff */
[----:B------:R-:W-:Y:S01]  /*6df0*/  LOP3.LUT R37, R4, 0x400000, R37, 0xf8, !PT ;  /* 0x0040000004257812 */ /* 0x000fe200078ef825 */
[----:B------:R-:W3:Y:S01]  /*6e00*/  LDCU UR57, c[0x0][0x370] ;  /* 0x00006e00ff3977ac */ /* 0x000ee20008000800 */
[----:B------:R-:W4:Y:S01]  /*6e10*/  LDS R0, [UR43+0x310] ;  /* 0x0003102bff007984 */ /* 0x000f220008000800 */
[----:B------:R-:W1:Y:S01]  /*6e20*/  LDC.64 R82, c[0x0][0x8b0] ;  /* 0x00022c00ff527b82 */ /* 0x000e620000000a00 */
[----:B------:R-:W-:Y:S01]  /*6e30*/  LOP3.LUT R88, R88, R5, RZ, 0xfc, !PT ;  /* 0x0000000558587212 */ /* 0x000fe200078efcff */
[----:B------:R-:W1:Y:S01]  /*6e40*/  LDCU.64 UR60, c[0x0][0x348] ;  /* 0x00006900ff3c77ac */ /* 0x000e620008000a00 */
[----:B------:R-:W-:Y:S01]  /*6e50*/  LOP3.LUT R99, R99, 0x60, RZ, 0xc0, !PT ;  /* 0x0000006063637812 */ /* 0x000fe200078ec0ff */
[----:B------:R-:W1:Y:S04]  /*6e60*/  LDCU UR42, c[0x0][0xb0c] ;  /* 0x00016180ff2a77ac */ /* 0x000e680008000800 */
[----:B------:R-:W1:Y:S01]  /*6e70*/  LDC.64 R80, c[0x0][0x8a8] ;  /* 0x00022a00ff507b82 */ /* 0x000e620000000a00 */
[----:B------:R-:W1:Y:S01]  /*6e80*/  LDCU UR39, c[0x0][0xb30] ;  /* 0x00016600ff2777ac */ /* 0x000e620008000800 */
[----:B------:R-:W1:Y:S01]  /*6e90*/  LDCU.64 UR46, c[0x0][0x888] ;  /* 0x00011100ff2e77ac */ /* 0x000e620008000a00 */
[----:B------:R-:W1:Y:S01]  /*6ea0*/  LDCU.64 UR40, c[0x0][0xb28] ;  /* 0x00016500ff2877ac */ /* 0x000e620008000a00 */
[----:B------:R-:W1:Y:S01]  /*6eb0*/  LDCU.128 UR52, c[0x0][0xb10] ;  /* 0x00016200ff3477ac */ /* 0x000e620008000c00 */
[----:B------:R-:W1:Y:S01]  /*6ec0*/  LDCU UR56, c[0x0][0x374] ;  /* 0x00006e80ff3877ac */ /* 0x000e620008000800 */
[----:B------:R-:W-:Y:S01]  /*6ed0*/  UIADD3 UR63, UPT, UPT, UR43, 0x400, URZ ;  /* 0x000004002b3f7890 */ /* 0x000fe2000fffe0ff */
[----:B----4-:R-:W-:Y:S01]  /*6ee0*/  IMAD.IADD R37, R0, 0x1, R37 ;  /* 0x0000000100257824 */ /* 0x010fe200078e0225 */
[----:B--23--:R-:W-:-:S10]  /*6ef0*/  P2R R0, PR, RZ, 0x1 ;  /* 0x00000001ff007803 */ /* 0x00cfd40000000000 */
.L_x_172:
[C---:B------:R-:W-:Y:S02]  /*6f00*/  LEA R3, R93.reuse, UR43, 0x3 ;  /* 0x0000002b5d037c11 */ /* 0x040fe4000f8e18ff */
[----:B------:R-:W-:Y:S02]  /*6f10*/  SHF.L.U32 R0, R96, 0x1f, RZ ;  /* 0x0000001f60007819 */ /* 0x000fe400000006ff */
[----:B------:R-:W-:Y:S02]  /*6f20*/  LEA R5, R93, UR43, 0x4 ;  /* 0x0000002b5d057c11 */ /* 0x000fe4000f8e20ff */
[----:B--2---:R-:W2:Y:S02]  /*6f30*/  SYNCS.PHASECHK.TRANS64.TRYWAIT P0, [R3+URZ+0x260], R0 ;  /* 0x00026000030075a7 */ /* 0x004ea400080011ff */
[----:B--2---:R-:W-:Y:S05]  /*6f40*/  @!P0 BRA `(.L_x_131) ;  /* 0x0000005800a48947 */ /* 0x004fea0003800000 */
.L_x_277:
[----:B------:R-:W3:Y:S01]  /*6f50*/  LDS.128 R4, [R5+0x2f0] ;  /* 0x0002f00005047984 */ /* 0x000ee20000000c00 */
[----:B------:R-:W-:Y:S01]  /*6f60*/  UISETP.GE.AND UP0, UPT, UR45, 0x1, UPT ;  /* 0x000000012d00788c */ /* 0x000fe2000bf06270 */
[----:B------:R-:W-:Y:S01]  /*6f70*/  @!PT LDS RZ, [RZ] ;  /* 0x00000000fffff984 */ /* 0x000fe20000000800 */
[----:B------:R-:W-:Y:S01]  /*6f80*/  @!PT LDS RZ, [RZ] ;  /* 0x00000000fffff984 */ /* 0x000fe20000000800 */
[----:B------:R-:W-:Y:S01]  /*6f90*/  @!PT LDS RZ, [RZ] ;  /* 0x00000000fffff984 */ /* 0x000fe20000000800 */
[----:B------:R-:W-:Y:S01]  /*6fa0*/  @!PT LDS RZ, [RZ] ;  /* 0x00000000fffff984 */ /* 0x000fe20000000800 */
[----:B------:R4:W-:Y:S06]  /*6fb0*/  MEMBAR.ALL.CTA ;  /* 0x0000000000007992 */ /* 0x0009ec0000008000 */
[----:B----4-:R-:W4:Y:S01]  /*6fc0*/  FENCE.VIEW.ASYNC.S ;  /* 0x00000000000073c6 */ /* 0x010f220000000000 */
[----:B---3--:R-:W-:Y:S11]  /*6fd0*/  LOP3.LUT P0, RZ, R6, 0x1, RZ, 0xc0, !PT ;  /* 0x0000000106ff7812 */ /* 0x008ff6000780c0ff */
[----:B------:R-:W-:Y:S02]  /*6fe0*/  @!UPT UIADD3 URZ, UPT, UPT, URZ, URZ, URZ ;  /* 0x000000fffffff290 */ /* 0x000fe4000fffe0ff */
[----:B----4-:R-:W-:Y:S01]  /*6ff0*/  VOTEU.ANY UP1, P0 ;  /* 0x0000000000ff7886 */ /* 0x010fe20000020100 */
[----:B------:R-:W-:Y:S01]  /*7000*/  PLOP3.LUT P0, PT, PT, PT, UP1, 0x80, 0x8 ;  /* 0x000000000008781c */ /* 0x000fe20003f0f018 */
[----:B------:R-:W-:Y:S11]  /*7010*/  UP2UR UR44, UPR, URZ, 0x2 ;  /* 0x00000002ff2c7883 */ /* 0x000ff60008000000 */
[----:B------:R-:W-:Y:S01]  /*7020*/  @!UPT UIADD3 URZ, UPT, UPT, URZ, URZ, URZ ;  /* 0x000000fffffff290 */ /* 0x000fe2000fffe0ff */
[----:B--2---:R-:W-:Y:S02]  /*7030*/  @P0 SHF.R.U32.HI R0, RZ, 0x10, R5 ;  /* 0x00000010ff000819 */ /* 0x004fe40000011605 */
        /* <DEDUP_REMOVED lines=12> */
[----:B------:R-:W3:Y:S01]  /*7100*/  LDCU UR12, c[0x0][0xb20] ;  /* 0x00016400ff0c77ac */ /* 0x000ee20008000800 */
[----:B-1----:R-:W-:Y:S02]  /*7110*/  UIMAD.WIDE.U32 UR4, UR56, UR55, URZ ;  /* 0x00000037380472a5 */ /* 0x002fe4000f8e00ff */
[----:B------:R-:W-:Y:S02]  /*7120*/  UIMAD.WIDE.U32 UR6, UR57, UR52, URZ ;  /* 0x00000034390672a5 */ /* 0x000fe4000f8e00ff */
[----:B------:R-:W-:Y:S02]  /*7130*/  UISETP.NE.AND UP0, UPT, UR54, 0x1, UPT ;  /* 0x000000013600788c */ /* 0x000fe4000bf05270 */
[----:B------:R-:W-:Y:S02]  /*7140*/  UIMAD.WIDE.U32 UR8, UR37, UR55, URZ ;  /* 0x00000037250872a5 */ /* 0x000fe4000f8e00ff */
[----:B------:R-:W-:Y:S02]  /*7150*/  UIMAD.WIDE.U32 UR10, UR38, UR52, URZ ;  /* 0x00000034260a72a5 */ /* 0x000fe4000f8e00ff */
[----:B------:R-:W-:Y:S02]  /*7160*/  UISETP.NE.AND UP1, UPT, UR42, 0x1, UPT ;  /* 0x000000012a00788c */ /* 0x000fe4000bf25270 */
[----:B------:R-:W-:Y:S01]  /*7170*/  UISETP.NE.AND UP2, UPT, UR45, 0x1, UPT ;  /* 0x000000012d00788c */ /* 0x000fe2000bf45270 */
[----:B------:R-:W-:Y:S02]  /*7180*/  UMOV UR4, UR5 ;  /* 0x0000000500047c82 */ /* 0x000fe40008000000 */
[----:B---3--:R-:W-:Y:S03]  /*7190*/  USHF.R.U32.HI UR5, URZ, UR12, UR4 ;  /* 0x0000000cff057299 */ /* 0x008fe60008011604 */
[----:B------:R-:W-:Y:S02]  /*71a0*/  UMOV UR4, UR7 ;  /* 0x0000000700047c82 */ /* 0x000fe40008000000 */
[----:B------:R-:W-:Y:S02]  /*71b0*/  USHF.R.U32.HI UR7, URZ, UR53, UR4 ;  /* 0x00000035ff077299 */ /* 0x000fe40008011604 */
[----:B------:R-:W-:Y:S02]  /*71c0*/  USEL UR4, UR56, UR5, !UP0 ;  /* 0x0000000538047287 */ /* 0x000fe4000c000000 */
[----:B------:R-:W-:Y:S01]  /*71d0*/  USEL UR7, UR57, UR7, !UP1 ;  /* 0x0000000739077287 */ /* 0x000fe2000c800000 */
[----:B------:R-:W-:Y:S01]  /*71e0*/  UMOV UR5, UR9 ;  /* 0x0000000900057c82 */ /* 0x000fe20008000000 */
[----:B------:R-:W-:Y:S02]  /*71f0*/  UIMAD.WIDE.U32 UR8, UR4, UR40, URZ ;  /* 0x00000028040872a5 */ /* 0x000fe4000f8e00ff */
[----:B------:R-:W-:Y:S03]  /*7200*/  USHF.R.U32.HI UR6, URZ, UR12, UR5 ;  /* 0x0000000cff067299 */ /* 0x000fe60008011605 */
[----:B------:R-:W-:Y:S01]  /*7210*/  UMOV UR5, UR11 ;  /* 0x0000000b00057c82 */ /* 0x000fe20008000000 */
[----:B------:R-:W-:Y:S02]  /*7220*/  UIMAD.WIDE.U32 UR10, UR7, UR40, URZ ;  /* 0x00000028070a72a5 */ /* 0x000fe4000f8e00ff */
[----:B------:R-:W-:Y:S02]  /*7230*/  USHF.R.U32.HI UR12, URZ, UR53, UR5 ;  /* 0x00000035ff0c7299 */ /* 0x000fe40008011605 */
[----:B------:R-:W-:Y:S01]  /*7240*/  USEL UR6, UR37, UR6, !UP0 ;  /* 0x0000000625067287 */ /* 0x000fe2000c000000 */
[----:B------:R-:W-:Y:S02]  /*7250*/  UMOV UR5, UR9 ;  /* 0x0000000900057c82 */ /* 0x000fe40008000000 */
[----:B------:R-:W-:Y:S01]  /*7260*/  UMOV UR10, UR11 ;  /* 0x0000000b000a7c82 */ /* 0x000fe20008000000 */
[----:B------:R-:W-:Y:S02]  /*7270*/  @UP2 USHF.R.U32.HI UR4, URZ, UR41, UR5 ;  /* 0x00000029ff042299 */ /* 0x000fe40008011605 */
[----:B------:R-:W-:Y:S02]  /*7280*/  @UP2 USHF.R.U32.HI UR7, URZ, UR41, UR10 ;  /* 0x00000029ff072299 */ /* 0x000fe4000801160a */
[----:B------:R-:W-:Y:S02]  /*7290*/  UIMAD UR4, UR45, UR4, URZ ;  /* 0x000000042d0472a4 */ /* 0x000fe4000f8e02ff */
        /* <DEDUP_REMOVED lines=8> */
[----:B------:R-:W-:Y:S02]  /*7320*/  USEL UR11, UR6, UR4, !UP2 ;  /* 0x00000004060b7287 */ /* 0x000fe4000d000000 */
[----:B------:R-:W-:Y:S02]  /*7330*/  UIADD3 UR8, UPT, UPT, -UR5, URZ, URZ ;  /* 0x000000ff05087290 */ /* 0x000fe4000fffe1ff */
[----:B------:R-:W-:Y:S01]  /*7340*/  UIADD3 UR10, UPT, UPT, -UR11, URZ, URZ ;  /* 0x000000ff0b0a7290 */ /* 0x000fe2000fffe1ff */
[----:B------:R-:W-:Y:S01]  /*7350*/  @!UP0 UMOV UR4, UR9 ;  /* 0x0000000900048c82 */ /* 0x000fe20008000000 */
[----:B------:R-:W-:Y:S02]  /*7360*/  UIADD3 UR9, UPT, UPT, -UR6, URZ, URZ ;  /* 0x000000ff06097290 */ /* 0x000fe4000fffe1ff */
[----:B------:R-:W-:Y:S02]  /*7370*/  @!UP0 USHF.R.U32.HI UR4, URZ, UR41, UR4 ;  /* 0x00000029ff048299 */ /* 0x000fe40008011604 */
[----:B------:R-:W-:Y:S02]  /*7380*/  UIMAD UR10, UR45, UR10, UR6 ;  /* 0x0000000a2d0a72a4 */ /* 0x000fe4000f8e0206 */
[----:B------:R-:W-:Y:S04]  /*7390*/  @!UP0 USEL UR4, UR5, UR4, !UP2 ;  /* 0x0000000405048287 */ /* 0x000fe8000d000000 */
[----:B------:R-:W-:Y:S02]  /*73a0*/  @!UP0 UIMAD UR10, UR7, UR10, UR4 ;  /* 0x0000000a070a82a4 */ /* 0x000fe4000f8e0204 */
[----:B------:R-:W-:Y:S02]  /*73b0*/  @!UP0 UIADD3 UR11, UPT, UPT, UR11, -UR4, URZ ;  /* 0x800000040b0b8290 */ /* 0x000fe4000fffe0ff */
[----:B------:R-:W-:Y:S02]  /*73c0*/  UIMAD UR7, UR42, UR8, UR38 ;  /* 0x000000082a0772a4 */ /* 0x000fe4000f8e0226 */
[----:B------:R-:W-:Y:S02]  /*73d0*/  @!UP0 UIMAD UR6, UR11, UR45, UR5 ;  /* 0x0000002d0b0682a4 */ /* 0x000fe4000f8e0205 */
[----:B------:R-:W-:Y:S01]  /*73e0*/  UIMAD UR4, UR54, UR9, UR37 ;  /* 0x00000009360472a4 */ /* 0x000fe2000f8e0225 */
[----:B------:R-:W-:Y:S02]  /*73f0*/  @!UP0 UMOV UR5, UR10 ;  /* 0x0000000a00058c82 */ /* 0x000fe40008000000 */
[----:B------:R-:W-:Y:S02]  /*7400*/  UIMAD UR38, UR5, UR42, UR7 ;  /* 0x0000002a052672a4 */ /* 0x000fe4000f8e0207 */
[----:B------:R-:W-:Y:S11]  /*7410*/  UIMAD UR37, UR6, UR54, UR4 ;  /* 0x00000036062572a4 */ /* 0x000ff6000f8e0204 */
[----:B------:R-:W-:Y:S01]  /*7420*/  @!UPT UIADD3 URZ, UPT, UPT, URZ, URZ, URZ ;  /* 0x000000fffffff290 */ /* 0x000fe2000fffe0ff */
.L_x_132:
[----:B-1----:R-:W-:Y:S01]  /*7430*/  UISETP.NE.AND UP0, UPT, UR39, 0x1, UPT ;  /* 0x000000012700788c */ /* 0x002fe2000bf05270 */
[----:B------:R-:W-:Y:S01]  /*7440*/  IADD3 R93, PT, PT, R93, 0x1, RZ ;  /* 0x000000015d5d7810 */ /* 0x000fe20007ffe0ff */
[----:B------:R-:W-:Y:S02]  /*7450*/  USHF.L.U32 UR50, UR20, 0x6, URZ ;  /* 0x0000000614327899 */ /* 0x000fe400080006ff */
[----:B------:R-:W-:Y:S07]  /*7460*/  USHF.L.U32 UR49, UR26, 0x8, URZ ;  /* 0x000000081a317899 */ /* 0x000fee00080006ff */
[----:B------:R-:W1:Y:S01]  /*7470*/  @!UP0 LDCU.128 UR12, c[0x0][0xb10] ;  /* 0x00016200ff0c87ac */ /* 0x000e620008000c00 */
[----:B------:R-:W3:Y:S01]  /*7480*/  @!UP0 LDCU UR5, c[0x0][0xb0c] ;  /* 0x00016180ff0587ac */ /* 0x000ee20008000800 */
[----:B------:R-:W4:Y:S01]  /*7490*/  @!UP0 LDCU UR10, c[0x0][0xb20] ;  /* 0x00016400ff0a87ac */ /* 0x000f220008000800 */
[----:B-1----:R-:W-:Y:S02]  /*74a0*/  UIMAD.WIDE.U32 UR8, UR38, UR12, URZ ;  /* 0x0000000c260872a5 */ /* 0x002fe4000f8e00ff */
[----:B------:R-:W-:Y:S02]  /*74b0*/  UIMAD.WIDE.U32 UR6, UR37, UR15, URZ ;  /* 0x0000000f250672a5 */ /* 0x000fe4000f8e00ff */
[----:B------:R-:W-:Y:S03]  /*74c0*/  @!UP0 UISETP.NE.AND UP1, UPT, UR14, 0x1, UPT ;  /* 0x000000010e00888c */ /* 0x000fe6000bf25270 */
[----:B------:R-:W-:Y:S01]  /*74d0*/  @!UP0 UMOV UR4, UR9 ;  /* 0x0000000900048c82 */ /* 0x000fe20008000000 */
[----:B---3--:R-:W-:Y:S02]  /*74e0*/  @!UP0 UISETP.NE.AND UP2, UPT, UR5, 0x1, UPT ;  /* 0x000000010500888c */ /* 0x008fe4000bf45270 */
[----:B------:R-:W-:Y:S01]  /*74f0*/  @!UP0 USHF.R.U32.HI UR4, URZ, UR13, UR4 ;  /* 0x0000000dff048299 */ /* 0x000fe20008011604 */
[----:B------:R-:W-:Y:S02]  /*7500*/  @!UP0 UMOV UR6, UR7 ;  /* 0x0000000700068c82 */ /* 0x000fe40008000000 */
[----:B----4-:R-:W-:Y:S02]  /*7510*/  @!UP0 USHF.R.U32.HI UR6, URZ, UR10, UR6 ;  /* 0x0000000aff068299 */ /* 0x010fe40008011606 */
[----:B------:R-:W-:Y:S02]  /*7520*/  @!UP0 USEL UR7, UR38, UR4, !UP2 ;  /* 0x0000000426078287 */ /* 0x000fe4000d000000 */
[----:B------:R-:W-:Y:S04]  /*7530*/  @!UP0 USEL UR6, UR37, UR6, !UP1 ;  /* 0x0000000625068287 */ /* 0x000fe8000c800000 */
[----:B------:R-:W-:Y:S02]  /*7540*/  @!UP0 UIADD3 UR4, UPT, UPT, -UR7, UR6, URZ ;  /* 0x0000000607048290 */ /* 0x000fe4000fffe1ff */
[----:B------:R-:W-:Y:S02]  /*7550*/  @!UP0 UIADD3 UR6, UPT, UPT, UR7, -UR6, URZ ;  /* 0x8000000607068290 */ /* 0x000fe4000fffe0ff */
[----:B------:R-:W-:Y:S02]  /*7560*/  @!UP0 UIMAD UR38, UR4, UR5, UR38 ;  /* 0x00000005042682a4 */ /* 0x000fe4000f8e0226 */
[----:B------:R-:W-:Y:S02]  /*7570*/  @!UP0 UIMAD UR37, UR6, UR14, UR37 ;  /* 0x0000000e062582a4 */ /* 0x000fe4000f8e0225 */
[----:B------:R-:W-:Y:S09]  /*7580*/  ULOP3.LUT UP0, URZ, UR63, 0x90, URZ, 0xc0, !UPT ;  /* 0x000000903fff7892 */ /* 0x000ff2000f80c0ff */
[----:B------:R-:W-:Y:S05]  /*7590*/  BRA.U !UP0, `(.L_x_133) ;  /* 0x0000000108407547 */ /* 0x000fea000b800000 */
[----:B------:R-:W1:Y:S01]  /*75a0*/  LDCU.64 UR8, c[0x4][0x88] ;  /* 0x01001100ff0877ac */ /* 0x000e620008000a00 */
[----:B------:R-:W-:Y:S01]  /*75b0*/  MOV R3, 0x0 ;  /* 0x0000000000037802 */ /* 0x000fe20000000f00 */
[----:B------:R-:W-:Y:S02]  /*75c0*/  HFMA2 R12, -RZ, RZ, 0, 5.9604644775390625e-08 ;  /* 0x00000001ff0c7431 */ /* 0x000fe400000001ff */
[----:B------:R-:W-:Y:S02]  /*75d0*/  IMAD.MOV.U32 R8, RZ, RZ, 0x70 ;  /* 0x00000070ff087424 */ /* 0x000fe400078e00ff */
[----:B------:R-:W-:Y:S01]  /*75e0*/  IMAD.MOV.U32 R13, RZ, RZ, RZ ;  /* 0x000000ffff0d7224 */ /* 0x000fe200078e00ff */
[----:B------:R-:W3:Y:S01]  /*75f0*/  LDCU.64 UR6, c[0x4][0x90] ;  /* 0x01001200ff0677ac */ /* 0x000ee20008000a00 */
[----:B------:R-:W4:Y:S01]  /*7600*/  LDC.64 R2, c[0x4][R3] ;  /* 0x0100000003027b82 */ /* 0x000f220000000a00 */
[----:B------:R-:W2:Y:S01]  /*7610*/  LDCU.64 UR4, c[0x4][0x8] ;  /* 0x01000100ff0477ac */ /* 0x000ea20008000a00 */
[----:B-1----:R-:W-:Y:S01]  /*7620*/  MOV R5, UR9 ;  /* 0x0000000900057c02 */ /* 0x002fe20008000f00 */
[----:B------:R-:W-:Y:S01]  /*7630*/  IMAD.U32 R4, RZ, RZ, UR8 ;  /* 0x00000008ff047e24 */ /* 0x000fe2000f8e00ff */
[----:B---3--:R-:W-:Y:S01]  /*7640*/  MOV R7, UR7 ;  /* 0x0000000700077c02 */ /* 0x008fe20008000f00 */
[----:B------:R-:W-:Y:S01]  /*7650*/  IMAD.U32 R6, RZ, RZ, UR6 ;  /* 0x00000006ff067e24 */ /* 0x000fe2000f8e00ff */
[----:B--2---:R-:W-:Y:S01]  /*7660*/  MOV R11, UR5 ;  /* 0x00000005000b7c02 */ /* 0x004fe20008000f00 */
[----:B------:R-:W-:Y:S02]  /*7670*/  IMAD.U32 R10, RZ, RZ, UR4 ;  /* 0x00000004ff0a7e24 */ /* 0x000fe4000f8e00ff */
[----:B------:R-:W-:Y:S07]  /*7680*/  LEPC R20, `(.L_x_133) ;  /* 0x000000001014794e */ /* 0x000fee0000000000 */
[----:B----45:R-:W-:Y:S05]  /*7690*/  CALL.ABS.NOINC R2 ;  /* 0x0000000002007343 */ /* 0x030fea0003c00000 */
.L_x_133:
[----:B------:R-:W-:Y:S01]  /*76a0*/  LOP3.LUT P0, RZ, R98, 0x90, RZ, 0xc0, !PT ;  /* 0x0000009062ff7812 */ /* 0x000fe2000780c0ff */
[----:B------:R-:W-:Y:S11]  /*76b0*/  BSSY.RECONVERGENT B6, `(.L_x_134) ;  /* 0x0000013000067945 */ /* 0x000ff60003800200 */
[----:B------:R-:W-:Y:S01]  /*76c0*/  @!UPT UIADD3 URZ, UPT, UPT, URZ, URZ, URZ ;  /* 0x000000fffffff290 */ /* 0x000fe2000fffe0ff */
[----:B------:R-:W-:Y:S05]  /*76d0*/  @!P0 BRA `(.L_x_135) ;  /* 0x0000000000408947 */ /* 0x000fea0003800000 */
        /* <DEDUP_REMOVED lines=16> */
.L_x_135:
[----:B------:R-:W-:Y:S05]  /*77e0*/  BSYNC.RECONVERGENT B6 ;  /* 0x0000000000067941 */ /* 0x000fea0003800200 */
.L_x_134:
[----:B------:R-:W-:Y:S02]  /*77f0*/  ISETP.NE.U32.AND P0, PT, RZ, UR46, PT ;  /* 0x0000002eff007c0c */ /* 0x000fe4000bf05070 */
[C---:B------:R-:W-:Y:S02]  /*7800*/  ISETP.NE.U32.AND P4, PT, R86.reuse, RZ, PT ;  /* 0x000000ff5600720c */ /* 0x040fe40003f85070 */
[----:B------:R-:W-:Y:S02]  /*7810*/  ISETP.NE.U32.AND P1, PT, R86, RZ, PT ;  /* 0x000000ff5600720c */ /* 0x000fe40003f25070 */
[----:B------:R-:W-:Y:S02]  /*7820*/  ISETP.NE.AND.EX P0, PT, RZ, UR47, PT, P0 ;  /* 0x0000002fff007c0c */ /* 0x000fe4000bf05300 */
[C---:B------:R-:W-:Y:S02]  /*7830*/  ISETP.NE.AND.EX P4, PT, R87.reuse, RZ, PT, P4 ;  /* 0x000000ff5700720c */ /* 0x040fe40003f85340 */
[----:B------:R-:W-:Y:S02]  /*7840*/  ISETP.NE.AND.EX P1, PT, R87, RZ, P0, P1 ;  /* 0x000000ff5700720c */ /* 0x000fe40000725310 */
[----:B------:R-:W-:Y:S02]  /*7850*/  ISETP.NE.U32.AND P5, PT, R82, RZ, PT ;  /* 0x000000ff5200720c */ /* 0x000fe40003fa5070 */
[----:B------:R-:W-:Y:S02]  /*7860*/  ISETP.NE.U32.AND P2, PT, RZ, UR46, PT ;  /* 0x0000002eff007c0c */ /* 0x000fe4000bf45070 */
[----:B------:R-:W-:Y:S02]  /*7870*/  PLOP3.LUT P0, PT, PT, PT, PT, 0x8, 0x80 ;  /* 0x000000000080781c */ /* 0x000fe40003f0e170 */
[----:B------:R-:W-:Y:S02]  /*7880*/  ISETP.NE.AND.EX P5, PT, R83, RZ, PT, P5 ;  /* 0x000000ff5300720c */ /* 0x000fe40003fa5350 */
[----:B------:R-:W-:Y:S03]  /*7890*/  ISETP.NE.AND.EX P2, PT, RZ, UR47, PT, P2 ;  /* 0x0000002fff007c0c */ /* 0x000fe6000bf45320 */
[----:B------:R-:W-:Y:S01]  /*78a0*/  @!P1 PLOP3.LUT P0, PT, P4, PT, PT, 0x80, 0x8 ;  /* 0x000000000008981c */ /* 0x000fe2000270f070 */
[----:B------:R-:W-:Y:S01]  /*78b0*/  @!UPT UIADD3 URZ, UPT, UPT, URZ, URZ, URZ ;  /* 0x000000fffffff290 */ /* 0x000fe2000fffe0ff */
[----:B------:R-:W-:Y:S11]  /*78c0*/  @!P4 BRA `(.L_x_136) ;  /* 0x000000000030c947 */ /* 0x000ff60003800000 */
[----:B------:R-:W-:Y:S01]  /*78d0*/  ISETP.NE.U32.AND P3, PT, R84, RZ, PT ;  /* 0x000000ff5400720c */ /* 0x000fe20003f65070 */
[----:B------:R-:W1:Y:S01]  /*78e0*/  LDCU.64 UR4, c[0x0][0x358] ;  /* 0x00006b00ff0477ac */ /* 0x000e620008000a00 */
[----:B------:R-:W-:Y:S02]  /*78f0*/  IMAD.MOV.U32 R90, RZ, RZ, 0x1 ;  /* 0x00000001ff5a7424 */ /* 0x000fe400078e00ff */
[----:B------:R-:W-:Y:S11]  /*7900*/  ISETP.NE.AND.EX P3, PT, R85, RZ, PT, P3 ;  /* 0x000000ff5500720c */ /* 0x000ff60003f65330 */
[----:B------:R-:W-:Y:S02]  /*7910*/  @!UPT UIADD3 URZ, UPT, UPT, URZ, URZ, URZ ;  /* 0x000000fffffff290 */ /* 0x000fe4000fffe0ff */
[----:B------:R-:W3:Y:S01]  /*7920*/  @P3 LDC.64 R2, c[0x0][0x888] ;  /* 0x00022200ff023b82 */ /* 0x000ee20000000a00 */
[----:B--2---:R-:W-:Y:S04]  /*7930*/  @P3 IMAD R0, R86, UR36, RZ ;  /* 0x0000002456003c24 */ /* 0x004fe8000f8e02ff */
[----:B---3--:R-:W-:Y:S04]  /*7940*/  @P3 IMAD.WIDE R2, R0, 0x4, R2 ;  /* 0x0000000400023825 */ /* 0x008fe800078e0202 */
[----:B------:R-:W-:Y:S01]  /*7950*/  HFMA2 R0, -RZ, RZ, 0, 5.9604644775390625e-08 ;  /* 0x00000001ff007431 */ /* 0x000fe200000001ff */
[----:B-1---5:R1:W5:Y:S04]  /*7960*/  @P3 LDG.E R41, desc[UR4][R2.64] ;  /* 0x0000000402293981 */ /* 0x022368000c1e1900 */
[----:B------:R-:W-:Y:S01]  /*7970*/  @!P3 PRMT R90, R0, 0x7610, R90 ;  /* 0x00007610005ab816 */ /* 0x000fe2000000005a */
[----:B-1----:R-:W3:Y:S06]  /*7980*/  @!P3 LDC R41, c[0x0][0x880] ;  /* 0x00022000ff29bb82 */ /* 0x002eec0000000800 */
.L_x_136:
[----:B------:R-:W-:Y:S05]  /*7990*/  @!P5 BRA `(.L_x_137) ;  /* 0x000000000024d947 */ /* 0x000fea0003800000 */
[----:B------:R-:W-:Y:S01]  /*79a0*/  ISETP.NE.U32.AND P3, PT, R80, RZ, PT ;  /* 0x000000ff5000720c */ /* 0x000fe20003f65070 */
[----:B------:R-:W1:Y:S03]  /*79b0*/  LDCU.64 UR4, c[0x0][0x358] ;  /* 0x00006b00ff0477ac */ /* 0x000e660008000a00 */
[----:B------:R-:W-:Y:S11]  /*79c0*/  ISETP.NE.AND.EX P3, PT, R81, RZ, PT, P3 ;  /* 0x000000ff5100720c */ /* 0x000ff60003f65330 */
[----:B------:R-:W-:Y:S02]  /*79d0*/  @!UPT UIADD3 URZ, UPT, UPT, URZ, URZ, URZ ;  /* 0x000000fffffff290 */ /* 0x000fe4000fffe0ff */
[----:B------:R-:W4:Y:S01]  /*79e0*/  @P3 LDC.64 R2, c[0x0][0x8a8] ;  /* 0x00022a00ff023b82 */ /* 0x000f220000000a00 */
[----:B--2---:R-:W-:Y:S04]  /*79f0*/  @P3 IMAD R0, R82, UR36, RZ ;  /* 0x0000002452003c24 */ /* 0x004fe8000f8e02ff */
[----:B----4-:R-:W-:Y:S05]  /*7a00*/  @P3 IMAD.WIDE R2, R0, 0x4, R2 ;  /* 0x0000000400023825 */ /* 0x010fea00078e0202 */
[----:B-1---5:R1:W5:Y:S02]  /*7a10*/  @P3 LDG.E R38, desc[UR4][R2.64] ;  /* 0x0000000402263981 */ /* 0x022364000c1e1900 */
[----:B-1----:R-:W4:Y:S02]  /*7a20*/  @!P3 LDC R38, c[0x0][0x8a0] ;  /* 0x00022800ff26bb82 */ /* 0x002f240000000800 */
.L_x_137:
[----:B---3-5:R-:W-:Y:S01]  /*7a30*/  FSETP.NEU.AND P3, PT, R41, RZ, PT ;  /* 0x000000ff2900720b */ /* 0x028fe20003f6d000 */
[----:B------:R-:W-:Y:S01]  /*7a40*/  BSSY B1, `(.L_x_138) ;  /* 0x0000040000017945 */ /* 0x000fe20003800000 */
[----:B------:R-:W-:Y:S01]  /*7a50*/  SEL R3, RZ, 0xffffffff, P2 ;  /* 0xffffffffff037807 */ /* 0x000fe20001000000 */
[----:B------:R-:W-:Y:S01]  /*7a60*/  IMAD.MOV.U32 R71, RZ, RZ, 0x1 ;  /* 0x00000001ff477424 */ /* 0x000fe200078e00ff */
[----:B--2---:R-:W-:Y:S01]  /*7a70*/  @!P1 SEL R0, RZ, 0xffffffff, P3 ;  /* 0xffffffffff009807 */ /* 0x004fe20001800000 */
[----:B------:R-:W-:Y:S01]  /*7a80*/  IMAD R39, R36, 0x80, R37 ;  /* 0x0000008024277824 */ /* 0x000fe200078e0225 */
[----:B------:R-:W-:Y:S02]  /*7a90*/  LOP3.LUT P2, RZ, R90, 0xff, RZ, 0xc0, !PT ;  /* 0x000000ff5aff7812 */ /* 0x000fe4000784c0ff */
[----:B------:R-:W-:Y:S02]  /*7aa0*/  CS2R R78, SRZ ;  /* 0x00000000004e7805 */ /* 0x000fe4000001ff00 */
[----:B------:R-:W-:Y:S02]  /*7ab0*/  LEA R5, R95, UR43, 0x3 ;  /* 0x0000002b5f057c11 */ /* 0x000fe4000f8e18ff */
[----:B------:R-:W-:Y:S02]  /*7ac0*/  CS2R R76, SRZ ;  /* 0x00000000004c7805 */ /* 0x000fe4000001ff00 */
[----:B------:R-:W-:Y:S02]  /*7ad0*/  @P0 SEL R0, R3, R0, !P2 ;  /* 0x0000000003000207 */ /* 0x000fe40005000000 */
[----:B------:R-:W-:Y:S02]  /*7ae0*/  CS2R R74, SRZ ;  /* 0x00000000004a7805 */ /* 0x000fe4000001ff00 */
[----:B------:R-:W-:Y:S02]  /*7af0*/  LEA R92, R36, UR43, 0x3 ;  /* 0x0000002b245c7c11 */ /* 0x000fe4000f8e18ff */
[----:B------:R-:W-:Y:S02]  /*7b00*/  CS2R R72, SRZ ;  /* 0x0000000000487805 */ /* 0x000fe4000001ff00 */
[----:B------:R-:W-:Y:S02]  /*7b10*/  @!P1 LOP3.LUT R0, R0, 0x1, RZ, 0xc0, !PT ;  /* 0x0000000100009812 */ /* 0x000fe400078ec0ff */
[----:B------:R-:W-:Y:S02]  /*7b20*/  SHF.L.U32 R7, R97, 0x1f, RZ ;  /* 0x0000001f61077819 */ /* 0x000fe400000006ff */
[----:B------:R-:W-:Y:S02]  /*7b30*/  ISETP.NE.U32.OR P6, PT, R0, 0x1, P1 ;  /* 0x000000010000780c */ /* 0x000fe40000fc5470 */
[----:B------:R-:W-:Y:S02]  /*7b40*/  SEL R0, RZ, 0xffffffff, P3 ;  /* 0xffffffffff007807 */ /* 0x000fe40001800000 */
[----:B------:R-:W-:Y:S02]  /*7b50*/  P2R R103, PR, RZ, 0x40 ;  /* 0x00000040ff677803 */ /* 0x000fe40000000000 */
[----:B------:R-:W-:Y:S04]  /*7b60*/  @P4 SEL R0, R3, R0, !P2 ;  /* 0x0000000003004207 */ /* 0x000fe80005000000 */
[----:B------:R-:W-:Y:S03]  /*7b70*/  LOP3.LUT R0, R0, 0x1, RZ, 0xc0, !PT ;  /* 0x0000000100007812 */ /* 0x000fe600078ec0ff */
[----:B------:R-:W-:Y:S02]  /*7b80*/  @P6 SHF.L.U32 R2, R94, 0x1f, RZ ;  /* 0x0000001f5e026819 */ /* 0x000fe400000006ff */
[----:B------:R-:W-:Y:S02]  /*7b90*/  ISETP.NE.U32.AND P5, PT, R0, 0x1, PT ;  /* 0x000000010000780c */ /* 0x000fe40003fa5070 */
[----:B------:R-:W1:Y:S02]  /*7ba0*/  @P6 SYNCS.PHASECHK.TRANS64.TRYWAIT P1, [R5+URZ+0x210], R2 ;  /* 0x00021002050065a7 */ /* 0x000e6400080211ff */
[----:B------:R-:W-:Y:S01]  /*7bb0*/  P2R R101, PR, RZ, 0x20 ;  /* 0x00000020ff657803 */ /* 0x000fe20000000000 */
[----:B------:R2:W3:Y:S01]  /*7bc0*/  SYNCS.PHASECHK.TRANS64.TRYWAIT P0, [R92+URZ+0x280], R7 ;  /* 0x000280075c0075a7 */ /* 0x0004e200080011ff */
[----:B-1----:R-:W-:Y:S01]  /*7bd0*/  @P6 SEL R71, RZ, 0x1, !P1 ;  /* 0x00000001ff476807 */ /* 0x002fe20004800000 */
[----:B--2---:R-:W-:Y:S06]  /*7be0*/  @!P6 BRA `(.L_x_139) ;  /* 0x000000000094e947 */ /* 0x004fec0003800000 */
[----:B------:R-:W-:Y:S01]  /*7bf0*/  @P5 IMAD R4, R95, 0x1000, R88 ;  /* 0x000010005f045824 */ /* 0x000fe200078e0258 */
[----:B------:R-:W-:Y:S01]  /*7c00*/  LOP3.LUT P6, RZ, R89, 0x80, RZ, 0xc0, !PT ;  /* 0x0000008059ff7812 */ /* 0x000fe200078cc0ff */
[----:B------:R-:W1:Y:S01]  /*7c10*/  S2R R0, SR_CgaCtaId ;  /* 0x0000000000007919 */ /* 0x000e620000008800 */
[----:B------:R-:W-:Y:S01]  /*7c20*/  ISETP.NE.AND P2, PT, R71, RZ, PT ;  /* 0x000000ff4700720c */ /* 0x000fe20003f45270 */
[----:B------:R-:W-:Y:S01]  /*7c30*/  @P5 VIADD R3, R4, UR43 ;  /* 0x0000002b04035c36 */ /* 0x000fe20008000000 */
[----:B------:R-:W-:Y:S01]  /*7c40*/  PLOP3.LUT P1, PT, PT, PT, PT, 0x8, 0x80 ;  /* 0x000000000080781c */ /* 0x000fe20003f2e170 */
[----:B------:R-:W-:Y:S01]  /*7c50*/  BSSY B0, `(.L_x_140) ;  /* 0x000000d000007945 */ /* 0x000fe20003800000 */
[----:B------:R-:W-:Y:S01]  /*7c60*/  @P5 PLOP3.LUT P1, PT, P6, PT, PT, 0x80, 0x8 ;  /* 0x000000000008581c */ /* 0x000fe2000372f070 */
[C---:B------:R-:W-:Y:S01]  /*7c70*/  @P5 VIADD R2, R3.reuse, 0x400 ;  /* 0x0000040003025836 */ /* 0x040fe20000000000 */
[----:B------:R-:W-:Y:S01]  /*7c80*/  CS2R R74, SRZ ;  /* 0x00000000004a7805 */ /* 0x000fe2000001ff00 */
[----:B------:R-:W-:Y:S01]  /*7c90*/  @P5 VIADD R3, R3, 0x410 ;  /* 0x0000041003035836 */ /* 0x000fe20000000000 */
[----:B------:R-:W-:Y:S02]  /*7ca0*/  CS2R R72, SRZ ;  /* 0x0000000000487805 */ /* 0x000fe4000001ff00 */
[----:B------:R-:W-:Y:S02]  /*7cb0*/  CS2R R78, SRZ ;  /* 0x00000000004e7805 */ /* 0x000fe4000001ff00 */
[----:B------:R-:W-:Y:S05]  /*7cc0*/  CS2R R76, SRZ ;  /* 0x00000000004c7805 */ /* 0x000fea000001ff00 */
[----:B------:R-:W-:Y:S01]  /*7cd0*/  @P1 VIADD R3, R2, 0xfffffff0 ;  /* 0xfffffff002031836 */ /* 0x000fe20000000000 */
[----:B------:R-:W-:Y:S06]  /*7ce0*/  @P2 BRA `(.L_x_141) ;  /* 0x00000000000c2947 */ /* 0x000fec0003800000 */
[----:B------:R-:W-:Y:S04]  /*7cf0*/  SHF.L.U32 R2, R94, 0x1f, RZ ;  /* 0x0000001f5e027819 */ /* 0x000fe800000006ff */
[----:B------:R-:W2:Y:S02]  /*7d00*/  SYNCS.PHASECHK.TRANS64.TRYWAIT P1, [R5+URZ+0x210], R2 ;  /* 0x00021002050075a7 */ /* 0x000ea400080211ff */
[----:B--2---:R-:W-:Y:S05]  /*7d10*/  @!P1 BRA `(.L_x_142) ;  /* 0x0000004c00449947 */ /* 0x004fea0003800000 */
.L_x_141:
[----:B------:R-:W-:Y:S05]  /*7d20*/  BSYNC B0 ;  /* 0x0000000000007941 */ /* 0x000fea0003800000 */
.L_x_140:
[----:B------:R-:W-:Y:S01]  /*7d30*/  ISETP.NE.AND P1, PT, R101, RZ, PT ;  /* 0x000000ff6500720c */ /* 0x000fe20003f25270 */
[----:B--2---:R-:W-:Y:S02]  /*7d40*/  VIADD R5, R5, 0x230 ;  /* 0x0000023005057836 */ /* 0x004fe40000000000 */
[----:B------:R-:W-:Y:S03]  /*7d50*/  VIADD R95, R95, 0x1 ;  /* 0x000000015f5f7836 */ /* 0x000fe60000000000 */
[----:B-1----:R-:W-:Y:S07]  /*7d60*/  PRMT R0, R0, 0x654, R5 ;  /* 0x0000065400007816 */ /* 0x002fee0000000005 */
[----:B------:R1:W2:Y:S04]  /*7d70*/  @P1 LDS.128 R72, [R4+UR43+0x400] ;  /* 0x0004002b04481984 */ /* 0x0002a80008000c00 */
[----:B------:R1:W1:Y:S01]  /*7d80*/  @P1 LDS.128 R76, [R3] ;  /* 0x00000000034c1984 */ /* 0x0002620000000c00 */
[C---:B------:R-:W-:Y:S01]  /*7d90*/  ISETP.NE.AND P1, PT, R95.reuse, 0x4, PT ;  /* 0x000000045f00780c */ /* 0x040fe20003f25270 */
[----:B------:R-:W-:Y:S01]  /*7da0*/  @!PT LDS RZ, [RZ] ;  /* 0x00000000fffff984 */ /* 0x000fe20000000800 */
[----:B------:R-:W-:Y:S01]  /*7db0*/  @!PT LDS RZ, [RZ] ;  /* 0x00000000fffff984 */ /* 0x000fe20000000800 */
[----:B------:R-:W-:Y:S01]  /*7dc0*/  @!PT LDS RZ, [RZ] ;  /* 0x00000000fffff984 */ /* 0x000fe20000000800 */
[----:B------:R-:W-:Y:S01]  /*7dd0*/  @!PT LDS RZ, [RZ] ;  /* 0x00000000fffff984 */ /* 0x000fe20000000800 */
[----:B------:R5:W-:Y:S06]  /*7de0*/  MEMBAR.ALL.CTA ;  /* 0x0000000000007992 */ /* 0x000bec0000008000 */
[----:B-----5:R-:W5:Y:S01]  /*7df0*/  FENCE.VIEW.ASYNC.S ;  /* 0x00000000000073c6 */ /* 0x020f620000000000 */
[----:B------:R-:W-:Y:S02]  /*7e00*/  SEL R5, RZ, 0x1, P1 ;  /* 0x00000001ff057807 */ /* 0x000fe40000800000 */
[----:B------:R-:W-:Y:S02]  /*7e10*/  SEL R95, R95, RZ, P1 ;  /* 0x000000ff5f5f7207 */ /* 0x000fe40000800000 */
[----:B------:R-:W-:Y:S01]  /*7e20*/  LOP3.LUT R94, R94, R5, RZ, 0x3c, !PT ;  /* 0x000000055e5e7212 */ /* 0x000fe200078e3cff */
[----:B-----5:R1:W-:Y:S06]  /*7e30*/  SYNCS.ARRIVE.TRANS64.RED.A1T0 RZ, [R0+URZ], RZ ;  /* 0x000000ff00ff79a7 */ /* 0x0203ec00081004ff */
.L_x_139:
[----:B------:R-:W-:Y:S05]  /*7e40*/  BSYNC B1 ;  /* 0x0000000000017941 */ /* 0x000fea0003800000 */
.L_x_138:
[----:B-1----:R-:W-:Y:S04]  /*7e50*/  SHF.R.U32.HI R0, RZ, 0x15, R39 ;  /* 0x00000015ff007819 */ /* 0x002fe80000011627 */
[----:B------:R-:W-:Y:S01]  /*7e60*/  LOP3.LUT P1, RZ, R0, 0x3, R91, 0x48, !PT ;  /* 0x0000000300ff7812 */ /* 0x000fe2000782485b */
[----:B------:R-:W-:Y:S01]  /*7e70*/  @!UPT UIADD3 URZ, UPT, UPT, URZ, URZ, URZ ;  /* 0x000000fffffff290 */ /* 0x000fe2000fffe0ff */
[----:B---3--:R-:W-:Y:S11]  /*7e80*/  @P0 BRA `(.L_x_143) ;  /* 0x0000000000080947 */ /* 0x008ff60003800000 */
[----:B------:R-:W1:Y:S02]  /*7e90*/  SYNCS.PHASECHK.TRANS64.TRYWAIT P0, [R92+URZ+0x280], R7 ;  /* 0x000280075c0075a7 */ /* 0x000e6400080011ff */
[----:B-1----:R-:W-:Y:S05]  /*7ea0*/  @!P0 BRA `(.L_x_144) ;  /* 0x0000004800f48947 */ /* 0x002fea0003800000 */
.L_x_143:
[----:B------:R-:W-:Y:S05]  /*7eb0*/  @!P1 BRA `(.L_x_145) ;  /* 0x0000000000409947 */ /* 0x000fea0003800000 */
[----:B------:R-:W3:Y:S01]  /*7ec0*/  LDCU.64 UR8, c[0x4][0x78] ;  /* 0x01000f00ff0877ac */ /* 0x000ee20008000a00 */
[----:B------:R-:W-:Y:S01]  /*7ed0*/  MOV R3, 0x0 ;  /* 0x0000000000037802 */ /* 0x000fe20000000f00 */
[----:B------:R-:W-:Y:S02]  /*7ee0*/  HFMA2 R12, -RZ, RZ, 0, 5.9604644775390625e-08 ;  /* 0x00000001ff0c7431 */ /* 0x000fe400000001ff */
[----:B------:R-:W-:Y:S02]  /*7ef0*/  IMAD.MOV.U32 R8, RZ, RZ, 0x192 ;  /* 0x00000192ff087424 */ /* 0x000fe400078e00ff */
[----:B------:R-:W-:Y:S01]  /*7f00*/  IMAD.MOV.U32 R13, RZ, RZ, RZ ;  /* 0x000000ffff0d7224 */ /* 0x000fe200078e00ff */
[----:B------:R-:W1:Y:S01]  /*7f10*/  LDCU.64 UR6, c[0x4][0x80] ;  /* 0x01001000ff0677ac */ /* 0x000e620008000a00 */
[----:B------:R-:W2:Y:S01]  /*7f20*/  LDC.64 R2, c[0x4][R3] ;  /* 0x0100000003027b82 */ /* 0x000ea20000000a00 */
[----:B------:R-:W5:Y:S01]  /*7f30*/  LDCU.64 UR4, c[0x4][0x18] ;  /* 0x01000300ff0477ac */ /* 0x000f620008000a00 */
[----:B---3--:R-:W-:Y:S01]  /*7f40*/  MOV R5, UR9 ;  /* 0x0000000900057c02 */ /* 0x008fe20008000f00 */
[----:B------:R-:W-:Y:S01]  /*7f50*/  IMAD.U32 R4, RZ, RZ, UR8 ;  /* 0x00000008ff047e24 */ /* 0x000fe2000f8e00ff */
[----:B-1----:R-:W-:Y:S01]  /*7f60*/  MOV R7, UR7 ;  /* 0x0000000700077c02 */ /* 0x002fe20008000f00 */
[----:B------:R-:W-:Y:S01]  /*7f70*/  IMAD.U32 R6, RZ, RZ, UR6 ;  /* 0x00000006ff067e24 */ /* 0x000fe2000f8e00ff */
[----:B-----5:R-:W-:Y:S01]  /*7f80*/  MOV R11, UR5 ;  /* 0x00000005000b7c02 */ /* 0x020fe20008000f00 */
[----:B------:R-:W-:Y:S02]  /*7f90*/  IMAD.U32 R10, RZ, RZ, UR4 ;  /* 0x00000004ff0a7e24 */ /* 0x000fe4000f8e00ff */
[----:B------:R-:W-:Y:S07]  /*7fa0*/  LEPC R20, `(.L_x_145) ;  /* 0x000000001014794e */ /* 0x000fee0000000000 */
[----:B--2-4-:R-:W-:Y:S05]  /*7fb0*/  CALL.ABS.NOINC R2 ;  /* 0x0000000002007343 */ /* 0x014fea0003c00000 */
.L_x_145:
[-C--:B--2---:R-:W-:Y:S01]  /*7fc0*/  F2FP.F16.E5M2.UNPACK_B R42, R72.reuse ;  /* 0x00000048ff2a723e */ /* 0x084fe200020004ff */
[----:B------:R-:W-:Y:S05]  /*7fd0*/  WARPSYNC.ALL ;  /* 0x0000000000007948 */ /* 0x000fea0003800000 */
[----:B------:R-:W-:Y:S01]  /*7fe0*/  R2UR UR4, R39 ;  /* 0x00000000270472ca */ /* 0x000fe200000e0000 */
[--C-:B------:R-:W-:Y:S01]  /*7ff0*/  HADD2.F32 R40, -RZ, R42.reuse.H0_H0 ;  /* 0x2000002aff287230 */ /* 0x100fe20000004100 */
[----:B------:R-:W-:Y:S01]  /*8000*/  F2FP.F16.E5M2.UNPACK_B R43, R72.H1 ;  /* 0x00000048ff2b723e */ /* 0x000fe200030004ff */
[----:B------:R-:W-:Y:S01]  /*8010*/  HADD2.F32 R42, -RZ, R42.H1_H1 ;  /* 0x3000002aff2a7230 */ /* 0x000fe20000004100 */
[-C--:B------:R-:W-:Y:S01]  /*8020*/  F2FP.F16.E5M2.UNPACK_B R45, R73.reuse ;  /* 0x00000049ff2d723e */ /* 0x080fe200020004ff */
[----:B------:R-:W-:Y:S01]  /*8030*/  BSSY.RECONVERGENT B0, `(.L_x_146) ;  /* 0x000009e000007945 */ /* 0x000fe20003800200 */
[----:B------:R-:W-:Y:S01]  /*8040*/  F2FP.F16.E5M2.UNPACK_B R47, R73.H1 ;  /* 0x00000049ff2f723e */ /* 0x000fe200030004ff */
[--C-:B------:R-:W-:Y:S01]  /*8050*/  HADD2.F32 R44, -RZ, R43.reuse.H0_H0 ;  /* 0x2000002bff2c7230 */ /* 0x100fe20000004100 */
[-C--:B------:R-:W-:Y:S01]  /*8060*/  F2FP.F16.E5M2.UNPACK_B R49, R74.reuse ;  /* 0x0000004aff31723e */ /* 0x080fe200020004ff */
[----:B------:R-:W-:Y:S01]  /*8070*/  HADD2.F32 R46, -RZ, R43.H1_H1 ;  /* 0x3000002bff2e7230 */ /* 0x000fe20000004100 */
[----:B------:R-:W-:Y:S01]  /*8080*/  F2FP.F16.E5M2.UNPACK_B R51, R74.H1 ;  /* 0x0000004aff33723e */ /* 0x000fe200030004ff */
[--C-:B------:R-:W-:Y:S01]  /*8090*/  HADD2.F32 R43, -RZ, R45.reuse.H0_H0 ;  /* 0x2000002dff2b7230 */ /* 0x100fe20000004100 */
[-C--:B------:R-:W-:Y:S01]  /*80a0*/  F2FP.F16.E5M2.UNPACK_B R53, R75.reuse ;  /* 0x0000004bff35723e */ /* 0x080fe200020004ff */
[----:B-1----:R-:W4:Y:S01]  /*80b0*/  LDTM.x32 R4, tmem[UR4] ;  /* 0x00000004000479ee */ /* 0x002f2200082c0000 */
[----:B------:R-:W-:Y:S01]  /*80c0*/  F2FP.F16.E5M2.UNPACK_B R55, R75.H1 ;  /* 0x0000004bff37723e */ /* 0x000fe200030004ff */
[----:B------:R-:W-:Y:S01]  /*80d0*/  HADD2.F32 R48, -RZ, R45.H1_H1 ;  /* 0x3000002dff307230 */ /* 0x000fe20000004100 */
[-C--:B------:R-:W-:Y:S01]  /*80e0*/  F2FP.F16.E5M2.UNPACK_B R57, R76.reuse ;  /* 0x0000004cff39723e */ /* 0x080fe200020004ff */
[----:B------:R-:W-:Y:S01]  /*80f0*/  HADD2.F32 R52, -RZ, R49.H1_H1 ;  /* 0x30000031ff347230 */ /* 0x000fe20000004100 */
[----:B------:R-:W-:Y:S01]  /*8100*/  IADD3 R113, PT, PT, R88, UR43, RZ ;  /* 0x0000002b58717c10 */ /* 0x000fe2000fffe0ff */
[----:B------:R-:W-:Y:S01]  /*8110*/  HADD2.F32 R56, -RZ, R53.H1_H1 ;  /* 0x30000035ff387230 */ /* 0x000fe20000004100 */
[----:B------:R-:W-:Y:S01]  /*8120*/  MOV R102, 0x10 ;  /* 0x0000001000667802 */ /* 0x000fe20000000f00 */
[----:B------:R-:W-:Y:S01]  /*8130*/  HADD2.F32 R60, -RZ, R57.H1_H1 ;  /* 0x30000039ff3c7230 */ /* 0x000fe20000004100 */
[----:B------:R-:W-:Y:S01]  /*8140*/  LOP3.LUT P5, RZ, R89, 0x80, RZ, 0xc0, !PT ;  /* 0x0000008059ff7812 */ /* 0x000fe200078ac0ff */
[--C-:B------:R-:W-:Y:S01]  /*8150*/  HADD2.F32 R45, -RZ, R47.reuse.H0_H0 ;  /* 0x2000002fff2d7230 */ /* 0x100fe20000004100 */
[----:B------:R-:W-:Y:S01]  /*8160*/  F2FP.F16.E5M2.UNPACK_B R59, R76.H1 ;  /* 0x0000004cff3b723e */ /* 0x000fe200030004ff */
[----:B------:R-:W-:Y:S01]  /*8170*/  HADD2.F32 R50, -RZ, R47.H1_H1 ;  /* 0x3000002fff327230 */ /* 0x000fe20000004100 */
[----:B------:R-:W-:Y:S01]  /*8180*/  SEL R102, R102, 0xfffffff0, !P5 ;  /* 0xfffffff066667807 */ /* 0x000fe20006800000 */
[----:B------:R-:W-:Y:S01]  /*8190*/  HADD2.F32 R47, -RZ, R49.H0_H0 ;  /* 0x20000031ff2f7230 */ /* 0x000fe20000004100 */
[-C--:B------:R-:W-:Y:S01]  /*81a0*/  F2FP.F16.E5M2.UNPACK_B R61, R77.reuse ;  /* 0x0000004dff3d723e */ /* 0x080fe200020004ff */
[--C-:B------:R-:W-:Y:S01]  /*81b0*/  HADD2.F32 R49, -RZ, R51.reuse.H0_H0 ;  /* 0x20000033ff317230 */ /* 0x100fe20000004100 */
[----:B------:R-:W-:Y:S01]  /*81c0*/  IADD3 R100, PT, PT, R113, R102, RZ ;  /* 0x0000006671647210 */ /* 0x000fe20007ffe0ff */
[----:B------:R-:W-:Y:S01]  /*81d0*/  HADD2.F32 R54, -RZ, R51.H1_H1 ;  /* 0x30000033ff367230 */ /* 0x000fe20000004100 */
[----:B------:R-:W-:Y:S01]  /*81e0*/  F2FP.F16.E5M2.UNPACK_B R63, R77.H1 ;  /* 0x0000004dff3f723e */ /* 0x000fe200030004ff */
[----:B------:R-:W-:Y:S01]  /*81f0*/  HADD2.F32 R51, -RZ, R53.H0_H0 ;  /* 0x20000035ff337230 */ /* 0x000fe20000004100 */
[-C--:B------:R-:W-:Y:S01]  /*8200*/  F2FP.F16.E5M2.UNPACK_B R65, R78.reuse ;  /* 0x0000004eff41723e */ /* 0x080fe200020004ff */
[----:B------:R-:W-:Y:S01]  /*8210*/  HADD2.F32 R64, -RZ, R61.H1_H1 ;  /* 0x3000003dff407230 */ /* 0x000fe20000004100 */
[----:B------:R-:W-:Y:S01]  /*8220*/  F2FP.F16.E5M2.UNPACK_B R67, R78.H1 ;  /* 0x0000004eff43723e */ /* 0x000fe200030004ff */
[C---:B----4-:R-:W-:Y:S01]  /*8230*/  FMUL R0, R38.reuse, R4 ;  /* 0x0000000426007220 */ /* 0x050fe20000400000 */
[C---:B------:R-:W-:Y:S01]  /*8240*/  FMUL R2, R38.reuse, R5 ;  /* 0x0000000526027220 */ /* 0x040fe20000400000 */
[C---:B------:R-:W-:Y:S01]  /*8250*/  FMUL R4, R38.reuse, R8 ;  /* 0x0000000826047220 */ /* 0x040fe20000400000 */
[C---:B------:R-:W-:Y:S01]  /*8260*/  FMUL R5, R38.reuse, R9 ;  /* 0x0000000926057220 */ /* 0x040fe20000400000 */
[C---:B------:R-:W-:Y:S01]  /*8270*/  FFMA R0, R41.reuse, R40, R0 ;  /* 0x0000002829007223 */ /* 0x040fe20000000000 */
[C---:B------:R-:W-:Y:S01]  /*8280*/  FFMA R2, R41.reuse, R42, R2 ;  /* 0x0000002a29027223 */ /* 0x040fe20000000002 */
[C---:B------:R-:W-:Y:S01]  /*8290*/  FMUL R8, R38.reuse, R12 ;  /* 0x0000000c26087220 */ /* 0x040fe20000400000 */
[C---:B------:R-:W-:Y:S01]  /*82a0*/  FMUL R9, R38.reuse, R13 ;  /* 0x0000000d26097220 */ /* 0x040fe20000400000 */
[C---:B------:R-:W-:Y:S01]  /*82b0*/  FMUL R12, R38.reuse, R16 ;  /* 0x00000010260c7220 */ /* 0x040fe20000400000 */
[C---:B------:R-:W-:Y:S01]  /*82c0*/  FMUL R13, R38.reuse, R17 ;  /* 0x00000011260d7220 */ /* 0x040fe20000400000 */
[C---:B------:R-:W-:Y:S01]  /*82d0*/  FMUL R16, R38.reuse, R20 ;  /* 0x0000001426107220 */ /* 0x040fe20000400000 */
[C---:B------:R-:W-:Y:S01]  /*82e0*/  FMUL R17, R38.reuse, R21 ;  /* 0x0000001526117220 */ /* 0x040fe20000400000 */
[C---:B------:R-:W-:Y:S01]  /*82f0*/  FMUL R20, R38.reuse, R24 ;  /* 0x0000001826147220 */ /* 0x040fe20000400000 */
[C---:B------:R-:W-:Y:S01]  /*8300*/  FMUL R21, R38.reuse, R25 ;  /* 0x0000001926157220 */ /* 0x040fe20000400000 */
[----:B------:R-:W-:Y:S02]  /*8310*/  HADD2.F32 R68, -RZ, R65.H1_H1 ;  /* 0x30000041ff447230 */ /* 0x000fe40000004100 */
[C---:B------:R-:W-:Y:S01]  /*8320*/  FMUL R24, R38.reuse, R28 ;  /* 0x0000001c26187220 */ /* 0x040fe20000400000 */
[C---:B------:R-:W-:Y:S01]  /*8330*/  FMUL R25, R38.reuse, R29 ;  /* 0x0000001d26197220 */ /* 0x040fe20000400000 */
[C---:B------:R-:W-:Y:S01]  /*8340*/  FMUL R28, R38.reuse, R32 ;  /* 0x00000020261c7220 */ /* 0x040fe20000400000 */
[C---:B------:R-:W-:Y:S01]  /*8350*/  FMUL R29, R38.reuse, R33 ;  /* 0x00000021261d7220 */ /* 0x040fe20000400000 */
[C---:B------:R-:W-:Y:S01]  /*8360*/  FMUL R3, R38.reuse, R6 ;  /* 0x0000000626037220 */ /* 0x040fe20000400000 */
[C---:B------:R-:W-:Y:S01]  /*8370*/  FMUL R7, R38.reuse, R7 ;  /* 0x0000000726077220 */ /* 0x040fe20000400000 */
[C---:B------:R-:W-:Y:S01]  /*8380*/  FMUL R6, R38.reuse, R10 ;  /* 0x0000000a26067220 */ /* 0x040fe20000400000 */
[-C--:B------:R-:W-:Y:S01]  /*8390*/  F2FP.F16.E5M2.UNPACK_B R40, R79.reuse ;  /* 0x0000004fff28723e */ /* 0x080fe200020004ff */
[C---:B------:R-:W-:Y:S01]  /*83a0*/  FFMA R3, R41.reuse, R44, R3 ;  /* 0x0000002c29037223 */ /* 0x040fe20000000003 */
[C---:B------:R-:W-:Y:S01]  /*83b0*/  FFMA R7, R41.reuse, R46, R7 ;  /* 0x0000002e29077223 */ /* 0x040fe20000000007 */
[----:B------:R-:W-:Y:S01]  /*83c0*/  F2FP.F16.E5M2.UNPACK_B R42, R79.H1 ;  /* 0x0000004fff2a723e */ /* 0x000fe200030004ff */
[C---:B------:R-:W-:Y:S01]  /*83d0*/  FFMA R4, R41.reuse, R43, R4 ;  /* 0x0000002b29047223 */ /* 0x040fe20000000004 */
[----:B------:R-:W-:Y:S01]  /*83e0*/  FFMA R5, R41, R48, R5 ;  /* 0x0000003029057223 */ /* 0x000fe20000000005 */
[----:B------:R-:W-:Y:S01]  /*83f0*/  ISETP.NE.AND P0, PT, R99, RZ, PT ;  /* 0x000000ff6300720c */ /* 0x000fe20003f05270 */
[----:B------:R-:W-:Y:S01]  /*8400*/  FFMA R6, R41, R45, R6 ;  /* 0x0000002d29067223 */ /* 0x000fe20000000006 */
[----:B------:R-:W-:Y:S01]  /*8410*/  F2FP.SATFINITE.E5M2.F32.PACK_AB_MERGE_C R105, R7, R3, RZ ;  /* 0x000000030769723e */ /* 0x000fe200048060ff */
[C---:B------:R-:W-:Y:S01]  /*8420*/  FMUL R11, R38.reuse, R11 ;  /* 0x0000000b260b7220 */ /* 0x040fe20000400000 */
[C---:B------:R-:W-:Y:S01]  /*8430*/  FMUL R10, R38.reuse, R14 ;  /* 0x0000000e260a7220 */ /* 0x040fe20000400000 */
[----:B------:R-:W-:Y:S01]  /*8440*/  FMUL R15, R38, R15 ;  /* 0x0000000f260f7220 */ /* 0x000fe20000400000 */
[----:B------:R-:W-:Y:S01]  /*8450*/  F2FP.SATFINITE.E5M2.F32.PACK_AB_MERGE_C R104, R2, R0, R105 ;  /* 0x000000000268723e */ /* 0x000fe20004806069 */
[C---:B------:R-:W-:Y:S01]  /*8460*/  FFMA R11, R41.reuse, R50, R11 ;  /* 0x00000032290b7223 */ /* 0x040fe2000000000b */
[----:B------:R-:W-:Y:S01]  /*8470*/  FFMA R8, R41, R47, R8 ;  /* 0x0000002f29087223 */ /* 0x000fe20000000008 */
[----:B------:R-:W-:Y:S01]  /*8480*/  ISETP.NE.AND P6, PT, R103, RZ, PT ;  /* 0x000000ff6700720c */ /* 0x000fe20003fc5270 */
[----:B------:R-:W-:Y:S01]  /*8490*/  FFMA R9, R41, R52, R9 ;  /* 0x0000003429097223 */ /* 0x000fe20000000009 */
[--C-:B------:R-:W-:Y:S01]  /*84a0*/  HADD2.F32 R53, -RZ, R55.reuse.H0_H0 ;  /* 0x20000037ff357230 */ /* 0x100fe20000004100 */
[----:B------:R-:W-:Y:S01]  /*84b0*/  F2FP.SATFINITE.E5M2.F32.PACK_AB_MERGE_C R105, R11, R6, RZ ;  /* 0x000000060b69723e */ /* 0x000fe200048060ff */
[C---:B------:R-:W-:Y:S01]  /*84c0*/  FFMA R10, R41.reuse, R49, R10 ;  /* 0x00000031290a7223 */ /* 0x040fe2000000000a */
[C---:B------:R-:W-:Y:S01]  /*84d0*/  FFMA R15, R41.reuse, R54, R15 ;  /* 0x00000036290f7223 */ /* 0x040fe2000000000f */
[----:B------:R-:W-:Y:S01]  /*84e0*/  FFMA R12, R41, R51, R12 ;  /* 0x00000033290c7223 */ /* 0x000fe2000000000c */
[----:B------:R-:W-:Y:S01]  /*84f0*/  F2FP.SATFINITE.E5M2.F32.PACK_AB_MERGE_C R105, R5, R4, R105 ;  /* 0x000000040569723e */ /* 0x000fe20004806069 */
[----:B------:R-:W-:Y:S01]  /*8500*/  FFMA R13, R41, R56, R13 ;  /* 0x00000038290d7223 */ /* 0x000fe2000000000d */
[----:B------:R-:W-:Y:S01]  /*8510*/  HADD2.F32 R58, -RZ, R55.H1_H1 ;  /* 0x30000037ff3a7230 */ /* 0x000fe20000004100 */
[----:B------:R-:W-:Y:S01]  /*8520*/  F2FP.SATFINITE.E5M2.F32.PACK_AB_MERGE_C R106, R15, R10, RZ ;  /* 0x0000000a0f6a723e */ /* 0x000fe200048060ff */
[----:B------:R-:W-:Y:S02]  /*8530*/  HADD2.F32 R55, -RZ, R57.H0_H0 ;  /* 0x20000039ff377230 */ /* 0x000fe40000004100 */
[C---:B------:R-:W-:Y:S01]  /*8540*/  FMUL R14, R38.reuse, R18 ;  /* 0x00000012260e7220 */ /* 0x040fe20000400000 */
[C---:B------:R-:W-:Y:S01]  /*8550*/  FMUL R19, R38.reuse, R19 ;  /* 0x0000001326137220 */ /* 0x040fe20000400000 */
[--C-:B------:R-:W-:Y:S02]  /*8560*/  HADD2.F32 R57, -RZ, R59.reuse.H0_H0 ;  /* 0x2000003bff397230 */ /* 0x100fe40000004100 */
[C---:B------:R-:W-:Y:S01]  /*8570*/  FMUL R18, R38.reuse, R22 ;  /* 0x0000001626127220 */ /* 0x040fe20000400000 */
[C---:B------:R-:W-:Y:S01]  /*8580*/  FFMA R14, R41.reuse, R53, R14 ;  /* 0x00000035290e7223 */ /* 0x040fe2000000000e */
[----:B------:R-:W-:Y:S02]  /*8590*/  HADD2.F32 R62, -RZ, R59.H1_H1 ;  /* 0x3000003bff3e7230 */ /* 0x000fe40000004100 */
[C---:B------:R-:W-:Y:S01]  /*85a0*/  FFMA R19, R41.reuse, R58, R19 ;  /* 0x0000003a29137223 */ /* 0x040fe20000000013 */
[----:B------:R-:W-:Y:S02]  /*85b0*/  HADD2.F32 R59, -RZ, R61.H0_H0 ;  /* 0x2000003dff3b7230 */ /* 0x000fe40000004100 */
[C---:B------:R-:W-:Y:S01]  /*85c0*/  FMUL R23, R38.reuse, R23 ;  /* 0x0000001726177220 */ /* 0x040fe20000400000 */
[C---:B------:R-:W-:Y:S01]  /*85d0*/  FFMA R16, R41.reuse, R55, R16 ;  /* 0x0000003729107223 */ /* 0x040fe20000000010 */
[C---:B------:R-:W-:Y:S01]  /*85e0*/  FFMA R17, R41.reuse, R60, R17 ;  /* 0x0000003c29117223 */ /* 0x040fe20000000011 */
[--C-:B------:R-:W-:Y:S02]  /*85f0*/  HADD2.F32 R61, -RZ, R63.reuse.H0_H0 ;  /* 0x2000003fff3d7230 */ /* 0x100fe40000004100 */
[C---:B------:R-:W-:Y:S01]  /*8600*/  FFMA R18, R41.reuse, R57, R18 ;  /* 0x0000003929127223 */ /* 0x040fe20000000012 */
[----:B------:R-:W-:Y:S02]  /*8610*/  HADD2.F32 R66, -RZ, R63.H1_H1 ;  /* 0x3000003fff427230 */ /* 0x000fe40000004100 */
[C---:B------:R-:W-:Y:S01]  /*8620*/  FMUL R22, R38.reuse, R26 ;  /* 0x0000001a26167220 */ /* 0x040fe20000400000 */
[----:B------:R-:W-:Y:S02]  /*8630*/  HADD2.F32 R63, -RZ, R65.H0_H0 ;  /* 0x20000041ff3f7230 */ /* 0x000fe40000004100 */
[C---:B------:R-:W-:Y:S01]  /*8640*/  FFMA R23, R41.reuse, R62, R23 ;  /* 0x0000003e29177223 */ /* 0x040fe20000000017 */
[C---:B------:R-:W-:Y:S01]  /*8650*/  FMUL R27, R38.reuse, R27 ;  /* 0x0000001b261b7220 */ /* 0x040fe20000400000 */
[C---:B------:R-:W-:Y:S01]  /*8660*/  FFMA R20, R41.reuse, R59, R20 ;  /* 0x0000003b29147223 */ /* 0x040fe20000000014 */
[C---:B------:R-:W-:Y:S01]  /*8670*/  FFMA R21, R41.reuse, R64, R21 ;  /* 0x0000004029157223 */ /* 0x040fe20000000015 */
[--C-:B------:R-:W-:Y:S02]  /*8680*/  HADD2.F32 R65, -RZ, R67.reuse.H0_H0 ;  /* 0x20000043ff417230 */ /* 0x100fe40000004100 */
[C---:B------:R-:W-:Y:S01]  /*8690*/  FFMA R22, R41.reuse, R61, R22 ;  /* 0x0000003d29167223 */ /* 0x040fe20000000016 */
[----:B------:R-:W-:Y:S02]  /*86a0*/  HADD2.F32 R70, -RZ, R67.H1_H1 ;  /* 0x30000043ff467230 */ /* 0x000fe40000004100 */
[C---:B------:R-:W-:Y:S01]  /*86b0*/  FMUL R26, R38.reuse, R30 ;  /* 0x0000001e261a7220 */ /* 0x040fe20000400000 */
[--C-:B------:R-:W-:Y:S02]  /*86c0*/  HADD2.F32 R67, -RZ, R40.reuse.H0_H0 ;  /* 0x20000028ff437230 */ /* 0x100fe40000004100 */
[C---:B------:R-:W-:Y:S01]  /*86d0*/  FFMA R27, R41.reuse, R66, R27 ;  /* 0x00000042291b7223 */ /* 0x040fe2000000001b */
[C---:B------:R-:W-:Y:S01]  /*86e0*/  FMUL R31, R38.reuse, R31 ;  /* 0x0000001f261f7220 */ /* 0x040fe20000400000 */
[C---:B------:R-:W-:Y:S01]  /*86f0*/  FFMA R24, R41.reuse, R63, R24 ;  /* 0x0000003f29187223 */ /* 0x040fe20000000018 */
[----:B------:R-:W-:Y:S02]  /*8700*/  HADD2.F32 R40, -RZ, R40.H1_H1 ;  /* 0x30000028ff287230 */ /* 0x000fe40000004100 */
[C---:B------:R-:W-:Y:S01]  /*8710*/  FFMA R25, R41.reuse, R68, R25 ;  /* 0x0000004429197223 */ /* 0x040fe20000000019 */
[--C-:B------:R-:W-:Y:S02]  /*8720*/  HADD2.F32 R69, -RZ, R42.reuse.H0_H0 ;  /* 0x2000002aff457230 */ /* 0x100fe40000004100 */
[C---:B------:R-:W-:Y:S01]  /*8730*/  FFMA R26, R41.reuse, R65, R26 ;  /* 0x00000041291a7223 */ /* 0x040fe2000000001a */
[----:B------:R-:W-:Y:S02]  /*8740*/  HADD2.F32 R42, -RZ, R42.H1_H1 ;  /* 0x3000002aff2a7230 */ /* 0x000fe40000004100 */
[C---:B------:R-:W-:Y:S01]  /*8750*/  FMUL R30, R38.reuse, R34 ;  /* 0x00000022261e7220 */ /* 0x040fe20000400000 */
[----:B------:R-:W-:Y:S01]  /*8760*/  FFMA R31, R41, R70, R31 ;  /* 0x00000046291f7223 */ /* 0x000fe2000000001f */
[----:B------:R-:W-:Y:S01]  /*8770*/  FMUL R35, R38, R35 ;  /* 0x0000002326237220 */ /* 0x000fe20000400000 */
[----:B------:R-:W-:Y:S01]  /*8780*/  F2FP.SATFINITE.E5M2.F32.PACK_AB_MERGE_C R107, R19, R14, RZ ;  /* 0x0000000e136b723e */ /* 0x000fe200048060ff */
[C---:B------:R-:W-:Y:S01]  /*8790*/  FFMA R28, R41.reuse, R67, R28 ;  /* 0x00000043291c7223 */ /* 0x040fe2000000001c */
[C---:B------:R-:W-:Y:S01]  /*87a0*/  FFMA R29, R41.reuse, R40, R29 ;  /* 0x00000028291d7223 */ /* 0x040fe2000000001d */
[C---:B------:R-:W-:Y:S01]  /*87b0*/  FFMA R30, R41.reuse, R69, R30 ;  /* 0x00000045291e7223 */ /* 0x040fe2000000001e */
[----:B------:R-:W-:Y:S01]  /*87c0*/  FFMA R35, R41, R42, R35 ;  /* 0x0000002a29237223 */ /* 0x000fe20000000023 */
[----:B------:R-:W-:Y:S02]  /*87d0*/  F2FP.SATFINITE.E5M2.F32.PACK_AB_MERGE_C R106, R9, R8, R106 ;  /* 0x00000008096a723e */ /* 0x000fe4000480606a */
[----:B------:R-:W-:Y:S02]  /*87e0*/  F2FP.SATFINITE.E5M2.F32.PACK_AB_MERGE_C R107, R13, R12, R107 ;  /* 0x0000000c0d6b723e */ /* 0x000fe4000480606b */
[----:B------:R-:W-:Y:S02]  /*87f0*/  F2FP.SATFINITE.E5M2.F32.PACK_AB_MERGE_C R108, R23, R18, RZ ;  /* 0x00000012176c723e */ /* 0x000fe400048060ff */
[----:B------:R-:W-:Y:S01]  /*8800*/  F2FP.SATFINITE.E5M2.F32.PACK_AB_MERGE_C R109, R27, R22, RZ ;  /* 0x000000161b6d723e */ /* 0x000fe200048060ff */
[----:B------:R1:W-:Y:S01]  /*8810*/  STS.128 [R88+UR43+0x4400], R104 ;  /* 0x0044006858007988 */ /* 0x0003e20008000c2b */
[----:B------:R-:W-:Y:S02]  /*8820*/  F2FP.SATFINITE.E5M2.F32.PACK_AB_MERGE_C R112, R31, R26, RZ ;  /* 0x0000001a1f70723e */ /* 0x000fe400048060ff */
[----:B------:R-:W-:Y:S02]  /*8830*/  F2FP.SATFINITE.E5M2.F32.PACK_AB_MERGE_C R114, R35, R30, RZ ;  /* 0x0000001e2372723e */ /* 0x000fe400048060ff */
[----:B------:R-:W-:Y:S02]  /*8840*/  F2FP.SATFINITE.E5M2.F32.PACK_AB_MERGE_C R108, R17, R16, R108 ;  /* 0x00000010116c723e */ /* 0x000fe4000480606c */
[----:B------:R-:W-:Y:S02]  /*8850*/  F2FP.SATFINITE.E5M2.F32.PACK_AB_MERGE_C R109, R21, R20, R109 ;  /* 0x00000014156d723e */ /* 0x000fe4000480606d */
[----:B------:R-:W-:Y:S02]  /*8860*/  F2FP.SATFINITE.E5M2.F32.PACK_AB_MERGE_C R110, R25, R24, R112 ;  /* 0x00000018196e723e */ /* 0x000fe40004806070 */
[----:B------:R-:W-:Y:S02]  /*8870*/  F2FP.SATFINITE.E5M2.F32.PACK_AB_MERGE_C R111, R29, R28, R114 ;  /* 0x0000001c1d6f723e */ /* 0x000fe40004806072 */
[----:B------:R-:W-:Y:S02]  /*8880*/  LEA R112, R95, UR43, 0x3 ;  /* 0x0000002b5f707c11 */ /* 0x000fe4000f8e18ff */
[----:B------:R-:W-:Y:S01]  /*8890*/  @P6 SHF.L.U32 R113, R94, 0x1f, RZ ;  /* 0x0000001f5e716819 */ /* 0x000fe200000006ff */
[----:B------:R1:W-:Y:S01]  /*88a0*/  STS.128 [R100+0x4400], R108 ;  /* 0x0044006c64007388 */ /* 0x0003e20000000c00 */
[----:B------:R-:W-:Y:S01]  /*88b0*/  @!PT LDS RZ, [RZ] ;  /* 0x00000000fffff984 */ /* 0x000fe20000000800 */
[----:B------:R-:W-:Y:S01]  /*88c0*/  @!PT LDS RZ, [RZ] ;  /* 0x00000000fffff984 */ /* 0x000fe20000000800 */
[----:B------:R-:W-:Y:S01]  /*88d0*/  @!PT LDS RZ, [RZ] ;  /* 0x00000000fffff984 */ /* 0x000fe20000000800 */
[----:B------:R-:W-:Y:S01]  /*88e0*/  @!PT LDS RZ, [RZ] ;  /* 0x00000000fffff984 */ /* 0x000fe20000000800 */
[----:B------:R2:W-:Y:S07]  /*88f0*/  MEMBAR.ALL.CTA ;  /* 0x0000000000007992 */ /* 0x0005ee0000008000 */
[----:B--2---:R-:W2:Y:S02]  /*8900*/  FENCE.VIEW.ASYNC.S ;  /* 0x00000000000073c6 */ /* 0x004ea40000000000 */
[----:B--2---:R-:W-:Y:S06]  /*8910*/  BAR.SYNC.DEFER_BLOCKING 0x1, 0x80 ;  /* 0x0042000000007b1d */ /* 0x004fec0000010000 */
[----:B------:R-:W-:Y:S05]  /*8920*/  @P0 BRA `(.L_x_147) ;  /* 0x0000000000380947 */ /* 0x000fea0003800000 */
[----:B------:R-:W-:Y:S01]  /*8930*/  UIADD3 UR4, UPT, UPT, UR43, 0x4400, URZ ;  /* 0x000044002b047890 */ /* 0x000fe2000fffe0ff */
[----:B------:R-:W-:Y:S01]  /*8940*/  UMOV UR51, UR36 ;  /* 0x0000002400337c82 */ /* 0x000fe20008000000 */
[----:B------:R-:W-:Y:S02]  /*8950*/  UIADD3 UR9, UPT, UPT, UR49, 0x80, URZ ;  /* 0x0000008031097890 */ /* 0x000fe4000fffe0ff */
[----:B------:R-:W-:Y:S02]  /*8960*/  UIADD3 UR8, UPT, UPT, UR43, 0x4c00, URZ ;  /* 0x00004c002b087890 */ /* 0x000fe4000fffe0ff */
[----:B------:R-:W-:Y:S01]  /*8970*/  MOV R98, UR4 ;  /* 0x0000000400627c02 */ /* 0x000fe20008000f00 */
[----:B------:R-:W-:Y:S01]  /*8980*/  UIADD3 UR4, UP0, UPT, UR60, 0x680, URZ ;  /* 0x000006803c047890 */ /* 0x000fe2000ff1e0ff */
[----:B------:R-:W-:Y:S02]  /*8990*/  UMOV UR10, UR50 ;  /* 0x00000032000a7c82 */ /* 0x000fe40008000000 */
[----:B------:R-:W-:Y:S01]  /*89a0*/  R2UR UR48, R98 ;  /* 0x00000000623072ca */ /* 0x000fe200000e0000 */
[----:B------:R-:W-:Y:S01]  /*89b0*/  UIADD3.X UR5, UPT, UPT, URZ, UR61, URZ, UP0, !UPT ;  /* 0x0000003dff057290 */ /* 0x000fe200087fe4ff */
[----:B------:R-:W-:Y:S11]  /*89c0*/  UMOV UR11, UR36 ;  /* 0x00000024000b7c82 */ /* 0x000ff60008000000 */
[----:B------:R2:W-:Y:S01]  /*89d0*/  UTMASTG.3D [UR48], [UR4] ;  /* 0x00000030040073b5 */ /* 0x0005e20008010000 */
[----:B------:R2:W-:Y:S01]  /*89e0*/  UTMASTG.3D [UR8], [UR4] ;  /* 0x00000008040073b5 */ /* 0x0005e20008010000 */
[----:B------:R0:W-:Y:S01]  /*89f0*/  UTMACMDFLUSH ;  /* 0x00000000000079b7 */ /* 0x0001e20000000000 */
[----:B--2---:R-:W-:Y:S04]  /*8a00*/  DEPBAR.LE SB0, 0x1 ;  /* 0x000080400000791a */ /* 0x004fe80000000000 */
.L_x_147:
[----:B------:R-:W-:Y:S05]  /*8a10*/  BSYNC.RECONVERGENT B0 ;  /* 0x0000000000007941 */ /* 0x000fea0003800200 */
.L_x_146:
[----:B------:R-:W-:Y:S06]  /*8a20*/  BAR.SYNC.DEFER_BLOCKING 0x1, 0x80 ;  /* 0x0042000000007b1d */ /* 0x000fec0000010000 */
[----:B------:R-:W2:Y:S01]  /*8a30*/  @P6 SYNCS.PHASECHK.TRANS64.TRYWAIT P0, [R112+URZ+0x210], R113 ;  /* 0x00021071700065a7 */ /* 0x000ea200080011ff */
[----:B------:R-:W-:Y:S01]  /*8a40*/  BSSY B1, `(.L_x_148) ;  /* 0x0000020000017945 */ /* 0x000fe20003800000 */
[----:B--2---:R-:W-:Y:S03]  /*8a50*/  @P6 SEL R71, RZ, 0x1, !P0 ;  /* 0x00000001ff476807 */ /* 0x004fe60004000000 */
[----:B------:R-:W-:Y:S05]  /*8a60*/  @!P6 BRA `(.L_x_149) ;  /* 0x000000000074e947 */ /* 0x000fea0003800000 */
[----:B------:R-:W-:Y:S01]  /*8a70*/  ISETP.NE.AND P1, PT, R101, RZ, PT ;  /* 0x000000ff6500720c */ /* 0x000fe20003f25270 */
[----:B------:R-:W2:Y:S01]  /*8a80*/  S2R R0, SR_CgaCtaId ;  /* 0x0000000000007919 */ /* 0x000ea20000008800 */
[----:B------:R-:W-:Y:S01]  /*8a90*/  ISETP.NE.AND P0, PT, R71, RZ, PT ;  /* 0x000000ff4700720c */ /* 0x000fe20003f05270 */
[----:B------:R-:W-:Y:S10]  /*8aa0*/  BSSY B0, `(.L_x_150) ;  /* 0x0000008000007945 */ /* 0x000ff40003800000 */
[----:B------:R-:W-:Y:S05]  /*8ab0*/  @P1 IMAD R2, R95, 0x1000, R88 ;  /* 0x000010005f021824 */ /* 0x000fea00078e0258 */
[----:B------:R-:W-:Y:S05]  /*8ac0*/  @P1 IADD3 R3, PT, PT, R2, UR43, RZ ;  /* 0x0000002b02031c10 */ /* 0x000fea000fffe0ff */
[----:B------:R-:W-:Y:S01]  /*8ad0*/  @P1 IMAD.IADD R4, R3, 0x1, R102 ;  /* 0x0000000103041824 */ /* 0x000fe200078e0266 */
[----:B------:R-:W-:Y:S06]  /*8ae0*/  @P0 BRA `(.L_x_151) ;  /* 0x00000000000c0947 */ /* 0x000fec0003800000 */
[----:B------:R-:W-:Y:S04]  /*8af0*/  SHF.L.U32 R3, R94, 0x1f, RZ ;  /* 0x0000001f5e037819 */ /* 0x000fe800000006ff */
[----:B------:R-:W3:Y:S02]  /*8b00*/  SYNCS.PHASECHK.TRANS64.TRYWAIT P0, [R112+URZ+0x210], R3 ;  /* 0x00021003700075a7 */ /* 0x000ee400080011ff */
[----:B---3--:R-:W-:Y:S05]  /*8b10*/  @!P0 BRA `(.L_x_152) ;  /* 0x0000003c00ec8947 */ /* 0x008fea0003800000 */
.L_x_151:
[----:B------:R-:W-:Y:S05]  /*8b20*/  BSYNC B0 ;  /* 0x0000000000007941 */ /* 0x000fea0003800000 */
.L_x_150:
[----:B------:R-:W-:Y:S01]  /*8b30*/  ISETP.NE.AND P0, PT, R101, RZ, PT ;  /* 0x000000ff6500720c */ /* 0x000fe20003f05270 */
[----:B---3--:R-:W-:Y:S02]  /*8b40*/  VIADD R3, R112, 0x230 ;  /* 0x0000023070037836 */ /* 0x008fe40000000000 */
[----:B------:R-:W-:Y:S03]  /*8b50*/  VIADD R95, R95, 0x1 ;  /* 0x000000015f5f7836 */ /* 0x000fe60000000000 */
[----:B--2---:R-:W-:Y:S07]  /*8b60*/  PRMT R0, R0, 0x654, R3 ;  /* 0x0000065400007816 */ /* 0x004fee0000000003 */
[----:B------:R2:W3:Y:S04]  /*8b70*/  @P0 LDS.128 R72, [R2+UR43+0x400] ;  /* 0x0004002b02480984 */ /* 0x0004e80008000c00 */
[----:B------:R2:W4:Y:S01]  /*8b80*/  @P0 LDS.128 R76, [R4+0x400] ;  /* 0x00040000044c0984 */ /* 0x0005220000000c00 */
        /* <DEDUP_REMOVED lines=11> */
.L_x_149:
[----:B------:R-:W-:Y:S05]  /*8c40*/  BSYNC B1 ;  /* 0x0000000000017941 */ /* 0x000fea0003800000 */
.L_x_148:
[----:B--2---:R-:W-:Y:S05]  /*8c50*/  VIADD R0, R39, 0x20 ;  /* 0x0000002027007836 */ /* 0x004fea0000000000 */
[----:B------:R-:W-:Y:S04]  /*8c60*/  SHF.R.U32.HI R0, RZ, 0x15, R0 ;  /* 0x00000015ff007819 */ /* 0x000fe80000011600 */
[----:B------:R-:W-:Y:S11]  /*8c70*/  LOP3.LUT P0, RZ, R0, 0x3, R91, 0x48, !PT ;  /* 0x0000000300ff7812 */ /* 0x000ff6000780485b */
[----:B------:R-:W-:Y:S02]  /*8c80*/  @!UPT UIADD3 URZ, UPT, UPT, URZ, URZ, URZ ;  /* 0x000000fffffff290 */ /* 0x000fe4000fffe0ff */
[----:B------:R-:W-:Y:S05]  /*8c90*/  @!P0 BRA `(.L_x_153) ;  /* 0x0000000000408947 */ /* 0x000fea0003800000 */
[----:B------:R-:W2:Y:S01]  /*8ca0*/  LDCU.64 UR8, c[0x4][0x78] ;  /* 0x01000f00ff0877ac */ /* 0x000ea20008000a00 */
[----:B------:R-:W-:Y:S01]  /*8cb0*/  MOV R3, 0x0 ;  /* 0x0000000000037802 */ /* 0x000fe20000000f00 */
[----:B------:R-:W-:Y:S02]  /*8cc0*/  HFMA2 R12, -RZ, RZ, 0, 5.9604644775390625e-08 ;  /* 0x00000001ff0c7431 */ /* 0x000fe400000001ff */
[----:B------:R-:W-:Y:S02]  /*8cd0*/  IMAD.MOV.U32 R8, RZ, RZ, 0x192 ;  /* 0x00000192ff087424 */ /* 0x000fe400078e00ff */
[----:B------:R-:W-:Y:S01]  /*8ce0*/  IMAD.MOV.U32 R13, RZ, RZ, RZ ;  /* 0x000000ffff0d7224 */ /* 0x000fe200078e00ff */
[----:B------:R-:W5:Y:S01]  /*8cf0*/  LDCU.64 UR6, c[0x4][0x80] ;  /* 0x01001000ff0677ac */ /* 0x000f620008000a00 */
[----:B------:R-:W1:Y:S01]  /*8d00*/  LDC.64 R2, c[0x4][R3] ;  /* 0x0100000003027b82 */ /* 0x000e620000000a00 */
[----:B------:R-:W3:Y:S01]  /*8d10*/  LDCU.64 UR4, c[0x4][0x18] ;  /* 0x01000300ff0477ac */ /* 0x000ee20008000a00 */
[----:B--2---:R-:W-:Y:S01]  /*8d20*/  MOV R5, UR9 ;  /* 0x0000000900057c02 */ /* 0x004fe20008000f00 */
[----:B------:R-:W-:Y:S01]  /*8d30*/  IMAD.U32 R4, RZ, RZ, UR8 ;  /* 0x00000008ff047e24 */ /* 0x000fe2000f8e00ff */
[----:B-----5:R-:W-:Y:S01]  /*8d40*/  MOV R7, UR7 ;  /* 0x0000000700077c02 */ /* 0x020fe20008000f00 */
[----:B------:R-:W-:Y:S01]  /*8d50*/  IMAD.U32 R6, RZ, RZ, UR6 ;  /* 0x00000006ff067e24 */ /* 0x000fe2000f8e00ff */
[----:B---3--:R-:W-:Y:S01]  /*8d60*/  MOV R11, UR5 ;  /* 0x00000005000b7c02 */ /* 0x008fe20008000f00 */
[----:B------:R-:W-:Y:S02]  /*8d70*/  IMAD.U32 R10, RZ, RZ, UR4 ;  /* 0x00000004ff0a7e24 */ /* 0x000fe4000f8e00ff */
[----:B------:R-:W-:Y:S07]  /*8d80*/  LEPC R20, `(.L_x_153) ;  /* 0x000000001014794e */ /* 0x000fee0000000000 */
[----:B-1--4-:R-:W-:Y:S05]  /*8d90*/  CALL.ABS.NOINC R2 ;  /* 0x0000000002007343 */ /* 0x012fea0003c00000 */
.L_x_153:
[-C--:B---3--:R-:W-:Y:S01]  /*8da0*/  F2FP.F16.E5M2.UNPACK_B R42, R72.reuse ;  /* 0x00000048ff2a723e */ /* 0x088fe200020004ff */
        /* <DEDUP_REMOVED lines=13> */
[----:B------:R-:W-:Y:S01]  /*8e80*/  F2FP.F16.E5M2.UNPACK_B R54, R75 ;  /* 0x0000004bff36723e */ /* 0x000fe200020004ff */
[----:B------:R-:W2:Y:S01]  /*8e90*/  LDTM.x32 R4, tmem[UR4+0x20] ;  /* 0x00002004000479ee */ /* 0x000ea200082c0000 */
[----:B------:R-:W-:Y:S01]  /*8ea0*/  HADD2.F32 R46, -RZ, R46.H1_H1 ;  /* 0x3000002eff2e7230 */ /* 0x000fe20000004100 */
[----:B----4-:R-:W-:Y:S01]  /*8eb0*/  F2FP.F16.E5M2.UNPACK_B R58, R76 ;  /* 0x0000004cff3a723e */ /* 0x010fe200020004ff */
[--C-:B------:R-:W-:Y:S01]  /*8ec0*/  HADD2.F32 R49, -RZ, R50.reuse.H0_H0 ;  /* 0x20000032ff317230 */ /* 0x100fe20000004100 */
[----:B------:R-:W-:Y:S01]  /*8ed0*/  F2FP.F16.E5M2.UNPACK_B R62, R77 ;  /* 0x0000004dff3e723e */ /* 0x000fe200020004ff */
[----:B------:R-:W-:Y:S01]  /*8ee0*/  HADD2.F32 R50, -RZ, R50.H1_H1 ;  /* 0x30000032ff327230 */ /* 0x000fe20000004100 */
[----:B------:R-:W-:Y:S01]  /*8ef0*/  F2FP.F16.E5M2.UNPACK_B R66, R78 ;  /* 0x0000004eff42723e */ /* 0x000fe200020004ff */
[--C-:B------:R-:W-:Y:S01]  /*8f00*/  HADD2.F32 R53, -RZ, R54.reuse.H0_H0 ;  /* 0x20000036ff357230 */ /* 0x100fe20000004100 */
[----:B------:R-:W-:Y:S01]  /*8f10*/  F2FP.F16.E5M2.UNPACK_B R70, R79 ;  /* 0x0000004fff46723e */ /* 0x000fe200020004ff */
[----:B------:R-:W-:Y:S01]  /*8f20*/  HADD2.F32 R54, -RZ, R54.H1_H1 ;  /* 0x30000036ff367230 */ /* 0x000fe20000004100 */
[----:B------:R-:W-:Y:S01]  /*8f30*/  F2FP.F16.E5M2.UNPACK_B R56, R75.H1 ;  /* 0x0000004bff38723e */ /* 0x000fe200030004ff */
[--C-:B------:R-:W-:Y:S01]  /*8f40*/  HADD2.F32 R57, -RZ, R58.reuse.H0_H0 ;  /* 0x2000003aff397230 */ /* 0x100fe20000004100 */
[----:B------:R-:W-:Y:S01]  /*8f50*/  F2FP.F16.E5M2.UNPACK_B R60, R76.H1 ;  /* 0x0000004cff3c723e */ /* 0x000fe200030004ff */
[----:B------:R-:W-:Y:S01]  /*8f60*/  HADD2.F32 R58, -RZ, R58.H1_H1 ;  /* 0x3000003aff3a7230 */ /* 0x000fe20000004100 */
[----:B------:R-:W-:Y:S01]  /*8f70*/  F2FP.F16.E5M2.UNPACK_B R64, R77.H1 ;  /* 0x0000004dff40723e */ /* 0x000fe200030004ff */
[--C-:B------:R-:W-:Y:S01]  /*8f80*/  HADD2.F32 R61, -RZ, R62.reuse.H0_H0 ;  /* 0x2000003eff3d7230 */ /* 0x100fe20000004100 */
[----:B------:R-:W-:Y:S01]  /*8f90*/  F2FP.F16.E5M2.UNPACK_B R68, R78.H1 ;  /* 0x0000004eff44723e */ /* 0x000fe200030004ff */
[----:B------:R-:W-:Y:S01]  /*8fa0*/  HADD2.F32 R62, -RZ, R62.H1_H1 ;  /* 0x3000003eff3e7230 */ /* 0x000fe20000004100 */
[----:B------:R-:W-:Y:S01]  /*8fb0*/  ISETP.NE.AND P0, PT, R99, RZ, PT ;  /* 0x000000ff6300720c */ /* 0x000fe20003f05270 */
[--C-:B------:R-:W-:Y:S01]  /*8fc0*/  HADD2.F32 R65, -RZ, R66.reuse.H0_H0 ;  /* 0x20000042ff417230 */ /* 0x100fe20000004100 */
[----:B------:R-:W-:Y:S01]  /*8fd0*/  ISETP.NE.AND P6, PT, R103, RZ, PT ;  /* 0x000000ff6700720c */ /* 0x000fe20003fc5270 */
[----:B------:R-:W-:Y:S02]  /*8fe0*/  HADD2.F32 R66, -RZ, R66.H1_H1 ;  /* 0x30000042ff427230 */ /* 0x000fe40000004100 */
[--C-:B------:R-:W-:Y:S02]  /*8ff0*/  HADD2.F32 R69, -RZ, R70.reuse.H0_H0 ;  /* 0x20000046ff457230 */ /* 0x100fe40000004100 */
[C---:B--2---:R-:W-:Y:S01]  /*9000*/  FMUL R0, R38.reuse, R4 ;  /* 0x0000000426007220 */ /* 0x044fe20000400000 */
        /* <DEDUP_REMOVED lines=20> */
[--C-:B------:R-:W-:Y:S02]  /*9150*/  HADD2.F32 R47, -RZ, R48.reuse.H0_H0 ;  /* 0x20000030ff2f7230 */ /* 0x100fe40000004100 */
[C---:B------:R-:W-:Y:S01]  /*9160*/  FMUL R6, R38.reuse, R10 ;  /* 0x0000000a26067220 */ /* 0x040fe20000400000 */
[C---:B------:R-:W-:Y:S01]  /*9170*/  FFMA R3, R41.reuse, R42, R3 ;  /* 0x0000002a29037223 */ /* 0x040fe20000000003 */
[----:B------:R-:W-:Y:S02]  /*9180*/  HADD2.F32 R48, -RZ, R48.H1_H1 ;  /* 0x30000030ff307230 */ /* 0x000fe40000004100 */
[C---:B------:R-:W-:Y:S01]  /*9190*/  FFMA R7, R41.reuse, R44, R7 ;  /* 0x0000002c29077223 */ /* 0x040fe20000000007 */
[C---:B------:R-:W-:Y:S01]  /*91a0*/  FFMA R4, R41.reuse, R45, R4 ;  /* 0x0000002d29047223 */ /* 0x040fe20000000004 */
[C---:B------:R-:W-:Y:S01]  /*91b0*/  FFMA R5, R41.reuse, R46, R5 ;  /* 0x0000002e29057223 */ /* 0x040fe20000000005 */
[----:B------:R-:W-:Y:S01]  /*91c0*/  FFMA R6, R41, R47, R6 ;  /* 0x0000002f29067223 */ /* 0x000fe20000000006 */
[----:B------:R-:W-:Y:S01]  /*91d0*/  FMUL R11, R38, R11 ;  /* 0x0000000b260b7220 */ /* 0x000fe20000400000 */
[----:B------:R-:W-:Y:S01]  /*91e0*/  F2FP.F16.E5M2.UNPACK_B R40, R79.H1 ;  /* 0x0000004fff28723e */ /* 0x000fe200030004ff */
[--C-:B------:R-:W-:Y:S01]  /*91f0*/  HADD2.F32 R51, -RZ, R52.reuse.H0_H0 ;  /* 0x20000034ff337230 */ /* 0x100fe20000004100 */
[----:B-1----:R-:W-:Y:S01]  /*9200*/  F2FP.SATFINITE.E5M2.F32.PACK_AB_MERGE_C R105, R7, R3, RZ ;  /* 0x000000030769723e */ /* 0x002fe200048060ff */
[C---:B------:R-:W-:Y:S01]  /*9210*/  FFMA R11, R41.reuse, R48, R11 ;  /* 0x00000030290b7223 */ /* 0x040fe2000000000b */
[C---:B------:R-:W-:Y:S01]  /*9220*/  FFMA R8, R41.reuse, R49, R8 ;  /* 0x0000003129087223 */ /* 0x040fe20000000008 */
[----:B------:R-:W-:Y:S01]  /*9230*/  FFMA R9, R41, R50, R9 ;  /* 0x0000003229097223 */ /* 0x000fe20000000009 */
[----:B------:R-:W-:Y:S01]  /*9240*/  F2FP.SATFINITE.E5M2.F32.PACK_AB_MERGE_C R104, R2, R0, R105 ;  /* 0x000000000268723e */ /* 0x000fe20004806069 */
[----:B------:R-:W-:Y:S01]  /*9250*/  HADD2.F32 R52, -RZ, R52.H1_H1 ;  /* 0x30000034ff347230 */ /* 0x000fe20000004100 */
[----:B------:R-:W-:Y:S01]  /*9260*/  F2FP.SATFINITE.E5M2.F32.PACK_AB_MERGE_C R106, R11, R6, RZ ;  /* 0x000000060b6a723e */ /* 0x000fe200048060ff */
[C---:B------:R-:W-:Y:S01]  /*9270*/  FMUL R10, R38.reuse, R14 ;  /* 0x0000000e260a7220 */ /* 0x040fe20000400000 */
[C---:B------:R-:W-:Y:S01]  /*9280*/  FMUL R15, R38.reuse, R15 ;  /* 0x0000000f260f7220 */ /* 0x040fe20000400000 */
[--C-:B------:R-:W-:Y:S01]  /*9290*/  HADD2.F32 R55, -RZ, R56.reuse.H0_H0 ;  /* 0x20000038ff377230 */ /* 0x100fe20000004100 */
[----:B------:R-:W-:Y:S01]  /*92a0*/  F2FP.SATFINITE.E5M2.F32.PACK_AB_MERGE_C R105, R5, R4, R106 ;  /* 0x000000040569723e */ /* 0x000fe2000480606a */
[C---:B------:R-:W-:Y:S01]  /*92b0*/  FFMA R10, R41.reuse, R51, R10 ;  /* 0x00000033290a7223 */ /* 0x040fe2000000000a */
[C---:B------:R-:W-:Y:S01]  /*92c0*/  FFMA R15, R41.reuse, R52, R15 ;  /* 0x00000034290f7223 */ /* 0x040fe2000000000f */
[C---:B------:R-:W-:Y:S01]  /*92d0*/  FFMA R12, R41.reuse, R53, R12 ;  /* 0x00000035290c7223 */ /* 0x040fe2000000000c */
[C---:B------:R-:W-:Y:S01]  /*92e0*/  FFMA R13, R41.reuse, R54, R13 ;  /* 0x00000036290d7223 */ /* 0x040fe2000000000d */
[----:B------:R-:W-:Y:S02]  /*92f0*/  HADD2.F32 R56, -RZ, R56.H1_H1 ;  /* 0x30000038ff387230 */ /* 0x000fe40000004100 */
[C---:B------:R-:W-:Y:S01]  /*9300*/  FMUL R14, R38.reuse, R18 ;  /* 0x00000012260e7220 */ /* 0x040fe20000400000 */
[C---:B------:R-:W-:Y:S01]  /*9310*/  FMUL R19, R38.reuse, R19 ;  /* 0x0000001326137220 */ /* 0x040fe20000400000 */
[--C-:B------:R-:W-:Y:S02]  /*9320*/  HADD2.F32 R59, -RZ, R60.reuse.H0_H0 ;  /* 0x2000003cff3b7230 */ /* 0x100fe40000004100 */
[C---:B------:R-:W-:Y:S01]  /*9330*/  FMUL R18, R38.reuse, R22 ;  /* 0x0000001626127220 */ /* 0x040fe20000400000 */
[C---:B------:R-:W-:Y:S01]  /*9340*/  FFMA R14, R41.reuse, R55, R14 ;  /* 0x00000037290e7223 */ /* 0x040fe2000000000e */
[----:B------:R-:W-:Y:S02]  /*9350*/  HADD2.F32 R60, -RZ, R60.H1_H1 ;  /* 0x3000003cff3c7230 */ /* 0x000fe40000004100 */
        /* <DEDUP_REMOVED lines=8> */
[C---:B------:R-:W-:Y:S01]  /*93e0*/  FFMA R23, R41.reuse, R60, R23 ;  /* 0x0000003c29177223 */ /* 0x040fe20000000017 */
[C---:B------:R-:W-:Y:S01]  /*93f0*/  FMUL R27, R38.reuse, R27 ;  /* 0x0000001b261b7220 */ /* 0x040fe20000400000 */
[C---:B------:R-:W-:Y:S01]  /*9400*/  FFMA R20, R41.reuse, R61, R20 ;  /* 0x0000003d29147223 */ /* 0x040fe20000000014 */
[C---:B------:R-:W-:Y:S01]  /*9410*/  FFMA R21, R41.reuse, R62, R21 ;  /* 0x0000003e29157223 */ /* 0x040fe20000000015 */
[--C-:B------:R-:W-:Y:S02]  /*9420*/  HADD2.F32 R67, -RZ, R68.reuse.H0_H0 ;  /* 0x20000044ff437230 */ /* 0x100fe40000004100 */
[----:B------:R-:W-:Y:S01]  /*9430*/  FFMA R22, R41, R63, R22 ;  /* 0x0000003f29167223 */ /* 0x000fe20000000016 */
[----:B------:R-:W-:Y:S02]  /*9440*/  HADD2.F32 R68, -RZ, R68.H1_H1 ;  /* 0x30000044ff447230 */ /* 0x000fe40000004100 */
[C---:B------:R-:W-:Y:S01]  /*9450*/  FMUL R26, R38.reuse, R30 ;  /* 0x0000001e261a7220 */ /* 0x040fe20000400000 */
[----:B------:R-:W-:Y:S01]  /*9460*/  F2FP.SATFINITE.E5M2.F32.PACK_AB_MERGE_C R107, R15, R10, RZ ;  /* 0x0000000a0f6b723e */ /* 0x000fe200048060ff */
        /* <DEDUP_REMOVED lines=8> */
[----:B------:R-:W-:Y:S01]  /*94f0*/  F2FP.SATFINITE.E5M2.F32.PACK_AB_MERGE_C R106, R9, R8, R107 ;  /* 0x00000008096a723e */ /* 0x000fe2000480606b */
        /* <DEDUP_REMOVED lines=28> */
[----:B------:R-:W-:Y:S02]  /*96c0*/  UIADD3 UR4, UP0, UPT, UR60, 0x680, URZ ;  /* 0x000006803c047890 */ /* 0x000fe4000ff1e0ff */
[----:B------:R-:W-:Y:S02]  /*96d0*/  UIADD3 UR13, UPT, UPT, UR49, 0x20, URZ ;  /* 0x00000020310d7890 */ /* 0x000fe4000fffe0ff */
[----:B------:R-:W-:Y:S02]  /*96e0*/  UIADD3 UR12, UPT, UPT, UR43, 0x5400, URZ ;  /* 0x000054002b0c7890 */ /* 0x000fe4000fffe0ff */
[----:B------:R-:W-:Y:S01]  /*96f0*/  UIADD3.X UR5, UPT, UPT, URZ, UR61, URZ, UP0, !UPT ;  /* 0x0000003dff057290 */ /* 0x000fe200087fe4ff */
[----:B------:R-:W-:Y:S01]  /*9700*/  UMOV UR14, UR50 ;  /* 0x00000032000e7c82 */ /* 0x000fe20008000000 */
[----:B------:R-:W-:Y:S01]  /*9710*/  UMOV UR15, UR36 ;  /* 0x00000024000f7c82 */ /* 0x000fe20008000000 */
[----:B------:R-:W-:Y:S02]  /*9720*/  UIADD3 UR9, UPT, UPT, UR49, 0xa0, URZ ;  /* 0x000000a031097890 */ /* 0x000fe4000fffe0ff */
[----:B------:R-:W-:Y:S01]  /*9730*/  UIADD3 UR8, UPT, UPT, UR43, 0x5c00, URZ ;  /* 0x00005c002b087890 */ /* 0x000fe2000fffe0ff */
[----:B------:R-:W-:Y:S03]  /*9740*/  UMOV UR10, UR50 ;  /* 0x00000032000a7c82 */ /* 0x000fe60008000000 */
[----:B------:R2:W-:Y:S01]  /*9750*/  UTMASTG.3D [UR12], [UR4] ;  /* 0x0000000c040073b5 */ /* 0x0005e20008010000 */
[----:B------:R-:W-:Y:S04]  /*9760*/  UMOV UR11, UR36 ;  /* 0x00000024000b7c82 */ /* 0x000fe80008000000 */
[----:B------:R2:W-:Y:S01]  /*9770*/  UTMASTG.3D [UR8], [UR4] ;  /* 0x00000008040073b5 */ /* 0x0005e20008010000 */
[----:B------:R0:W-:Y:S01]  /*9780*/  UTMACMDFLUSH ;  /* 0x00000000000079b7 */ /* 0x0001e20000000000 */
[----:B--2---:R-:W-:Y:S04]  /*9790*/  DEPBAR.LE SB0, 0x1 ;  /* 0x000080400000791a */ /* 0x004fe80000000000 */
.L_x_155:
[----:B------:R-:W-:Y:S05]  /*97a0*/  BSYNC.RECONVERGENT B0 ;  /* 0x0000000000007941 */ /* 0x000fea0003800200 */
.L_x_154:
        /* <DEDUP_REMOVED lines=16> */
.L_x_159:
[----:B------:R-:W-:Y:S05]  /*98b0*/  BSYNC B0 ;  /* 0x0000000000007941 */ /* 0x000fea0003800000 */
.L_x_158:
        /* <DEDUP_REMOVED lines=17> */
.L_x_157:
[----:B------:R-:W-:Y:S05]  /*99d0*/  BSYNC B1 ;  /* 0x0000000000017941 */ /* 0x000fea0003800000 */
.L_x_156:
        /* <DEDUP_REMOVED lines=21> */
.L_x_161:
        /* <DEDUP_REMOVED lines=17> */
[----:B------:R-:W-:Y:S01]  /*9c40*/  ISETP.NE.AND P6, PT, R103, RZ, PT ;  /* 0x000000ff6700720c */ /* 0x000fe20003fc5270 */
[--C-:B------:R-:W-:Y:S01]  /*9c50*/  HADD2.F32 R49, -RZ, R50.reuse.H0_H0 ;  /* 0x20000032ff317230 */ /* 0x100fe20000004100 */
[----:B----4-:R-:W-:Y:S01]  /*9c60*/  F2FP.F16.E5M2.UNPACK_B R58, R76 ;  /* 0x0000004cff3a723e */ /* 0x010fe200020004ff */
[----:B------:R-:W-:Y:S01]  /*9c70*/  HADD2.F32 R50, -RZ, R50.H1_H1 ;  /* 0x30000032ff327230 */ /* 0x000fe20000004100 */
[----:B------:R-:W-:Y:S01]  /*9c80*/  F2FP.F16.E5M2.UNPACK_B R62, R77 ;  /* 0x0000004dff3e723e */ /* 0x000fe200020004ff */
[--C-:B------:R-:W-:Y:S01]  /*9c90*/  HADD2.F32 R53, -RZ, R54.reuse.H0_H0 ;  /* 0x20000036ff357230 */ /* 0x100fe20000004100 */
[----:B------:R-:W-:Y:S01]  /*9ca0*/  F2FP.F16.E5M2.UNPACK_B R66, R78 ;  /* 0x0000004eff42723e */ /* 0x000fe200020004ff */
[----:B------:R-:W-:Y:S01]  /*9cb0*/  HADD2.F32 R54, -RZ, R54.H1_H1 ;  /* 0x30000036ff367230 */ /* 0x000fe20000004100 */
[----:B------:R-:W-:Y:S01]  /*9cc0*/  F2FP.F16.E5M2.UNPACK_B R70, R79 ;  /* 0x0000004fff46723e */ /* 0x000fe200020004ff */
[--C-:B------:R-:W-:Y:S01]  /*9cd0*/  HADD2.F32 R57, -RZ, R58.reuse.H0_H0 ;  /* 0x2000003aff397230 */ /* 0x100fe20000004100 */
[----:B------:R-:W-:Y:S01]  /*9ce0*/  F2FP.F16.E5M2.UNPACK_B R56, R75.H1 ;  /* 0x0000004bff38723e */ /* 0x000fe200030004ff */
[----:B------:R-:W-:Y:S01]  /*9cf0*/  HADD2.F32 R58, -RZ, R58.H1_H1 ;  /* 0x3000003aff3a7230 */ /* 0x000fe20000004100 */
[----:B------:R-:W-:Y:S01]  /*9d00*/  F2FP.F16.E5M2.UNPACK_B R60, R76.H1 ;  /* 0x0000004cff3c723e */ /* 0x000fe200030004ff */
[--C-:B------:R-:W-:Y:S01]  /*9d10*/  HADD2.F32 R61, -RZ, R62.reuse.H0_H0 ;  /* 0x2000003eff3d7230 */ /* 0x100fe20000004100 */
[----:B------:R-:W-:Y:S01]  /*9d20*/  F2FP.F16.E5M2.UNPACK_B R64, R77.H1 ;  /* 0x0000004dff40723e */ /* 0x000fe200030004ff */
[----:B------:R-:W-:Y:S01]  /*9d30*/  HADD2.F32 R62, -RZ, R62.H1_H1 ;  /* 0x3000003eff3e7230 */ /* 0x000fe20000004100 */
[----:B------:R-:W-:Y:S01]  /*9d40*/  F2FP.F16.E5M2.UNPACK_B R68, R78.H1 ;  /* 0x0000004eff44723e */ /* 0x000fe200030004ff */
        /* <DEDUP_REMOVED lines=36> */
[----:B------:R-:W-:Y:S01]  /*9f90*/  F2FP.SATFINITE.E5M2.F32.PACK_AB_MERGE_C R103, R7, R3, RZ ;  /* 0x000000030767723e */ /* 0x000fe200048060ff */
[C---:B------:R-:W-:Y:S01]  /*9fa0*/  FFMA R11, R41.reuse, R48, R11 ;  /* 0x00000030290b7223 */ /* 0x040fe2000000000b */
[C---:B------:R-:W-:Y:S01]  /*9fb0*/  FFMA R8, R41.reuse, R49, R8 ;  /* 0x0000003129087223 */ /* 0x040fe20000000008 */
[----:B------:R-:W-:Y:S01]  /*9fc0*/  FFMA R9, R41, R50, R9 ;  /* 0x0000003229097223 */ /* 0x000fe20000000009 */
[----:B-1----:R-:W-:Y:S01]  /*9fd0*/  F2FP.SATFINITE.E5M2.F32.PACK_AB_MERGE_C R104, R2, R0, R103 ;  /* 0x000000000268723e */ /* 0x002fe20004806067 */
        /* <DEDUP_REMOVED lines=44> */
[----:B------:R-:W-:Y:S01]  /*a2a0*/  FFMA R28, R41, R69, R28 ;  /* 0x00000045291c7223 */ /* 0x000fe2000000001c */
[----:B------:R-:W-:Y:S01]  /*a2b0*/  F2FP.SATFINITE.E5M2.F32.PACK_AB_MERGE_C R107, R19, R14, RZ ;  /* 0x0000000e136b723e */ /* 0x000fe200048060ff */
        /* <DEDUP_REMOVED lines=25> */
[----:B------:R-:W-:Y:S02]  /*a450*/  UIADD3 UR4, UPT, UPT, UR43, 0x4400, URZ ;  /* 0x000044002b047890 */ /* 0x000fe4000fffe0ff */
[----:B------:R-:W-:Y:S01]  /*a460*/  UIADD3 UR9, UPT, UPT, UR49, 0x40, URZ ;  /* 0x0000004031097890 */ /* 0x000fe2000fffe0ff */
[----:B------:R-:W-:Y:S01]  /*a470*/  UMOV UR10, UR50 ;  /* 0x00000032000a7c82 */ /* 0x000fe20008000000 */
[----:B------:R-:W-:Y:S02]  /*a480*/  UMOV UR11, UR36 ;  /* 0x00000024000b7c82 */ /* 0x000fe40008000000 */
[----:B------:R-:W-:Y:S01]  /*a490*/  MOV R98, UR4 ;  /* 0x0000000400627c02 */ /* 0x000fe20008000f00 */
[----:B------:R-:W-:Y:S02]  /*a4a0*/  UIADD3 UR4, UP0, UPT, UR60, 0x680, URZ ;  /* 0x000006803c047890 */ /* 0x000fe4000ff1e0ff */
[----:B------:R-:W-:Y:S01]  /*a4b0*/  UIADD3 UR13, UPT, UPT, UR49, 0xc0, URZ ;  /* 0x000000c0310d7890 */ /* 0x000fe2000fffe0ff */
[----:B------:R-:W-:Y:S01]  /*a4c0*/  R2UR UR8, R98 ;  /* 0x00000000620872ca */ /* 0x000fe200000e0000 */
[----:B------:R-:W-:Y:S02]  /*a4d0*/  UIADD3.X UR5, UPT, UPT, URZ, UR61, URZ, UP0, !UPT ;  /* 0x0000003dff057290 */ /* 0x000fe400087fe4ff */
[----:B------:R-:W-:Y:S01]  /*a4e0*/  UIADD3 UR12, UPT, UPT, UR43, 0x4c00, URZ ;  /* 0x00004c002b0c7890 */ /* 0x000fe2000fffe0ff */
[----:B------:R-:W-:Y:S01]  /*a4f0*/  UMOV UR14, UR50 ;  /* 0x00000032000e7c82 */ /* 0x000fe20008000000 */
[----:B------:R-:W-:Y:S08]  /*a500*/  UMOV UR15, UR36 ;  /* 0x00000024000f7c82 */ /* 0x000ff00008000000 */
[----:B------:R2:W-:Y:S01]  /*a510*/  UTMASTG.3D [UR8], [UR4] ;  /* 0x00000008040073b5 */ /* 0x0005e20008010000 */
[----:B------:R2:W-:Y:S01]  /*a520*/  UTMASTG.3D [UR12], [UR4] ;  /* 0x0000000c040073b5 */ /* 0x0005e20008010000 */
[----:B------:R0:W-:Y:S01]  /*a530*/  UTMACMDFLUSH ;  /* 0x00000000000079b7 */ /* 0x0001e20000000000 */
[----:B--2---:R-:W-:Y:S04]  /*a540*/  DEPBAR.LE SB0, 0x1 ;  /* 0x000080400000791a */ /* 0x004fe80000000000 */
.L_x_163:
[----:B------:R-:W-:Y:S05]  /*a550*/  BSYNC.RECONVERGENT B0 ;  /* 0x0000000000007941 */ /* 0x000fea0003800200 */
.L_x_162:
        /* <DEDUP_REMOVED lines=16> */
.L_x_167:
[----:B------:R-:W-:Y:S05]  /*a660*/  BSYNC B0 ;  /* 0x0000000000007941 */ /* 0x000fea0003800000 */
.L_x_166:
        /* <DEDUP_REMOVED lines=17> */
.L_x_165:
[----:B------:R-:W-:Y:S05]  /*a780*/  BSYNC B1 ;  /* 0x0000000000017941 */ /* 0x000fea0003800000 */
.L_x_164:
        /* <DEDUP_REMOVED lines=21> */
.L_x_169:
[----:B------:R-:W-:Y:S01]  /*a8e0*/  ISETP.NE.AND P0, PT, R99, RZ, PT ;  /* 0x000000ff6300720c */ /* 0x000fe20003f05270 */
[----:B------:R-:W-:Y:S05]  /*a8f0*/  WARPSYNC.ALL ;  /* 0x0000000000007948 */ /* 0x000fea0003800000 */
[----:B------:R-:W-:Y:S01]  /*a900*/  R2UR UR4, R39 ;  /* 0x00000000270472ca */ /* 0x000fe200000e0000 */
[----:B------:R-:W-:Y:S01]  /*a910*/  BSSY.RECONVERGENT B0, `(.L_x_170) ;  /* 0x000009f000007945 */ /* 0x000fe20003800200 */
[-C--:B---3--:R-:W-:Y:S02]  /*a920*/  F2FP.F16.E5M2.UNPACK_B R42, R72.reuse ;  /* 0x00000048ff2a723e */ /* 0x088fe400020004ff */
[----:B------:R-:W-:Y:S02]  /*a930*/  F2FP.F16.E5M2.UNPACK_B R72, R72.H1 ;  /* 0x00000048ff48723e */ /* 0x000fe400030004ff */
[-C--:B------:R-:W-:Y:S01]  /*a940*/  F2FP.F16.E5M2.UNPACK_B R46, R73.reuse ;  /* 0x00000049ff2e723e */ /* 0x080fe200020004ff */
[--C-:B------:R-:W-:Y:S01]  /*a950*/  HADD2.F32 R40, -RZ, R42.reuse.H0_H0 ;  /* 0x2000002aff287230 */ /* 0x100fe20000004100 */
[----:B------:R-:W-:Y:S01]  /*a960*/  F2FP.F16.E5M2.UNPACK_B R73, R73.H1 ;  /* 0x00000049ff49723e */ /* 0x000fe200030004ff */
[----:B------:R-:W-:Y:S01]  /*a970*/  HADD2.F32 R42, -RZ, R42.H1_H1 ;  /* 0x3000002aff2a7230 */ /* 0x000fe20000004100 */
[-C--:B------:R-:W-:Y:S01]  /*a980*/  F2FP.F16.E5M2.UNPACK_B R50, R74.reuse ;  /* 0x0000004aff32723e */ /* 0x080fe200020004ff */
[----:B------:R-:W-:Y:S01]  /*a990*/  HADD2.F32 R43, -RZ, R72.H0_H0 ;  /* 0x20000048ff2b7230 */ /* 0x000fe20000004100 */
[----:B------:R-:W-:Y:S01]  /*a9a0*/  F2FP.F16.E5M2.UNPACK_B R74, R74.H1 ;  /* 0x0000004aff4a723e */ /* 0x000fe200030004ff */
[----:B------:R-:W2:Y:S01]  /*a9b0*/  LDTM.x32 R4, tmem[UR4+0x60] ;  /* 0x00006004000479ee */ /* 0x000ea200082c0000 */
[----:B------:R-:W-:Y:S01]  /*a9c0*/  NOP ;  /* 0x0000000000007918 */ /* 0x000fe20000000000 */
[----:B------:R-:W-:Y:S01]  /*a9d0*/  IADD3 R92, PT, PT, R92, 0x2a0, RZ ;  /* 0x000002a05c5c7810 */ /* 0x000fe20007ffe0ff */
[--C-:B------:R-:W-:Y:S01]  /*a9e0*/  HADD2.F32 R45, -RZ, R46.reuse.H0_H0 ;  /* 0x2000002eff2d7230 */ /* 0x100fe20000004100 */
[----:B------:R-:W-:Y:S01]  /*a9f0*/  F2FP.F16.E5M2.UNPACK_B R54, R75 ;  /* 0x0000004bff36723e */ /* 0x000fe200020004ff */
[----:B------:R-:W-:Y:S01]  /*aa00*/  HADD2.F32 R46, -RZ, R46.H1_H1 ;  /* 0x3000002eff2e7230 */ /* 0x000fe20000004100 */
[----:B------:R-:W-:Y:S01]  /*aa10*/  LOP3.LUT R92, R92, 0xfefffff8, RZ, 0xc0, !PT ;  /* 0xfefffff85c5c7812 */ /* 0x000fe200078ec0ff */
[--C-:B------:R-:W-:Y:S01]  /*aa20*/  HADD2.F32 R49, -RZ, R50.reuse.H0_H0 ;  /* 0x20000032ff317230 */ /* 0x100fe20000004100 */
[----:B----4-:R-:W-:Y:S01]  /*aa30*/  F2FP.F16.E5M2.UNPACK_B R58, R76 ;  /* 0x0000004cff3a723e */ /* 0x010fe200020004ff */
[----:B------:R-:W-:Y:S01]  /*aa40*/  HADD2.F32 R50, -RZ, R50.H1_H1 ;  /* 0x30000032ff327230 */ /* 0x000fe20000004100 */
[----:B--2---:R2:W-:Y:S01]  /*aa50*/  SYNCS.ARRIVE.TRANS64.RED.A1T0 RZ, [R92+URZ], RZ ;  /* 0x000000ff5cff79a7 */ /* 0x0045e200081004ff */
[--C-:B------:R-:W-:Y:S01]  /*aa60*/  HADD2.F32 R53, -RZ, R54.reuse.H0_H0 ;  /* 0x20000036ff357230 */ /* 0x100fe20000004100 */
[-C--:B------:R-:W-:Y:S01]  /*aa70*/  F2FP.F16.E5M2.UNPACK_B R62, R77.reuse ;  /* 0x0000004dff3e723e */ /* 0x080fe200020004ff */
[----:B------:R-:W-:Y:S01]  /*aa80*/  HADD2.F32 R54, -RZ, R54.H1_H1 ;  /* 0x30000036ff367230 */ /* 0x000fe20000004100 */
[----:B------:R-:W-:Y:S01]  /*aa90*/  F2FP.F16.E5M2.UNPACK_B R77, R77.H1 ;  /* 0x0000004dff4d723e */ /* 0x000fe200030004ff */
        /* <DEDUP_REMOVED lines=8> */
[----:B------:R-:W-:Y:S02]  /*ab20*/  HADD2.F32 R64, -RZ, R77.H1_H1 ;  /* 0x3000004dff407230 */ /* 0x000fe40000004100 */
[C---:B------:R-:W-:Y:S01]  /*ab30*/  FMUL R4, R38.reuse, R4 ;  /* 0x0000000426047220 */ /* 0x040fe20000400000 */
        /* <DEDUP_REMOVED lines=13> */
[--C-:B------:R-:W-:Y:S02]  /*ac10*/  HADD2.F32 R65, -RZ, R66.reuse.H0_H0 ;  /* 0x20000042ff417230 */ /* 0x100fe40000004100 */
[C---:B------:R-:W-:Y:S01]  /*ac20*/  FMUL R24, R38.reuse, R28 ;  /* 0x0000001c26187220 */ /* 0x040fe20000400000 */
[----:B------:R-:W-:Y:S02]  /*ac30*/  HADD2.F32 R66, -RZ, R66.H1_H1 ;  /* 0x30000042ff427230 */ /* 0x000fe40000004100 */
[C---:B------:R-:W-:Y:S01]  /*ac40*/  FMUL R25, R38.reuse, R29 ;  /* 0x0000001d26197220 */ /* 0x040fe20000400000 */
[--C-:B------:R-:W-:Y:S02]  /*ac50*/  HADD2.F32 R69, -RZ, R70.reuse.H0_H0 ;  /* 0x20000046ff457230 */ /* 0x100fe40000004100 */
[C---:B------:R-:W-:Y:S01]  /*ac60*/  FMUL R28, R38.reuse, R32 ;  /* 0x00000020261c7220 */ /* 0x040fe20000400000 */
[----:B------:R-:W-:Y:S02]  /*ac70*/  HADD2.F32 R70, -RZ, R70.H1_H1 ;  /* 0x30000046ff467230 */ /* 0x000fe40000004100 */
[C---:B------:R-:W-:Y:S01]  /*ac80*/  FMUL R29, R38.reuse, R33 ;  /* 0x00000021261d7220 */ /* 0x040fe20000400000 */
        /* <DEDUP_REMOVED lines=11> */
[C---:B------:R-:W-:Y:S01]  /*ad40*/  FMUL R11, R38.reuse, R11 ;  /* 0x0000000b260b7220 */ /* 0x040fe20000400000 */
        /* <DEDUP_REMOVED lines=28> */
[----:B------:R-:W-:Y:S02]  /*af10*/  HADD2.F32 R62, -RZ, R77.H0_H0 ;  /* 0x2000004dff3e7230 */ /* 0x000fe40000004100 */
[C---:B------:R-:W-:Y:S01]  /*af20*/  FFMA R22, R41.reuse, R59, R22 ;  /* 0x0000003b29167223 */ /* 0x040fe20000000016 */
[C---:B------:R-:W-:Y:S01]  /*af30*/  FMUL R3, R38.reuse, R26 ;  /* 0x0000001a26037220 */ /* 0x040fe20000400000 */
[C---:B------:R-:W-:Y:S01]  /*af40*/  FFMA R23, R41.reuse, R60, R23 ;  /* 0x0000003c29177223 */ /* 0x040fe20000000017 */
[C---:B------:R-:W-:Y:S01]  /*af50*/  FMUL R27, R38.reuse, R27 ;  /* 0x0000001b261b7220 */ /* 0x040fe20000400000 */
[C---:B------:R-:W-:Y:S01]  /*af60*/  FFMA R0, R41.reuse, R61, R0 ;  /* 0x0000003d29007223 */ /* 0x040fe20000000000 */
[----:B------:R-:W-:Y:S01]  /*af70*/  F2FP.F16.E5M2.UNPACK_B R79, R79.H1 ;  /* 0x0000004fff4f723e */ /* 0x000fe200030004ff */
        /* <DEDUP_REMOVED lines=32> */
[----:B------:R-:W-:Y:S03]  /*b180*/  IADD3 R36, PT, PT, R36, 0x1, RZ ;  /* 0x0000000124247810 */ /* 0x000fe60007ffe0ff */
[----:B------:R2:W-:Y:S01]  /*b190*/  STS.128 [R100+0x5400], R108 ;  /* 0x0054006c64007388 */ /* 0x0005e20000000c00 */
[----:B------:R-:W-:Y:S01]  /*b1a0*/  @!PT LDS RZ, [RZ] ;  /* 0x00000000fffff984 */ /* 0x000fe20000000800 */
[----:B------:R-:W-:Y:S01]  /*b1b0*/  @!PT LDS RZ, [RZ] ;  /* 0x00000000fffff984 */ /* 0x000fe20000000800 */
[----:B------:R-:W-:Y:S01]  /*b1c0*/  @!PT LDS RZ, [RZ] ;  /* 0x00000000fffff984 */ /* 0x000fe20000000800 */
[----:B------:R-:W-:Y:S01]  /*b1d0*/  @!PT LDS RZ, [RZ] ;  /* 0x00000000fffff984 */ /* 0x000fe20000000800 */
[----:B------:R1:W-:Y:S07]  /*b1e0*/  MEMBAR.ALL.CTA ;  /* 0x0000000000007992 */ /* 0x0003ee0000008000 */
[----:B-1----:R-:W1:Y:S02]  /*b1f0*/  FENCE.VIEW.ASYNC.S ;  /* 0x00000000000073c6 */ /* 0x002e640000000000 */
[----:B-1----:R-:W-:Y:S06]  /*b200*/  BAR.SYNC.DEFER_BLOCKING 0x1, 0x80 ;  /* 0x0042000000007b1d */ /* 0x002fec0000010000 */
        /* <DEDUP_REMOVED lines=14> */
[----:B-1----:R-:W-:Y:S04]  /*b2f0*/  DEPBAR.LE SB0, 0x1 ;  /* 0x000080400000791a */ /* 0x002fe80000000000 */
.L_x_171:
[----:B------:R-:W-:Y:S05]  /*b300*/  BSYNC.RECONVERGENT B0 ;  /* 0x0000000000007941 */ /* 0x000fea0003800200 */
.L_x_170:
[----:B------:R-:W-:Y:S01]  /*b310*/  BAR.SYNC.DEFER_BLOCKING 0x1, 0x80 ;  /* 0x0042000000007b1d */ /* 0x000fe20000010000 */
[----:B------:R-:W-:Y:S01]  /*b320*/  ISETP.NE.AND P0, PT, R93, 0x2, PT ;  /* 0x000000025d00780c */ /* 0x000fe20003f05270 */
[----:B------:R-:W-:Y:S01]  /*b330*/  UISETP.NE.AND UP0, UPT, UR44, URZ, UPT ;  /* 0x000000ff2c00728c */ /* 0x000fe2000bf05270 */
[----:B------:R-:W-:Y:S01]  /*b340*/  ISETP.NE.AND P1, PT, R36, 0x4, PT ;  /* 0x000000042400780c */ /* 0x000fe20003f25270 */
[----:B------:R-:W-:Y:S01]  /*b350*/  UIADD3 UR26, UPT, UPT, UR37, UR62, URZ ;  /* 0x0000003e251a7290 */ /* 0x000fe2000fffe0ff */
[----:B------:R-:W-:Y:S01]  /*b360*/  SEL R3, RZ, 0x1, P0 ;  /* 0x00000001ff037807 */ /* 0x000fe20000000000 */
[----:B------:R-:W-:Y:S01]  /*b370*/  UIADD3 UR20, UPT, UPT, UR38, UR59, URZ ;  /* 0x0000003b26147290 */ /* 0x000fe2000fffe0ff */
[----:B------:R-:W-:Y:S02]  /*b380*/  SEL R0, RZ, 0x1, P1 ;  /* 0x00000001ff007807 */ /* 0x000fe40000800000 */
[----:B------:R-:W-:Y:S02]  /*b390*/  LOP3.LUT R96, R96, R3, RZ, 0x3c, !PT ;  /* 0x0000000360607212 */ /* 0x000fe400078e3cff */
[----:B------:R-:W-:Y:S02]  /*b3a0*/  LOP3.LUT R97, R97, R0, RZ, 0x3c, !PT ;  /* 0x0000000061617212 */ /* 0x000fe400078e3cff */
[----:B------:R-:W-:Y:S02]  /*b3b0*/  SEL R93, R93, RZ, P0 ;  /* 0x000000ff5d5d7207 */ /* 0x000fe40000000000 */
[----:B------:R-:W-:Y:S01]  /*b3c0*/  SEL R36, R36, RZ, P1 ;  /* 0x000000ff24247207 */ /* 0x000fe20000800000 */
[----:B------:R-:W-:Y:S01]  /*b3d0*/  UMOV UR36, UR58 ;  /* 0x0000003a00247c82 */ /* 0x000fe20008000000 */
[----:B------:R-:W-:Y:S05]  /*b3e0*/  BRA.U UP0, `(.L_x_172) ;  /* 0xffffffb900c47547 */ /* 0x000fea000b83ffff */
[----:B------:R-:W-:Y:S05]  /*b3f0*/  EXIT ;  /* 0x000000000000794d */ /* 0x000fea0003800000 */
.L_x_25:
[----:B-1----:R1:W2:Y:S02]  /*b400*/  SYNCS.PHASECHK.TRANS64.TRYWAIT P0, [R0+URZ+0x2d0], R3 ;  /* 0x0002d003000075a7 */ /* 0x0022a400080011ff */
[----:B--2---:R-:W-:Y:S05]  /*b410*/  @!P0 NANOSLEEP.SYNCS 0x989680 ;  /* 0x009896800000895d */ /* 0x004fea0003900000 */
[----:B------:R-:W2:Y:S02]  /*b420*/  @!P0 SYNCS.PHASECHK.TRANS64 P0, [R0+URZ+0x2d0], R3 ;  /* 0x0002d003000085a7 */ /* 0x000ea400080010ff */
[----:B--2---:R-:W-:Y:S05]  /*b430*/  @!P0 BRA `(.L_x_25) ;  /* 0xfffffffc00f08947 */ /* 0x004fea000383ffff */
[----:B------:R-:W-:Y:S05]  /*b440*/  BRA `(.L_x_173) ;  /* 0xffffff6c00187947 */ /* 0x000fea000383ffff */
.L_x_28:
[----:B-1----:R-:W-:-:S07]  /*b450*/  MOV R0, UR33 ;  /* 0x0000002100007c02 */ /* 0x002fce0008000f00 */
.L_x_174:
[----:B-1----:R1:W2:Y:S02]  /*b460*/  SYNCS.PHASECHK.TRANS64.TRYWAIT P0, [R0+URZ+0x108], R3 ;  /* 0x00010803000075a7 */ /* 0x0022a400080011ff */
[----:B--2---:R-:W-:Y:S05]  /*b470*/  @!P0 NANOSLEEP.SYNCS 0x989680 ;  /* 0x009896800000895d */ /* 0x004fea0003900000 */
[----:B------:R-:W2:Y:S02]  /*b480*/  @!P0 SYNCS.PHASECHK.TRANS64 P0, [R0+URZ+0x108], R3 ;  /* 0x00010803000085a7 */ /* 0x000ea400080010ff */
[----:B--2---:R-:W-:Y:S05]  /*b490*/  @!P0 BRA `(.L_x_174) ;  /* 0xfffffffc00f08947 */ /* 0x004fea000383ffff */
[----:B------:R-:W-:Y:S05]  /*b4a0*/  BRA `(.L_x_27) ;  /* 0xffffff6c00687947 */ /* 0x000fea000383ffff */
.L_x_35:
[----:B-1----:R-:W-:-:S07]  /*b4b0*/  MOV R0, UR17 ;  /* 0x0000001100007c02 */ /* 0x002fce0008000f00 */
.L_x_175:
[----:B-1----:R1:W2:Y:S02]  /*b4c0*/  SYNCS.PHASECHK.TRANS64.TRYWAIT P0, [R0+URZ+0x108], R3 ;  /* 0x00010803000075a7 */ /* 0x0022a400080011ff */
[----:B--2---:R-:W-:Y:S05]  /*b4d0*/  @!P0 NANOSLEEP.SYNCS 0x989680 ;  /* 0x009896800000895d */ /* 0x004fea0003900000 */
[----:B------:R-:W2:Y:S02]  /*b4e0*/  @!P0 SYNCS.PHASECHK.TRANS64 P0, [R0+URZ+0x108], R3 ;  /* 0x00010803000085a7 */ /* 0x000ea400080010ff */
[----:B--2---:R-:W-:Y:S05]  /*b4f0*/  @!P0 BRA `(.L_x_175) ;  /* 0xfffffffc00f08947 */ /* 0x004fea000383ffff */
[----:B------:R-:W-:Y:S05]  /*b500*/  BRA `(.L_x_34) ;  /* 0xffffff70002c7947 */ /* 0x000fea000383ffff */
.L_x_40:
[----:B-1----:R1:W2:Y:S02]  /*b510*/  SYNCS.PHASECHK.TRANS64.TRYWAIT P0, [R3+URZ+0x260], R0 ;  /* 0x00026000030075a7 */ /* 0x0022a400080011ff */
[----:B--2---:R-:W-:Y:S05]  /*b520*/  @!P0 NANOSLEEP.SYNCS 0x989680 ;  /* 0x009896800000895d */ /* 0x004fea0003900000 */
[----:B------:R-:W2:Y:S02]  /*b530*/  @!P0 SYNCS.PHASECHK.TRANS64 P0, [R3+URZ+0x260], R0 ;  /* 0x00026000030085a7 */ /* 0x000ea400080010ff */
[----:B--2---:R-:W-:Y:S05]  /*b540*/  @!P0 BRA `(.L_x_40) ;  /* 0xfffffffc00f08947 */ /* 0x004fea000383ffff */
[----:B------:R-:W-:Y:S05]  /*b550*/  BRA `(.L_x_176) ;  /* 0xffffff7000d07947 */ /* 0x000fea000383ffff */
.L_x_44:
[----:B-1----:R-:W-:-:S07]  /*b560*/  MOV R0, UR4 ;  /* 0x0000000400007c02 */ /* 0x002fce0008000f00 */
.L_x_177:
[----:B-1----:R1:W2:Y:S02]  /*b570*/  SYNCS.PHASECHK.TRANS64.TRYWAIT P0, [R0+URZ], R3 ;  /* 0x00000003000075a7 */ /* 0x0022a400080011ff */
[----:B--2---:R-:W-:Y:S05]  /*b580*/  @!P0 NANOSLEEP.SYNCS 0x989680 ;  /* 0x009896800000895d */ /* 0x004fea0003900000 */
[----:B------:R-:W2:Y:S02]  /*b590*/  @!P0 SYNCS.PHASECHK.TRANS64 P0, [R0+URZ], R3 ;  /* 0x00000003000085a7 */ /* 0x000ea400080010ff */
[----:B--2---:R-:W-:Y:S05]  /*b5a0*/  @!P0 BRA `(.L_x_177) ;  /* 0xfffffffc00f08947 */ /* 0x004fea000383ffff */
[----:B------:R-:W-:Y:S05]  /*b5b0*/  BRA `(.L_x_178) ;  /* 0xffffff7800747947 */ /* 0x000fea000383ffff */
.L_x_45:
[----:B------:R-:W-:-:S07]  /*b5c0*/  MOV R0, UR5 ;  /* 0x0000000500007c02 */ /* 0x000fce0008000f00 */
.L_x_179:
[----:B-1----:R1:W2:Y:S02]  /*b5d0*/  SYNCS.PHASECHK.TRANS64.TRYWAIT P0, [R0+URZ], R3 ;  /* 0x00000003000075a7 */ /* 0x0022a400080011ff */
[----:B--2---:R-:W-:Y:S05]  /*b5e0*/  @!P0 NANOSLEEP.SYNCS 0x989680 ;  /* 0x009896800000895d */ /* 0x004fea0003900000 */
[----:B------:R-:W2:Y:S02]  /*b5f0*/  @!P0 SYNCS.PHASECHK.TRANS64 P0, [R0+URZ], R3 ;  /* 0x00000003000085a7 */ /* 0x000ea400080010ff */
[----:B--2---:R-:W-:Y:S05]  /*b600*/  @!P0 BRA `(.L_x_179) ;  /* 0xfffffffc00f08947 */ /* 0x004fea000383ffff */
[----:B------:R-:W-:Y:S05]  /*b610*/  BRA `(.L_x_180) ;  /* 0xffffff7800807947 */ /* 0x000fea000383ffff */
.L_x_46:
[----:B------:R-:W-:-:S07]  /*b620*/  MOV R0, UR5 ;  /* 0x0000000500007c02 */ /* 0x000fce0008000f00 */
.L_x_181:
[----:B-1----:R1:W2:Y:S02]  /*b630*/  SYNCS.PHASECHK.TRANS64.TRYWAIT P0, [R0+URZ], R3 ;  /* 0x00000003000075a7 */ /* 0x0022a400080011ff */
[----:B--2---:R-:W-:Y:S05]  /*b640*/  @!P0 NANOSLEEP.SYNCS 0x989680 ;  /* 0x009896800000895d */ /* 0x004fea0003900000 */
[----:B------:R-:W2:Y:S02]  /*b650*/  @!P0 SYNCS.PHASECHK.TRANS64 P0, [R0+URZ], R3 ;  /* 0x00000003000085a7 */ /* 0x000ea400080010ff */
[----:B--2---:R-:W-:Y:S05]  /*b660*/  @!P0 BRA `(.L_x_181) ;  /* 0xfffffffc00f08947 */ /* 0x004fea000383ffff */
[----:B------:R-:W-:Y:S05]  /*b670*/  BRA `(.L_x_182) ;  /* 0xffffff78008c7947 */ /* 0x000fea000383ffff */
.L_x_47:
[----:B------:R-:W-:-:S07]  /*b680*/  MOV R0, UR5 ;  /* 0x0000000500007c02 */ /* 0x000fce0008000f00 */
.L_x_183:
[----:B-1----:R1:W2:Y:S02]  /*b690*/  SYNCS.PHASECHK.TRANS64.TRYWAIT P0, [R0+URZ], R3 ;  /* 0x00000003000075a7 */ /* 0x0022a400080011ff */
[----:B--2---:R-:W-:Y:S05]  /*b6a0*/  @!P0 NANOSLEEP.SYNCS 0x989680 ;  /* 0x009896800000895d */ /* 0x004fea0003900000 */
[----:B------:R-:W2:Y:S02]  /*b6b0*/  @!P0 SYNCS.PHASECHK.TRANS64 P0, [R0+URZ], R3 ;  /* 0x00000003000085a7 */ /* 0x000ea400080010ff */
[----:B--2---:R-:W-:Y:S05]  /*b6c0*/  @!P0 BRA `(.L_x_183) ;  /* 0xfffffffc00f08947 */ /* 0x004fea000383ffff */
[----:B------:R-:W-:Y:S05]  /*b6d0*/  BRA `(.L_x_184) ;  /* 0xffffff7800987947 */ /* 0x000fea000383ffff */
.L_x_48:
[----:B------:R-:W-:-:S07]  /*b6e0*/  MOV R0, UR5 ;  /* 0x0000000500007c02 */ /* 0x000fce0008000f00 */
.L_x_185:
[----:B-1----:R1:W2:Y:S02]  /*b6f0*/  SYNCS.PHASECHK.TRANS64.TRYWAIT P0, [R0+URZ], R3 ;  /* 0x00000003000075a7 */ /* 0x0022a400080011ff */
[----:B--2---:R-:W-:Y:S05]  /*b700*/  @!P0 NANOSLEEP.SYNCS 0x989680 ;  /* 0x009896800000895d */ /* 0x004fea0003900000 */
[----:B------:R-:W2:Y:S02]  /*b710*/  @!P0 SYNCS.PHASECHK.TRANS64 P0, [R0+URZ], R3 ;  /* 0x00000003000085a7 */ /* 0x000ea400080010ff */
[----:B--2---:R-:W-:Y:S05]  /*b720*/  @!P0 BRA `(.L_x_185) ;  /* 0xfffffffc00f08947 */ /* 0x004fea000383ffff */
[----:B------:R-:W-:Y:S05]  /*b730*/  BRA `(.L_x_186) ;  /* 0xffffff7800a47947 */ /* 0x000fea000383ffff */
.L_x_49:
[----:B------:R-:W-:-:S07]  /*b740*/  MOV R0, UR5 ;  /* 0x0000000500007c02 */ /* 0x000fce0008000f00 */
.L_x_187:
[----:B-1----:R1:W2:Y:S02]  /*b750*/  SYNCS.PHASECHK.TRANS64.TRYWAIT P0, [R0+URZ], R3 ;  /* 0x00000003000075a7 */ /* 0x0022a400080011ff */
[----:B--2---:R-:W-:Y:S05]  /*b760*/  @!P0 NANOSLEEP.SYNCS 0x989680 ;  /* 0x009896800000895d */ /* 0x004fea0003900000 */
[----:B------:R-:W2:Y:S02]  /*b770*/  @!P0 SYNCS.PHASECHK.TRANS64 P0, [R0+URZ], R3 ;  /* 0x00000003000085a7 */ /* 0x000ea400080010ff */
[----:B--2---:R-:W-:Y:S05]  /*b780*/  @!P0 BRA `(.L_x_187) ;  /* 0xfffffffc00f08947 */ /* 0x004fea000383ffff */
[----:B------:R-:W-:Y:S05]  /*b790*/  BRA `(.L_x_188) ;  /* 0xffffff7800b07947 */ /* 0x000fea000383ffff */
.L_x_50:
[----:B------:R-:W-:-:S07]  /*b7a0*/  MOV R0, UR5 ;  /* 0x0000000500007c02 */ /* 0x000fce0008000f00 */
.L_x_189:
[----:B-1----:R1:W2:Y:S02]  /*b7b0*/  SYNCS.PHASECHK.TRANS64.TRYWAIT P0, [R0+URZ], R3 ;  /* 0x00000003000075a7 */ /* 0x0022a400080011ff */
[----:B--2---:R-:W-:Y:S05]  /*b7c0*/  @!P0 NANOSLEEP.SYNCS 0x989680 ;  /* 0x009896800000895d */ /* 0x004fea0003900000 */
[----:B------:R-:W2:Y:S02]  /*b7d0*/  @!P0 SYNCS.PHASECHK.TRANS64 P0, [R0+URZ], R3 ;  /* 0x00000003000085a7 */ /* 0x000ea400080010ff */
[----:B--2---:R-:W-:Y:S05]  /*b7e0*/  @!P0 BRA `(.L_x_189) ;  /* 0xfffffffc00f08947 */ /* 0x004fea000383ffff */
[----:B------:R-:W-:Y:S05]  /*b7f0*/  BRA `(.L_x_190) ;  /* 0xffffff7800bc7947 */ /* 0x000fea000383ffff */
.L_x_51:
[----:B------:R-:W-:-:S07]  /*b800*/  MOV R0, UR5 ;  /* 0x0000000500007c02 */ /* 0x000fce0008000f00 */
.L_x_191:
[----:B-1----:R1:W2:Y:S02]  /*b810*/  SYNCS.PHASECHK.TRANS64.TRYWAIT P0, [R0+URZ], R3 ;  /* 0x00000003000075a7 */ /* 0x0022a400080011ff */
[----:B--2---:R-:W-:Y:S05]  /*b820*/  @!P0 NANOSLEEP.SYNCS 0x989680 ;  /* 0x009896800000895d */ /* 0x004fea0003900000 */
[----:B------:R-:W2:Y:S02]  /*b830*/  @!P0 SYNCS.PHASECHK.TRANS64 P0, [R0+URZ], R3 ;  /* 0x00000003000085a7 */ /* 0x000ea400080010ff */
[----:B--2---:R-:W-:Y:S05]  /*b840*/  @!P0 BRA `(.L_x_191) ;  /* 0xfffffffc00f08947 */ /* 0x004fea000383ffff */
[----:B------:R-:W-:Y:S05]  /*b850*/  BRA `(.L_x_192) ;  /* 0xffffff7800c87947 */ /* 0x000fea000383ffff */
.L_x_52:
[----:B------:R-:W-:-:S07]  /*b860*/  MOV R0, UR5 ;  /* 0x0000000500007c02 */ /* 0x000fce0008000f00 */
.L_x_193:
[----:B-1----:R1:W2:Y:S02]  /*b870*/  SYNCS.PHASECHK.TRANS64.TRYWAIT P0, [R0+URZ], R3 ;  /* 0x00000003000075a7 */ /* 0x0022a400080011ff */
[----:B--2---:R-:W-:Y:S05]  /*b880*/  @!P0 NANOSLEEP.SYNCS 0x989680 ;  /* 0x009896800000895d */ /* 0x004fea0003900000 */
[----:B------:R-:W2:Y:S02]  /*b890*/  @!P0 SYNCS.PHASECHK.TRANS64 P0, [R0+URZ], R3 ;  /* 0x00000003000085a7 */ /* 0x000ea400080010ff */
[----:B--2---:R-:W-:Y:S05]  /*b8a0*/  @!P0 BRA `(.L_x_193) ;  /* 0xfffffffc00f08947 */ /* 0x004fea000383ffff */
[----:B------:R-:W-:Y:S05]  /*b8b0*/  BRA `(.L_x_194) ;  /* 0xffffff7800d47947 */ /* 0x000fea000383ffff */
.L_x_53:
[----:B------:R-:W-:-:S07]  /*b8c0*/  MOV R0, UR5 ;  /* 0x0000000500007c02 */ /* 0x000fce0008000f00 */
.L_x_195:
[----:B-1----:R1:W2:Y:S02]  /*b8d0*/  SYNCS.PHASECHK.TRANS64.TRYWAIT P0, [R0+URZ], R3 ;  /* 0x00000003000075a7 */ /* 0x0022a400080011ff */
[----:B--2---:R-:W-:Y:S05]  /*b8e0*/  @!P0 NANOSLEEP.SYNCS 0x989680 ;  /* 0x009896800000895d */ /* 0x004fea0003900000 */
[----:B------:R-:W2:Y:S02]  /*b8f0*/  @!P0 SYNCS.PHASECHK.TRANS64 P0, [R0+URZ], R3 ;  /* 0x00000003000085a7 */ /* 0x000ea400080010ff */
[----:B--2---:R-:W-:Y:S05]  /*b900*/  @!P0 BRA `(.L_x_195) ;  /* 0xfffffffc00f08947 */ /* 0x004fea000383ffff */
[----:B------:R-:W-:Y:S05]  /*b910*/  BRA `(.L_x_196) ;  /* 0xffffff7800e07947 */ /* 0x000fea000383ffff */
.L_x_54:
[----:B------:R-:W-:-:S07]  /*b920*/  MOV R0, UR5 ;  /* 0x0000000500007c02 */ /* 0x000fce0008000f00 */
.L_x_197:
[----:B-1----:R1:W2:Y:S02]  /*b930*/  SYNCS.PHASECHK.TRANS64.TRYWAIT P0, [R0+URZ], R3 ;  /* 0x00000003000075a7 */ /* 0x0022a400080011ff */
[----:B--2---:R-:W-:Y:S05]  /*b940*/  @!P0 NANOSLEEP.SYNCS 0x989680 ;  /* 0x009896800000895d */ /* 0x004fea0003900000 */
[----:B------:R-:W2:Y:S02]  /*b950*/  @!P0 SYNCS.PHASECHK.TRANS64 P0, [R0+URZ], R3 ;  /* 0x00000003000085a7 */ /* 0x000ea400080010ff */
[----:B--2---:R-:W-:Y:S05]  /*b960*/  @!P0 BRA `(.L_x_197) ;  /* 0xfffffffc00f08947 */ /* 0x004fea000383ffff */
[----:B------:R-:W-:Y:S05]  /*b970*/  BRA `(.L_x_198) ;  /* 0xffffff7800ec7947 */ /* 0x000fea000383ffff */
.L_x_55:
[----:B------:R-:W-:-:S07]  /*b980*/  MOV R0, UR5 ;  /* 0x0000000500007c02 */ /* 0x000fce0008000f00 */
.L_x_199:
[----:B-1----:R1:W2:Y:S02]  /*b990*/  SYNCS.PHASECHK.TRANS64.TRYWAIT P0, [R0+URZ], R3 ;  /* 0x00000003000075a7 */ /* 0x0022a400080011ff */
[----:B--2---:R-:W-:Y:S05]  /*b9a0*/  @!P0 NANOSLEEP.SYNCS 0x989680 ;  /* 0x009896800000895d */ /* 0x004fea0003900000 */
[----:B------:R-:W2:Y:S02]  /*b9b0*/  @!P0 SYNCS.PHASECHK.TRANS64 P0, [R0+URZ], R3 ;  /* 0x00000003000085a7 */ /* 0x000ea400080010ff */
[----:B--2---:R-:W-:Y:S05]  /*b9c0*/  @!P0 BRA `(.L_x_199) ;  /* 0xfffffffc00f08947 */ /* 0x004fea000383ffff */
[----:B------:R-:W-:Y:S05]  /*b9d0*/  BRA `(.L_x_200) ;  /* 0xffffff7800f87947 */ /* 0x000fea000383ffff */
.L_x_56:
[----:B------:R-:W-:-:S07]  /*b9e0*/  MOV R0, UR5 ;  /* 0x0000000500007c02 */ /* 0x000fce0008000f00 */
.L_x_201:
[----:B-1----:R1:W2:Y:S02]  /*b9f0*/  SYNCS.PHASECHK.TRANS64.TRYWAIT P0, [R0+URZ], R3 ;  /* 0x00000003000075a7 */ /* 0x0022a400080011ff */
[----:B--2---:R-:W-:Y:S05]  /*ba00*/  @!P0 NANOSLEEP.SYNCS 0x989680 ;  /* 0x009896800000895d */ /* 0x004fea0003900000 */
[----:B------:R-:W2:Y:S02]  /*ba10*/  @!P0 SYNCS.PHASECHK.TRANS64 P0, [R0+URZ], R3 ;  /* 0x00000003000085a7 */ /* 0x000ea400080010ff */
[----:B--2---:R-:W-:Y:S05]  /*ba20*/  @!P0 BRA `(.L_x_201) ;  /* 0xfffffffc00f08947 */ /* 0x004fea000383ffff */
[----:B------:R-:W-:Y:S05]  /*ba30*/  BRA `(.L_x_202) ;  /* 0xffffff7c00047947 */ /* 0x000fea000383ffff */
.L_x_57:
[----:B------:R-:W-:-:S07]  /*ba40*/  MOV R0, UR5 ;  /* 0x0000000500007c02 */ /* 0x000fce0008000f00 */
.L_x_203:
[----:B-1----:R1:W2:Y:S02]  /*ba50*/  SYNCS.PHASECHK.TRANS64.TRYWAIT P0, [R0+URZ], R3 ;  /* 0x00000003000075a7 */ /* 0x0022a400080011ff */
[----:B--2---:R-:W-:Y:S05]  /*ba60*/  @!P0 NANOSLEEP.SYNCS 0x989680 ;  /* 0x009896800000895d */ /* 0x004fea0003900000 */
[----:B------:R-:W2:Y:S02]  /*ba70*/  @!P0 SYNCS.PHASECHK.TRANS64 P0, [R0+URZ], R3 ;  /* 0x00000003000085a7 */ /* 0x000ea400080010ff */
[----:B--2---:R-:W-:Y:S05]  /*ba80*/  @!P0 BRA `(.L_x_203) ;  /* 0xfffffffc00f08947 */ /* 0x004fea000383ffff */
[----:B------:R-:W-:Y:S05]  /*ba90*/  BRA `(.L_x_204) ;  /* 0xffffff7c00107947 */ /* 0x000fea000383ffff */
.L_x_58:
[----:B------:R-:W-:-:S07]  /*baa0*/  MOV R0, UR5 ;  /* 0x0000000500007c02 */ /* 0x000fce0008000f00 */
.L_x_205:
[----:B-1----:R1:W2:Y:S02]  /*bab0*/  SYNCS.PHASECHK.TRANS64.TRYWAIT P0, [R0+URZ], R3 ;  /* 0x00000003000075a7 */ /* 0x0022a400080011ff */
[----:B--2---:R-:W-:Y:S05]  /*bac0*/  @!P0 NANOSLEEP.SYNCS 0x989680 ;  /* 0x009896800000895d */ /* 0x004fea0003900000 */
[----:B------:R-:W2:Y:S02]  /*bad0*/  @!P0 SYNCS.PHASECHK.TRANS64 P0, [R0+URZ], R3 ;  /* 0x00000003000085a7 */ /* 0x000ea400080010ff */
[----:B--2---:R-:W-:Y:S05]  /*bae0*/  @!P0 BRA `(.L_x_205) ;  /* 0xfffffffc00f08947 */ /* 0x004fea000383ffff */
[----:B------:R-:W-:Y:S05]  /*baf0*/  BRA `(.L_x_206) ;  /* 0xffffff7c001c7947 */ /* 0x000fea000383ffff */
.L_x_59:
[----:B------:R-:W-:-:S07]  /*bb00*/  MOV R0, UR5 ;  /* 0x0000000500007c02 */ /* 0x000fce0008000f00 */
.L_x_207:
[----:B-1----:R1:W2:Y:S02]  /*bb10*/  SYNCS.PHASECHK.TRANS64.TRYWAIT P0, [R0+URZ], R3 ;  /* 0x00000003000075a7 */ /* 0x0022a400080011ff */
[----:B--2---:R-:W-:Y:S05]  /*bb20*/  @!P0 NANOSLEEP.SYNCS 0x989680 ;  /* 0x009896800000895d */ /* 0x004fea0003900000 */
[----:B------:R-:W2:Y:S02]  /*bb30*/  @!P0 SYNCS.PHASECHK.TRANS64 P0, [R0+URZ], R3 ;  /* 0x00000003000085a7 */ /* 0x000ea400080010ff */
[----:B--2---:R-:W-:Y:S05]  /*bb40*/  @!P0 BRA `(.L_x_207) ;  /* 0xfffffffc00f08947 */ /* 0x004fea000383ffff */
[----:B------:R-:W-:Y:S05]  /*bb50*/  BRA `(.L_x_208) ;  /* 0xffffff7c00287947 */ /* 0x000fea000383ffff */
.L_x_60:
[----:B------:R-:W-:-:S07]  /*bb60*/  MOV R0, UR5 ;  /* 0x0000000500007c02 */ /* 0x000fce0008000f00 */
.L_x_209:
[----:B-1----:R1:W2:Y:S02]  /*bb70*/  SYNCS.PHASECHK.TRANS64.TRYWAIT P0, [R0+URZ], R3 ;  /* 0x00000003000075a7 */ /* 0x0022a400080011ff */
[----:B--2---:R-:W-:Y:S05]  /*bb80*/  @!P0 NANOSLEEP.SYNCS 0x989680 ;  /* 0x009896800000895d */ /* 0x004fea0003900000 */
[----:B------:R-:W2:Y:S02]  /*bb90*/  @!P0 SYNCS.PHASECHK.TRANS64 P0, [R0+URZ], R3 ;  /* 0x00000003000085a7 */ /* 0x000ea400080010ff */
[----:B--2---:R-:W-:Y:S05]  /*bba0*/  @!P0 BRA `(.L_x_209) ;  /* 0xfffffffc00f08947 */ /* 0x004fea000383ffff */
[----:B------:R-:W-:Y:S05]  /*bbb0*/  BRA `(.L_x_210) ;  /* 0xffffff7c00347947 */ /* 0x000fea000383ffff */
.L_x_61:
[----:B------:R-:W-:-:S07]  /*bbc0*/  MOV R0, UR5 ;  /* 0x0000000500007c02 */ /* 0x000fce0008000f00 */
.L_x_211:
[----:B-1----:R1:W2:Y:S02]  /*bbd0*/  SYNCS.PHASECHK.TRANS64.TRYWAIT P0, [R0+URZ], R3 ;  /* 0x00000003000075a7 */ /* 0x0022a400080011ff */
[----:B--2---:R-:W-:Y:S05]  /*bbe0*/  @!P0 NANOSLEEP.SYNCS 0x989680 ;  /* 0x009896800000895d */ /* 0x004fea0003900000 */
[----:B------:R-:W2:Y:S02]  /*bbf0*/  @!P0 SYNCS.PHASECHK.TRANS64 P0, [R0+URZ], R3 ;  /* 0x00000003000085a7 */ /* 0x000ea400080010ff */
[----:B--2---:R-:W-:Y:S05]  /*bc00*/  @!P0 BRA `(.L_x_211) ;  /* 0xfffffffc00f08947 */ /* 0x004fea000383ffff */
[----:B------:R-:W-:Y:S05]  /*bc10*/  BRA `(.L_x_212) ;  /* 0xffffff7c00407947 */ /* 0x000fea000383ffff */
.L_x_62:
[----:B------:R-:W-:-:S07]  /*bc20*/  MOV R0, UR5 ;  /* 0x0000000500007c02 */ /* 0x000fce0008000f00 */
.L_x_213:
[----:B-1----:R1:W2:Y:S02]  /*bc30*/  SYNCS.PHASECHK.TRANS64.TRYWAIT P0, [R0+URZ], R3 ;  /* 0x00000003000075a7 */ /* 0x0022a400080011ff */
[----:B--2---:R-:W-:Y:S05]  /*bc40*/  @!P0 NANOSLEEP.SYNCS 0x989680 ;  /* 0x009896800000895d */ /* 0x004fea0003900000 */
[----:B------:R-:W2:Y:S02]  /*bc50*/  @!P0 SYNCS.PHASECHK.TRANS64 P0, [R0+URZ], R3 ;  /* 0x00000003000085a7 */ /* 0x000ea400080010ff */
[----:B--2---:R-:W-:Y:S05]  /*bc60*/  @!P0 BRA `(.L_x_213) ;  /* 0xfffffffc00f08947 */ /* 0x004fea000383ffff */
[----:B------:R-:W-:Y:S05]  /*bc70*/  BRA `(.L_x_214) ;  /* 0xffffff7c004c7947 */ /* 0x000fea000383ffff */
.L_x_63:
[----:B------:R-:W-:-:S07]  /*bc80*/  MOV R0, UR5 ;  /* 0x0000000500007c02 */ /* 0x000fce0008000f00 */
.L_x_215:
[----:B-1----:R1:W2:Y:S02]  /*bc90*/  SYNCS.PHASECHK.TRANS64.TRYWAIT P0, [R0+URZ], R3 ;  /* 0x00000003000075a7 */ /* 0x0022a400080011ff */
[----:B--2---:R-:W-:Y:S05]  /*bca0*/  @!P0 NANOSLEEP.SYNCS 0x989680 ;  /* 0x009896800000895d */ /* 0x004fea0003900000 */
[----:B------:R-:W2:Y:S02]  /*bcb0*/  @!P0 SYNCS.PHASECHK.TRANS64 P0, [R0+URZ], R3 ;  /* 0x00000003000085a7 */ /* 0x000ea400080010ff */
[----:B--2---:R-:W-:Y:S05]  /*bcc0*/  @!P0 BRA `(.L_x_215) ;  /* 0xfffffffc00f08947 */ /* 0x004fea000383ffff */
[----:B------:R-:W-:Y:S05]  /*bcd0*/  BRA `(.L_x_216) ;  /* 0xffffff7c00587947 */ /* 0x000fea000383ffff */
.L_x_64:
[----:B------:R-:W-:-:S07]  /*bce0*/  MOV R0, UR5 ;  /* 0x0000000500007c02 */ /* 0x000fce0008000f00 */
.L_x_217:
[----:B-1----:R1:W2:Y:S02]  /*bcf0*/  SYNCS.PHASECHK.TRANS64.TRYWAIT P0, [R0+URZ], R3 ;  /* 0x00000003000075a7 */ /* 0x0022a400080011ff */
[----:B--2---:R-:W-:Y:S05]  /*bd00*/  @!P0 NANOSLEEP.SYNCS 0x989680 ;  /* 0x009896800000895d */ /* 0x004fea0003900000 */
[----:B------:R-:W2:Y:S02]  /*bd10*/  @!P0 SYNCS.PHASECHK.TRANS64 P0, [R0+URZ], R3 ;  /* 0x00000003000085a7 */ /* 0x000ea400080010ff */
[----:B--2---:R-:W-:Y:S05]  /*bd20*/  @!P0 BRA `(.L_x_217) ;  /* 0xfffffffc00f08947 */ /* 0x004fea000383ffff */
[----:B------:R-:W-:Y:S05]  /*bd30*/  BRA `(.L_x_218) ;  /* 0xffffff7c00647947 */ /* 0x000fea000383ffff */
.L_x_65:
[----:B------:R-:W-:-:S07]  /*bd40*/  MOV R0, UR5 ;  /* 0x0000000500007c02 */ /* 0x000fce0008000f00 */
.L_x_219:
[----:B-1----:R1:W2:Y:S02]  /*bd50*/  SYNCS.PHASECHK.TRANS64.TRYWAIT P0, [R0+URZ], R3 ;  /* 0x00000003000075a7 */ /* 0x0022a400080011ff */
[----:B--2---:R-:W-:Y:S05]  /*bd60*/  @!P0 NANOSLEEP.SYNCS 0x989680 ;  /* 0x009896800000895d */ /* 0x004fea0003900000 */
[----:B------:R-:W2:Y:S02]  /*bd70*/  @!P0 SYNCS.PHASECHK.TRANS64 P0, [R0+URZ], R3 ;  /* 0x00000003000085a7 */ /* 0x000ea400080010ff */
[----:B--2---:R-:W-:Y:S05]  /*bd80*/  @!P0 BRA `(.L_x_219) ;  /* 0xfffffffc00f08947 */ /* 0x004fea000383ffff */
[----:B------:R-:W-:Y:S05]  /*bd90*/  BRA `(.L_x_220) ;  /* 0xffffff7c00707947 */ /* 0x000fea000383ffff */
.L_x_66:
[----:B------:R-:W-:-:S07]  /*bda0*/  MOV R0, UR5 ;  /* 0x0000000500007c02 */ /* 0x000fce0008000f00 */
.L_x_221:
[----:B-1----:R1:W2:Y:S02]  /*bdb0*/  SYNCS.PHASECHK.TRANS64.TRYWAIT P0, [R0+URZ], R3 ;  /* 0x00000003000075a7 */ /* 0x0022a400080011ff */
[----:B--2---:R-:W-:Y:S05]  /*bdc0*/  @!P0 NANOSLEEP.SYNCS 0x989680 ;  /* 0x009896800000895d */ /* 0x004fea0003900000 */
[----:B------:R-:W2:Y:S02]  /*bdd0*/  @!P0 SYNCS.PHASECHK.TRANS64 P0, [R0+URZ], R3 ;  /* 0x00000003000085a7 */ /* 0x000ea400080010ff */
[----:B--2---:R-:W-:Y:S05]  /*bde0*/  @!P0 BRA `(.L_x_221) ;  /* 0xfffffffc00f08947 */ /* 0x004fea000383ffff */
[----:B------:R-:W-:Y:S05]  /*bdf0*/  BRA `(.L_x_222) ;  /* 0xffffff7c007c7947 */ /* 0x000fea000383ffff */
.L_x_67:
[----:B------:R-:W-:-:S07]  /*be00*/  MOV R0, UR5 ;  /* 0x0000000500007c02 */ /* 0x000fce0008000f00 */
.L_x_223:
[----:B-1----:R1:W2:Y:S02]  /*be10*/  SYNCS.PHASECHK.TRANS64.TRYWAIT P0, [R0+URZ], R3 ;  /* 0x00000003000075a7 */ /* 0x0022a400080011ff */
[----:B--2---:R-:W-:Y:S05]  /*be20*/  @!P0 NANOSLEEP.SYNCS 0x989680 ;  /* 0x009896800000895d */ /* 0x004fea0003900000 */
[----:B------:R-:W2:Y:S02]  /*be30*/  @!P0 SYNCS.PHASECHK.TRANS64 P0, [R0+URZ], R3 ;  /* 0x00000003000085a7 */ /* 0x000ea400080010ff */
[----:B--2---:R-:W-:Y:S05]  /*be40*/  @!P0 BRA `(.L_x_223) ;  /* 0xfffffffc00f08947 */ /* 0x004fea000383ffff */
[----:B------:R-:W-:Y:S05]  /*be50*/  BRA `(.L_x_224) ;  /* 0xffffff7c00887947 */ /* 0x000fea000383ffff */
.L_x_68:
[----:B------:R-:W-:-:S07]  /*be60*/  MOV R0, UR5 ;  /* 0x0000000500007c02 */ /* 0x000fce0008000f00 */
.L_x_225:
[----:B-1----:R1:W2:Y:S02]  /*be70*/  SYNCS.PHASECHK.TRANS64.TRYWAIT P0, [R0+URZ], R3 ;  /* 0x00000003000075a7 */ /* 0x0022a400080011ff */
[----:B--2---:R-:W-:Y:S05]  /*be80*/  @!P0 NANOSLEEP.SYNCS 0x989680 ;  /* 0x009896800000895d */ /* 0x004fea0003900000 */
[----:B------:R-:W2:Y:S02]  /*be90*/  @!P0 SYNCS.PHASECHK.TRANS64 P0, [R0+URZ], R3 ;  /* 0x00000003000085a7 */ /* 0x000ea400080010ff */
[----:B--2---:R-:W-:Y:S05]  /*bea0*/  @!P0 BRA `(.L_x_225) ;  /* 0xfffffffc00f08947 */ /* 0x004fea000383ffff */
[----:B------:R-:W-:Y:S05]  /*beb0*/  BRA `(.L_x_226) ;  /* 0xffffff7c00947947 */ /* 0x000fea000383ffff */
.L_x_69:
[----:B------:R-:W-:-:S07]  /*bec0*/  MOV R0, UR5 ;  /* 0x0000000500007c02 */ /* 0x000fce0008000f00 */
.L_x_227:
[----:B-1----:R1:W2:Y:S02]  /*bed0*/  SYNCS.PHASECHK.TRANS64.TRYWAIT P0, [R0+URZ], R3 ;  /* 0x00000003000075a7 */ /* 0x0022a400080011ff */
[----:B--2---:R-:W-:Y:S05]  /*bee0*/  @!P0 NANOSLEEP.SYNCS 0x989680 ;  /* 0x009896800000895d */ /* 0x004fea0003900000 */
[----:B------:R-:W2:Y:S02]  /*bef0*/  @!P0 SYNCS.PHASECHK.TRANS64 P0, [R0+URZ], R3 ;  /* 0x00000003000085a7 */ /* 0x000ea400080010ff */
[----:B--2---:R-:W-:Y:S05]  /*bf00*/  @!P0 BRA `(.L_x_227) ;  /* 0xfffffffc00f08947 */ /* 0x004fea000383ffff */
[----:B------:R-:W-:Y:S05]  /*bf10*/  BRA `(.L_x_228) ;  /* 0xffffff7c00a07947 */ /* 0x000fea000383ffff */
.L_x_70:
[----:B------:R-:W-:-:S07]  /*bf20*/  MOV R0, UR5 ;  /* 0x0000000500007c02 */ /* 0x000fce0008000f00 */
.L_x_229:
[----:B-1----:R1:W2:Y:S02]  /*bf30*/  SYNCS.PHASECHK.TRANS64.TRYWAIT P0, [R0+URZ], R3 ;  /* 0x00000003000075a7 */ /* 0x0022a400080011ff */
[----:B--2---:R-:W-:Y:S05]  /*bf40*/  @!P0 NANOSLEEP.SYNCS 0x989680 ;  /* 0x009896800000895d */ /* 0x004fea0003900000 */
[----:B------:R-:W2:Y:S02]  /*bf50*/  @!P0 SYNCS.PHASECHK.TRANS64 P0, [R0+URZ], R3 ;  /* 0x00000003000085a7 */ /* 0x000ea400080010ff */
[----:B--2---:R-:W-:Y:S05]  /*bf60*/  @!P0 BRA `(.L_x_229) ;  /* 0xfffffffc00f08947 */ /* 0x004fea000383ffff */
[----:B------:R-:W-:Y:S05]  /*bf70*/  BRA `(.L_x_230) ;  /* 0xffffff7c00ac7947 */ /* 0x000fea000383ffff */
.L_x_71:
[----:B------:R-:W-:-:S07]  /*bf80*/  MOV R0, UR5 ;  /* 0x0000000500007c02 */ /* 0x000fce0008000f00 */
.L_x_231:
[----:B-1----:R1:W2:Y:S02]  /*bf90*/  SYNCS.PHASECHK.TRANS64.TRYWAIT P0, [R0+URZ], R3 ;  /* 0x00000003000075a7 */ /* 0x0022a400080011ff */
[----:B--2---:R-:W-:Y:S05]  /*bfa0*/  @!P0 NANOSLEEP.SYNCS 0x989680 ;  /* 0x009896800000895d */ /* 0x004fea0003900000 */
[----:B------:R-:W2:Y:S02]  /*bfb0*/  @!P0 SYNCS.PHASECHK.TRANS64 P0, [R0+URZ], R3 ;  /* 0x00000003000085a7 */ /* 0x000ea400080010ff */
[----:B--2---:R-:W-:Y:S05]  /*bfc0*/  @!P0 BRA `(.L_x_231) ;  /* 0xfffffffc00f08947 */ /* 0x004fea000383ffff */
[----:B------:R-:W-:Y:S05]  /*bfd0*/  BRA `(.L_x_232) ;  /* 0xffffff7c00b87947 */ /* 0x000fea000383ffff */
.L_x_72:
[----:B------:R-:W-:-:S07]  /*bfe0*/  MOV R0, UR5 ;  /* 0x0000000500007c02 */ /* 0x000fce0008000f00 */
.L_x_233:
[----:B-1----:R1:W2:Y:S02]  /*bff0*/  SYNCS.PHASECHK.TRANS64.TRYWAIT P0, [R0+URZ], R3 ;  /* 0x00000003000075a7 */ /* 0x0022a400080011ff */
[----:B--2---:R-:W-:Y:S05]  /*c000*/  @!P0 NANOSLEEP.SYNCS 0x989680 ;  /* 0x009896800000895d */ /* 0x004fea0003900000 */
[----:B------:R-:W2:Y:S02]  /*c010*/  @!P0 SYNCS.PHASECHK.TRANS64 P0, [R0+URZ], R3 ;  /* 0x00000003000085a7 */ /* 0x000ea400080010ff */
[----:B--2---:R-:W-:Y:S05]  /*c020*/  @!P0 BRA `(.L_x_233) ;  /* 0xfffffffc00f08947 */ /* 0x004fea000383ffff */
[----:B------:R-:W-:Y:S05]  /*c030*/  BRA `(.L_x_234) ;  /* 0xffffff7c00c47947 */ /* 0x000fea000383ffff */
.L_x_73:
[----:B------:R-:W-:-:S07]  /*c040*/  MOV R0, UR5 ;  /* 0x0000000500007c02 */ /* 0x000fce0008000f00 */
.L_x_235:
[----:B-1----:R1:W2:Y:S02]  /*c050*/  SYNCS.PHASECHK.TRANS64.TRYWAIT P0, [R0+URZ], R3 ;  /* 0x00000003000075a7 */ /* 0x0022a400080011ff */
[----:B--2---:R-:W-:Y:S05]  /*c060*/  @!P0 NANOSLEEP.SYNCS 0x989680 ;  /* 0x009896800000895d */ /* 0x004fea0003900000 */
[----:B------:R-:W2:Y:S02]  /*c070*/  @!P0 SYNCS.PHASECHK.TRANS64 P0, [R0+URZ], R3 ;  /* 0x00000003000085a7 */ /* 0x000ea400080010ff */
[----:B--2---:R-:W-:Y:S05]  /*c080*/  @!P0 BRA `(.L_x_235) ;  /* 0xfffffffc00f08947 */ /* 0x004fea000383ffff */
[----:B------:R-:W-:Y:S05]  /*c090*/  BRA `(.L_x_236) ;  /* 0xffffff7c00d07947 */ /* 0x000fea000383ffff */
.L_x_74:
[----:B------:R-:W-:-:S07]  /*c0a0*/  MOV R0, UR5 ;  /* 0x0000000500007c02 */ /* 0x000fce0008000f00 */
.L_x_237:
[----:B-1----:R1:W2:Y:S02]  /*c0b0*/  SYNCS.PHASECHK.TRANS64.TRYWAIT P0, [R0+URZ], R3 ;  /* 0x00000003000075a7 */ /* 0x0022a400080011ff */
[----:B--2---:R-:W-:Y:S05]  /*c0c0*/  @!P0 NANOSLEEP.SYNCS 0x989680 ;  /* 0x009896800000895d */ /* 0x004fea0003900000 */
[----:B------:R-:W2:Y:S02]  /*c0d0*/  @!P0 SYNCS.PHASECHK.TRANS64 P0, [R0+URZ], R3 ;  /* 0x00000003000085a7 */ /* 0x000ea400080010ff */
[----:B--2---:R-:W-:Y:S05]  /*c0e0*/  @!P0 BRA `(.L_x_237) ;  /* 0xfffffffc00f08947 */ /* 0x004fea000383ffff */
[----:B------:R-:W-:Y:S05]  /*c0f0*/  BRA `(.L_x_238) ;  /* 0xffffff7c00dc7947 */ /* 0x000fea000383ffff */
.L_x_75:
[----:B------:R-:W-:-:S07]  /*c100*/  MOV R0, UR5 ;  /* 0x0000000500007c02 */ /* 0x000fce0008000f00 */
.L_x_239:
[----:B-1----:R1:W2:Y:S02]  /*c110*/  SYNCS.PHASECHK.TRANS64.TRYWAIT P0, [R0+URZ], R3 ;  /* 0x00000003000075a7 */ /* 0x0022a400080011ff */
[----:B--2---:R-:W-:Y:S05]  /*c120*/  @!P0 NANOSLEEP.SYNCS 0x989680 ;  /* 0x009896800000895d */ /* 0x004fea0003900000 */
[----:B------:R-:W2:Y:S02]  /*c130*/  @!P0 SYNCS.PHASECHK.TRANS64 P0, [R0+URZ], R3 ;  /* 0x00000003000085a7 */ /* 0x000ea400080010ff */
[----:B--2---:R-:W-:Y:S05]  /*c140*/  @!P0 BRA `(.L_x_239) ;  /* 0xfffffffc00f08947 */ /* 0x004fea000383ffff */
[----:B------:R-:W-:Y:S05]  /*c150*/  BRA `(.L_x_240) ;  /* 0xffffff7c00e87947 */ /* 0x000fea000383ffff */
.L_x_78:
[----:B-1----:R1:W2:Y:S02]  /*c160*/  SYNCS.PHASECHK.TRANS64.TRYWAIT P0, [R2+URZ+0x2c0], R5 ;  /* 0x0002c005020075a7 */ /* 0x0022a400080011ff */
[----:B--2---:R-:W-:Y:S05]  /*c170*/  @!P0 NANOSLEEP.SYNCS 0x989680 ;  /* 0x009896800000895d */ /* 0x004fea0003900000 */
[----:B------:R-:W2:Y:S02]  /*c180*/  @!P0 SYNCS.PHASECHK.TRANS64 P0, [R2+URZ+0x2c0], R5 ;  /* 0x0002c005020085a7 */ /* 0x000ea400080010ff */
[----:B--2---:R-:W-:Y:S05]  /*c190*/  @!P0 BRA `(.L_x_78) ;  /* 0xfffffffc00f08947 */ /* 0x004fea000383ffff */
[----:B------:R-:W-:Y:S05]  /*c1a0*/  BRA `(.L_x_241) ;  /* 0xffffff8000447947 */ /* 0x000fea000383ffff */
.L_x_79:
[----:B------:R-:W-:-:S07]  /*c1b0*/  MOV R2, UR4 ;  /* 0x0000000400027c02 */ /* 0x000fce0008000f00 */
.L_x_242:
[----:B-1----:R1:W2:Y:S02]  /*c1c0*/  SYNCS.PHASECHK.TRANS64.TRYWAIT P0, [R2+URZ+0x270], R5 ;  /* 0x00027005020075a7 */ /* 0x0022a400080011ff */
[----:B--2---:R-:W-:Y:S05]  /*c1d0*/  @!P0 NANOSLEEP.SYNCS 0x989680 ;  /* 0x009896800000895d */ /* 0x004fea0003900000 */
[----:B------:R-:W2:Y:S02]  /*c1e0*/  @!P0 SYNCS.PHASECHK.TRANS64 P0, [R2+URZ+0x270], R5 ;  /* 0x00027005020085a7 */ /* 0x000ea400080010ff */
[----:B--2---:R-:W-:Y:S05]  /*c1f0*/  @!P0 BRA `(.L_x_242) ;  /* 0xfffffffc00f08947 */ /* 0x004fea000383ffff */
[----:B------:R-:W-:Y:S05]  /*c200*/  BRA `(.L_x_243) ;  /* 0xffffff8000547947 */ /* 0x000fea000383ffff */
.L_x_80:
[----:B-1----:R1:W2:Y:S02]  /*c210*/  SYNCS.PHASECHK.TRANS64.TRYWAIT P1, [R2+URZ+0x260], R5 ;  /* 0x00026005020075a7 */ /* 0x0022a400080211ff */
[----:B--2---:R-:W-:Y:S05]  /*c220*/  @!P1 NANOSLEEP.SYNCS 0x989680 ;  /* 0x009896800000995d */ /* 0x004fea0003900000 */
[----:B------:R-:W2:Y:S02]  /*c230*/  @!P1 SYNCS.PHASECHK.TRANS64 P1, [R2+URZ+0x260], R5 ;  /* 0x00026005020095a7 */ /* 0x000ea400080210ff */
[----:B--2---:R-:W-:Y:S05]  /*c240*/  @!P1 BRA `(.L_x_80) ;  /* 0xfffffffc00f09947 */ /* 0x004fea000383ffff */
[----:B------:R-:W-:Y:S05]  /*c250*/  BRA `(.L_x_244) ;  /* 0xffffff8000847947 */ /* 0x000fea000383ffff */
.L_x_83:
[----:B------:R-:W-:-:S07]  /*c260*/  MOV R0, UR4 ;  /* 0x0000000400007c02 */ /* 0x000fce0008000f00 */
.L_x_245:
[----:B-1----:R1:W2:Y:S02]  /*c270*/  SYNCS.PHASECHK.TRANS64.TRYWAIT P0, [R0+URZ+0x270], R3 ;  /* 0x00027003000075a7 */ /* 0x0022a400080011ff */
[----:B--2---:R-:W-:Y:S05]  /*c280*/  @!P0 NANOSLEEP.SYNCS 0x989680 ;  /* 0x009896800000895d */ /* 0x004fea0003900000 */
[----:B------:R-:W2:Y:S02]  /*c290*/  @!P0 SYNCS.PHASECHK.TRANS64 P0, [R0+URZ+0x270], R3 ;  /* 0x00027003000085a7 */ /* 0x000ea400080010ff */
[----:B--2---:R-:W-:Y:S05]  /*c2a0*/  @!P0 BRA `(.L_x_245) ;  /* 0xfffffffc00f08947 */ /* 0x004fea000383ffff */
[----:B------:R-:W-:Y:S05]  /*c2b0*/  BRA `(.L_x_82) ;  /* 0xffffff8000d87947 */ /* 0x000fea000383ffff */
.L_x_92:
[----:B-1----:R-:W-:-:S04]  /*c2c0*/  MOV R0, UR5 ;  /* 0x0000000500007c02 */ /* 0x002fc80008000f00 */
[----:B------:R1:W2:Y:S03]  /*c2d0*/  SYNCS.PHASECHK.TRANS64.TRYWAIT P0, [R0+URZ+0x8], R7 ;  /* 0x00000807000075a7 */ /* 0x0002a600080011ff */
[----:B--2---:R-:W-:Y:S05]  /*c2e0*/  @!P0 NANOSLEEP.SYNCS 0x989680 ;  /* 0x009896800000895d */ /* 0x004fea0003900000 */
[----:B------:R-:W2:Y:S02]  /*c2f0*/  @!P0 SYNCS.PHASECHK.TRANS64 P0, [R0+URZ+0x8], R7 ;  /* 0x00000807000085a7 */ /* 0x000ea400080010ff */
[----:B--2---:R-:W-:Y:S05]  /*c300*/  @!P0 BRA `(.L_x_92) ;  /* 0xfffffffc00ec8947 */ /* 0x004fea000383ffff */
[----:B------:R-:W-:Y:S05]  /*c310*/  BRA `(.L_x_91) ;  /* 0xffffff84008c7947 */ /* 0x000fea000383ffff */
.L_x_94:
[----:B------:R-:W-:Y:S01]  /*c320*/  BSSY B0, `(.L_x_246) ;  /* 0x0000006000007945 */ /* 0x000fe20003800000 */
[----:B------:R-:W-:-:S07]  /*c330*/  MOV R15, 0xffffffff ;  /* 0xffffffff000f7802 */ /* 0x000fce0000000f00 */
[----:B-1---5:R-:W-:Y:S05]  /*c340*/  WARPSYNC.COLLECTIVE R15, `(.L_x_247) ;  /* 0x000000000f0c7348 */ /* 0x022fea0003c00000 */
[----:B------:R-:W-:Y:S02]  /*c350*/  ELECT P6, UR79, PT ;  /* 0x00000000004f782f */ /* 0x000fe400038c0000 */
[----:B------:R-:W-:Y:S01]  /*c360*/  MOV R14, UR79 ;  /* 0x0000004f000e7c02 */ /* 0x000fe20008000f00 */
[----:B-1---5:R-:W-:Y:S10]  /*c370*/  ENDCOLLECTIVE ;  /* 0x000000000000791b */ /* 0x022ff40003800000 */
.L_x_247:
[----:B------:R-:W-:Y:S05]  /*c380*/  BSYNC B0 ;  /* 0x0000000000007941 */ /* 0x000fea0003800000 */
.L_x_246:
[----:B------:R-:W-:Y:S05]  /*c390*/  BRA `(.L_x_248) ;  /* 0xffffff8400bc7947 */ /* 0x000fea000383ffff */
.L_x_96:
[----:B-1----:R-:W-:-:S04]  /*c3a0*/  MOV R0, UR5 ;  /* 0x0000000500007c02 */ /* 0x002fc80008000f00 */
[----:B------:R1:W2:Y:S03]  /*c3b0*/  SYNCS.PHASECHK.TRANS64.TRYWAIT P0, [R0+URZ+0x8], R5 ;  /* 0x00000805000075a7 */ /* 0x0002a600080011ff */
[----:B--2---:R-:W-:Y:S05]  /*c3c0*/  @!P0 NANOSLEEP.SYNCS 0x989680 ;  /* 0x009896800000895d */ /* 0x004fea0003900000 */
[----:B------:R-:W2:Y:S02]  /*c3d0*/  @!P0 SYNCS.PHASECHK.TRANS64 P0, [R0+URZ+0x8], R5 ;  /* 0x00000805000085a7 */ /* 0x000ea400080010ff */
[----:B--2---:R-:W-:Y:S05]  /*c3e0*/  @!P0 BRA `(.L_x_96) ;  /* 0xfffffffc00ec8947 */ /* 0x004fea000383ffff */
[----:B------:R-:W-:Y:S05]  /*c3f0*/  BRA `(.L_x_95) ;  /* 0xffffff8400c07947 */ /* 0x000fea000383ffff */
.L_x_97:
[----:B-1----:R1:W2:Y:S02]  /*c400*/  SYNCS.PHASECHK.TRANS64.TRYWAIT P0, [R0+URZ+0x260], R5 ;  /* 0x00026005000075a7 */ /* 0x0022a400080011ff */
[----:B--2---:R-:W-:Y:S05]  /*c410*/  @!P0 NANOSLEEP.SYNCS 0x989680 ;  /* 0x009896800000895d */ /* 0x004fea0003900000 */
[----:B------:R-:W2:Y:S02]  /*c420*/  @!P0 SYNCS.PHASECHK.TRANS64 P0, [R0+URZ+0x260], R5 ;  /* 0x00026005000085a7 */ /* 0x000ea400080010ff */
[----:B--2---:R-:W-:Y:S05]  /*c430*/  @!P0 BRA `(.L_x_97) ;  /* 0xfffffffc00f08947 */ /* 0x004fea000383ffff */
[----:B------:R-:W-:Y:S05]  /*c440*/  BRA `(.L_x_249) ;  /* 0xffffff8800947947 */ /* 0x000fea000383ffff */
.L_x_99:
[----:B------:R-:W-:-:S07]  /*c450*/  MOV R0, UR19 ;  /* 0x0000001300007c02 */ /* 0x000fce0008000f00 */
.L_x_250:
[----:B-1----:R1:W2:Y:S02]  /*c460*/  SYNCS.PHASECHK.TRANS64.TRYWAIT P0, [R0+URZ+0x2a0], R5 ;  /* 0x0002a005000075a7 */ /* 0x0022a400080011ff */
[----:B--2---:R-:W-:Y:S05]  /*c470*/  @!P0 NANOSLEEP.SYNCS 0x989680 ;  /* 0x009896800000895d */ /* 0x004fea0003900000 */
[----:B------:R-:W2:Y:S02]  /*c480*/  @!P0 SYNCS.PHASECHK.TRANS64 P0, [R0+URZ+0x2a0], R5 ;  /* 0x0002a005000085a7 */ /* 0x000ea400080010ff */
[----:B--2---:R-:W-:Y:S05]  /*c490*/  @!P0 BRA `(.L_x_250) ;  /* 0xfffffffc00f08947 */ /* 0x004fea000383ffff */
[----:B------:R-:W-:Y:S05]  /*c4a0*/  BRA `(.L_x_251) ;  /* 0xffffff8800dc7947 */ /* 0x000fea000383ffff */
.L_x_102:
[----:B------:R-:W-:Y:S07]  /*c4b0*/  MOV R0, UR6 ;  /* 0x0000000600007c02 */ /* 0x000fee0008000f00 */
.L_x_252:
[----:B-1----:R1:W2:Y:S02]  /*c4c0*/  SYNCS.PHASECHK.TRANS64.TRYWAIT P0, [R0+URZ], R5 ;  /* 0x00000005000075a7 */ /* 0x0022a400080011ff */
[----:B--2---:R-:W-:Y:S05]  /*c4d0*/  @!P0 NANOSLEEP.SYNCS 0x989680 ;  /* 0x009896800000895d */ /* 0x004fea0003900000 */
[----:B------:R-:W2:Y:S02]  /*c4e0*/  @!P0 SYNCS.PHASECHK.TRANS64 P0, [R0+URZ], R5 ;  /* 0x00000005000085a7 */ /* 0x000ea400080010ff */
[----:B--2---:R-:W-:Y:S05]  /*c4f0*/  @!P0 BRA `(.L_x_252) ;  /* 0xfffffffc00f08947 */ /* 0x004fea000383ffff */
[----:B------:R-:W-:Y:S05]  /*c500*/  BRA `(.L_x_101) ;  /* 0xffffff8800f47947 */ /* 0x000fea000383ffff */
.L_x_106:
[----:B-1----:R-:W-:-:S07]  /*c510*/  MOV R0, UR4 ;  /* 0x0000000400007c02 */ /* 0x002fce0008000f00 */
.L_x_253:
[----:B-1----:R1:W2:Y:S02]  /*c520*/  SYNCS.PHASECHK.TRANS64.TRYWAIT P0, [R0+URZ], R3 ;  /* 0x00000003000075a7 */ /* 0x0022a400080011ff */
[----:B--2---:R-:W-:Y:S05]  /*c530*/  @!P0 NANOSLEEP.SYNCS 0x989680 ;  /* 0x009896800000895d */ /* 0x004fea0003900000 */
[----:B------:R-:W2:Y:S02]  /*c540*/  @!P0 SYNCS.PHASECHK.TRANS64 P0, [R0+URZ], R3 ;  /* 0x00000003000085a7 */ /* 0x000ea400080010ff */
[----:B--2---:R-:W-:Y:S05]  /*c550*/  @!P0 BRA `(.L_x_253) ;  /* 0xfffffffc00f08947 */ /* 0x004fea000383ffff */
[----:B------:R-:W-:Y:S05]  /*c560*/  BRA `(.L_x_254) ;  /* 0xffffff8c00ac7947 */ /* 0x000fea000383ffff */
.L_x_107:
[----:B------:R-:W-:-:S07]  /*c570*/  MOV R0, UR5 ;  /* 0x0000000500007c02 */ /* 0x000fce0008000f00 */
.L_x_255:
[----:B-1----:R1:W2:Y:S02]  /*c580*/  SYNCS.PHASECHK.TRANS64.TRYWAIT P0, [R0+URZ], R3 ;  /* 0x00000003000075a7 */ /* 0x0022a400080011ff */
[----:B--2---:R-:W-:Y:S05]  /*c590*/  @!P0 NANOSLEEP.SYNCS 0x989680 ;  /* 0x009896800000895d */ /* 0x004fea0003900000 */
[----:B------:R-:W2:Y:S02]  /*c5a0*/  @!P0 SYNCS.PHASECHK.TRANS64 P0, [R0+URZ], R3 ;  /* 0x00000003000085a7 */ /* 0x000ea400080010ff */
[----:B--2---:R-:W-:Y:S05]  /*c5b0*/  @!P0 BRA `(.L_x_255) ;  /* 0xfffffffc00f08947 */ /* 0x004fea000383ffff */
[----:B------:R-:W-:Y:S05]  /*c5c0*/  BRA `(.L_x_256) ;  /* 0xffffff8c00b87947 */ /* 0x000fea000383ffff */
.L_x_108:
[----:B------:R-:W-:-:S07]  /*c5d0*/  MOV R0, UR5 ;  /* 0x0000000500007c02 */ /* 0x000fce0008000f00 */
.L_x_257:
[----:B-1----:R1:W2:Y:S02]  /*c5e0*/  SYNCS.PHASECHK.TRANS64.TRYWAIT P0, [R0+URZ], R3 ;  /* 0x00000003000075a7 */ /* 0x0022a400080011ff */
[----:B--2---:R-:W-:Y:S05]  /*c5f0*/  @!P0 NANOSLEEP.SYNCS 0x989680 ;  /* 0x009896800000895d */ /* 0x004fea0003900000 */
[----:B------:R-:W2:Y:S02]  /*c600*/  @!P0 SYNCS.PHASECHK.TRANS64 P0, [R0+URZ], R3 ;  /* 0x00000003000085a7 */ /* 0x000ea400080010ff */
[----:B--2---:R-:W-:Y:S05]  /*c610*/  @!P0 BRA `(.L_x_257) ;  /* 0xfffffffc00f08947 */ /* 0x004fea000383ffff */
[----:B------:R-:W-:Y:S05]  /*c620*/  BRA `(.L_x_258) ;  /* 0xffffff8c00c47947 */ /* 0x000fea000383ffff */
.L_x_111:
[----:B------:R-:W-:-:S07]  /*c630*/  MOV R0, UR13 ;  /* 0x0000000d00007c02 */ /* 0x000fce0008000f00 */
.L_x_259:
[----:B-1----:R1:W2:Y:S02]  /*c640*/  SYNCS.PHASECHK.TRANS64.TRYWAIT P1, [R0+URZ+0x2e0], R3 ;  /* 0x0002e003000075a7 */ /* 0x0022a400080211ff */
[----:B--2---:R-:W-:Y:S05]  /*c650*/  @!P1 NANOSLEEP.SYNCS 0x989680 ;  /* 0x009896800000995d */ /* 0x004fea0003900000 */
[----:B------:R-:W2:Y:S02]  /*c660*/  @!P1 SYNCS.PHASECHK.TRANS64 P1, [R0+URZ+0x2e0], R3 ;  /* 0x0002e003000095a7 */ /* 0x000ea400080210ff */
[----:B--2---:R-:W-:Y:S05]  /*c670*/  @!P1 BRA `(.L_x_259) ;  /* 0xfffffffc00f09947 */ /* 0x004fea000383ffff */
[----:B------:R-:W-:Y:S05]  /*c680*/  BRA `(.L_x_260) ;  /* 0xffffff9000107947 */ /* 0x000fea000383ffff */
.L_x_116:
[----:B--2---:R2:W3:Y:S02]  /*c690*/  SYNCS.PHASECHK.TRANS64.TRYWAIT P0, [R12+URZ+0x260], R9 ;  /* 0x000260090c0075a7 */ /* 0x0044e400080011ff */
[----:B---3--:R-:W-:Y:S05]  /*c6a0*/  @!P0 NANOSLEEP.SYNCS 0x989680 ;  /* 0x009896800000895d */ /* 0x008fea0003900000 */
[----:B------:R-:W3:Y:S02]  /*c6b0*/  @!P0 SYNCS.PHASECHK.TRANS64 P0, [R12+URZ+0x260], R9 ;  /* 0x000260090c0085a7 */ /* 0x000ee400080010ff */
[----:B---3--:R-:W-:Y:S05]  /*c6c0*/  @!P0 BRA `(.L_x_116) ;  /* 0xfffffffc00f08947 */ /* 0x008fea000383ffff */
[----:B------:R-:W-:Y:S05]  /*c6d0*/  BRA `(.L_x_261) ;  /* 0xffffff9400447947 */ /* 0x000fea000383ffff */
.L_x_119:
[----:B------:R-:W-:Y:S07]  /*c6e0*/  MOV R0, UR21 ;  /* 0x0000001500007c02 */ /* 0x000fee0008000f00 */
.L_x_262:
[----:B--2---:R2:W3:Y:S02]  /*c6f0*/  SYNCS.PHASECHK.TRANS64.TRYWAIT P2, [R0+URZ+0x258], R11 ;  /* 0x0002580b000075a7 */ /* 0x0044e400080411ff */
[----:B---3--:R-:W-:Y:S05]  /*c700*/  @!P2 NANOSLEEP.SYNCS 0x989680 ;  /* 0x009896800000a95d */ /* 0x008fea0003900000 */
[----:B------:R-:W3:Y:S02]  /*c710*/  @!P2 SYNCS.PHASECHK.TRANS64 P2, [R0+URZ+0x258], R11 ;  /* 0x0002580b0000a5a7 */ /* 0x000ee400080410ff */
[----:B---3--:R-:W-:Y:S05]  /*c720*/  @!P2 BRA `(.L_x_262) ;  /* 0xfffffffc00f0a947 */ /* 0x008fea000383ffff */
[----:B------:R-:W-:Y:S05]  /*c730*/  BRA `(.L_x_118) ;  /* 0xffffff9800ac7947 */ /* 0x000fea000383ffff */
.L_x_122:
[----:B--2---:R-:W-:Y:S07]  /*c740*/  MOV R0, UR21 ;  /* 0x0000001500007c02 */ /* 0x004fee0008000f00 */
.L_x_263:
[----:B--2---:R2:W3:Y:S02]  /*c750*/  SYNCS.PHASECHK.TRANS64.TRYWAIT P0, [R0+URZ+0x230], R9 ;  /* 0x00023009000075a7 */ /* 0x0044e400080011ff */
[----:B---3--:R-:W-:Y:S05]  /*c760*/  @!P0 NANOSLEEP.SYNCS 0x989680 ;  /* 0x009896800000895d */ /* 0x008fea0003900000 */
[----:B------:R-:W3:Y:S02]  /*c770*/  @!P0 SYNCS.PHASECHK.TRANS64 P0, [R0+URZ+0x230], R9 ;  /* 0x00023009000085a7 */ /* 0x000ee400080010ff */
[----:B---3--:R-:W-:Y:S05]  /*c780*/  @!P0 BRA `(.L_x_263) ;  /* 0xfffffffc00f08947 */ /* 0x008fea000383ffff */
[----:B------:R-:W-:Y:S05]  /*c790*/  BRA `(.L_x_264) ;  /* 0xffffff9c00087947 */ /* 0x000fea000383ffff */
.L_x_123:
[----:B------:R-:W-:Y:S07]  /*c7a0*/  MOV R0, UR21 ;  /* 0x0000001500007c02 */ /* 0x000fee0008000f00 */
.L_x_265:
[----:B--2---:R2:W3:Y:S02]  /*c7b0*/  SYNCS.PHASECHK.TRANS64.TRYWAIT P0, [R0+URZ+0x238], R9 ;  /* 0x00023809000075a7 */ /* 0x0044e400080011ff */
[----:B---3--:R-:W-:Y:S05]  /*c7c0*/  @!P0 NANOSLEEP.SYNCS 0x989680 ;  /* 0x009896800000895d */ /* 0x008fea0003900000 */
[----:B------:R-:W3:Y:S02]  /*c7d0*/  @!P0 SYNCS.PHASECHK.TRANS64 P0, [R0+URZ+0x238], R9 ;  /* 0x00023809000085a7 */ /* 0x000ee400080010ff */
[----:B---3--:R-:W-:Y:S05]  /*c7e0*/  @!P0 BRA `(.L_x_265) ;  /* 0xfffffffc00f08947 */ /* 0x008fea000383ffff */
[----:B------:R-:W-:Y:S05]  /*c7f0*/  BRA `(.L_x_266) ;  /* 0xffffff9c00607947 */ /* 0x000fea000383ffff */
.L_x_124:
[----:B------:R-:W-:Y:S07]  /*c800*/  MOV R0, UR21 ;  /* 0x0000001500007c02 */ /* 0x000fee0008000f00 */
.L_x_267:
[----:B--2---:R2:W3:Y:S02]  /*c810*/  SYNCS.PHASECHK.TRANS64.TRYWAIT P0, [R0+URZ+0x240], R9 ;  /* 0x00024009000075a7 */ /* 0x0044e400080011ff */
[----:B---3--:R-:W-:Y:S05]  /*c820*/  @!P0 NANOSLEEP.SYNCS 0x989680 ;  /* 0x009896800000895d */ /* 0x008fea0003900000 */
[----:B------:R-:W3:Y:S02]  /*c830*/  @!P0 SYNCS.PHASECHK.TRANS64 P0, [R0+URZ+0x240], R9 ;  /* 0x00024009000085a7 */ /* 0x000ee400080010ff */
[----:B---3--:R-:W-:Y:S05]  /*c840*/  @!P0 BRA `(.L_x_267) ;  /* 0xfffffffc00f08947 */ /* 0x008fea000383ffff */
[----:B------:R-:W-:Y:S05]  /*c850*/  BRA `(.L_x_268) ;  /* 0xffffff9c00bc7947 */ /* 0x000fea000383ffff */
.L_x_125:
[----:B------:R-:W-:Y:S07]  /*c860*/  MOV R0, UR21 ;  /* 0x0000001500007c02 */ /* 0x000fee0008000f00 */
.L_x_269:
[----:B--2---:R2:W3:Y:S02]  /*c870*/  SYNCS.PHASECHK.TRANS64.TRYWAIT P0, [R0+URZ+0x248], R9 ;  /* 0x00024809000075a7 */ /* 0x0044e400080011ff */
[----:B---3--:R-:W-:Y:S05]  /*c880*/  @!P0 NANOSLEEP.SYNCS 0x989680 ;  /* 0x009896800000895d */ /* 0x008fea0003900000 */
[----:B------:R-:W3:Y:S02]  /*c890*/  @!P0 SYNCS.PHASECHK.TRANS64 P0, [R0+URZ+0x248], R9 ;  /* 0x00024809000085a7 */ /* 0x000ee400080010ff */
[----:B---3--:R-:W-:Y:S05]  /*c8a0*/  @!P0 BRA `(.L_x_269) ;  /* 0xfffffffc00f08947 */ /* 0x008fea000383ffff */
[----:B------:R-:W-:Y:S05]  /*c8b0*/  BRA `(.L_x_270) ;  /* 0xffffffa000187947 */ /* 0x000fea000383ffff */
.L_x_127:
[----:B------:R-:W-:-:S07]  /*c8c0*/  MOV R0, UR21 ;  /* 0x0000001500007c02 */ /* 0x000fce0008000f00 */
.L_x_271:
[----:B--2---:R2:W4:Y:S02]  /*c8d0*/  SYNCS.PHASECHK.TRANS64.TRYWAIT P0, [R0+URZ+0x230], R3 ;  /* 0x00023003000075a7 */ /* 0x00452400080011ff */
[----:B----4-:R-:W-:Y:S05]  /*c8e0*/  @!P0 NANOSLEEP.SYNCS 0x989680 ;  /* 0x009896800000895d */ /* 0x010fea0003900000 */
[----:B------:R-:W4:Y:S02]  /*c8f0*/  @!P0 SYNCS.PHASECHK.TRANS64 P0, [R0+URZ+0x230], R3 ;  /* 0x00023003000085a7 */ /* 0x000f2400080010ff */
[----:B----4-:R-:W-:Y:S05]  /*c900*/  @!P0 BRA `(.L_x_271) ;  /* 0xfffffffc00f08947 */ /* 0x010fea000383ffff */
[----:B------:R-:W-:Y:S05]  /*c910*/  BRA `(.L_x_272) ;  /* 0xffffffa000a47947 */ /* 0x000fea000383ffff */
.L_x_128:
[----:B--2---:R-:W-:-:S07]  /*c920*/  MOV R0, UR21 ;  /* 0x0000001500007c02 */ /* 0x004fce0008000f00 */
.L_x_273:
[----:B--2---:R2:W4:Y:S02]  /*c930*/  SYNCS.PHASECHK.TRANS64.TRYWAIT P0, [R0+URZ+0x238], R3 ;  /* 0x00023803000075a7 */ /* 0x00452400080011ff */
[----:B----4-:R-:W-:Y:S05]  /*c940*/  @!P0 NANOSLEEP.SYNCS 0x989680 ;  /* 0x009896800000895d */ /* 0x010fea0003900000 */
[----:B------:R-:W4:Y:S02]  /*c950*/  @!P0 SYNCS.PHASECHK.TRANS64 P0, [R0+URZ+0x238], R3 ;  /* 0x00023803000085a7 */ /* 0x000f2400080010ff */
[----:B----4-:R-:W-:Y:S05]  /*c960*/  @!P0 BRA `(.L_x_273) ;  /* 0xfffffffc00f08947 */ /* 0x010fea000383ffff */
[----:B------:R-:W-:Y:S05]  /*c970*/  BRA `(.L_x_274) ;  /* 0xffffffa000947947 */ /* 0x000fea000383ffff */
.L_x_129:
[----:B--2---:R-:W-:-:S07]  /*c980*/  MOV R0, UR21 ;  /* 0x0000001500007c02 */ /* 0x004fce0008000f00 */
.L_x_275:
[----:B--2---:R2:W4:Y:S02]  /*c990*/  SYNCS.PHASECHK.TRANS64.TRYWAIT P0, [R0+URZ+0x240], R3 ;  /* 0x00024003000075a7 */ /* 0x00452400080011ff */
[----:B----4-:R-:W-:Y:S05]  /*c9a0*/  @!P0 NANOSLEEP.SYNCS 0x989680 ;  /* 0x009896800000895d */ /* 0x010fea0003900000 */
[----:B------:R-:W4:Y:S02]  /*c9b0*/  @!P0 SYNCS.PHASECHK.TRANS64 P0, [R0+URZ+0x240], R3 ;  /* 0x00024003000085a7 */ /* 0x000f2400080010ff */
[----:B----4-:R-:W-:Y:S05]  /*c9c0*/  @!P0 BRA `(.L_x_275) ;  /* 0xfffffffc00f08947 */ /* 0x010fea000383ffff */
[----:B------:R-:W-:Y:S05]  /*c9d0*/  BRA `(.L_x_276) ;  /* 0xffffffa000847947 */ /* 0x000fea000383ffff */
.L_x_131:
[----:B--2---:R2:W3:Y:S02]  /*c9e0*/  SYNCS.PHASECHK.TRANS64.TRYWAIT P0, [R3+URZ+0x260], R0 ;  /* 0x00026000030075a7 */ /* 0x0044e400080011ff */
[----:B---3--:R-:W-:Y:S05]  /*c9f0*/  @!P0 NANOSLEEP.SYNCS 0x989680 ;  /* 0x009896800000895d */ /* 0x008fea0003900000 */
[----:B------:R-:W3:Y:S02]  /*ca00*/  @!P0 SYNCS.PHASECHK.TRANS64 P0, [R3+URZ+0x260], R0 ;  /* 0x00026000030085a7 */ /* 0x000ee400080010ff */
[----:B---3--:R-:W-:Y:S05]  /*ca10*/  @!P0 BRA `(.L_x_131) ;  /* 0xfffffffc00f08947 */ /* 0x008fea000383ffff */
[----:B------:R-:W-:Y:S05]  /*ca20*/  BRA `(.L_x_277) ;  /* 0xffffffa400487947 */ /* 0x000fea000383ffff */
.L_x_142:
[----:B--2---:R2:W1:Y:S02]  /*ca30*/  SYNCS.PHASECHK.TRANS64.TRYWAIT P1, [R5+URZ+0x210], R2 ;  /* 0x00021002050075a7 */ /* 0x00446400080211ff */
[----:B-1----:R-:W-:Y:S05]  /*ca40*/  @!P1 NANOSLEEP.SYNCS 0x989680 ;  /* 0x009896800000995d */ /* 0x002fea0003900000 */
[----:B------:R-:W1:Y:S02]  /*ca50*/  @!P1 SYNCS.PHASECHK.TRANS64 P1, [R5+URZ+0x210], R2 ;  /* 0x00021002050095a7 */ /* 0x000e6400080210ff */
[----:B-1----:R-:W-:Y:S05]  /*ca60*/  @!P1 BRA `(.L_x_142) ;  /* 0xfffffffc00f09947 */ /* 0x002fea000383ffff */
[----:B------:R-:W-:Y:S05]  /*ca70*/  BRA `(.L_x_141) ;  /* 0xffffffb000a87947 */ /* 0x000fea000383ffff */
.L_x_144:
[----:B-1----:R1:W3:Y:S02]  /*ca80*/  SYNCS.PHASECHK.TRANS64.TRYWAIT P0, [R92+URZ+0x280], R7 ;  /* 0x000280075c0075a7 */ /* 0x0022e400080011ff */
[----:B---3--:R-:W-:Y:S05]  /*ca90*/  @!P0 NANOSLEEP.SYNCS 0x989680 ;  /* 0x009896800000895d */ /* 0x008fea0003900000 */
[----:B------:R-:W3:Y:S02]  /*caa0*/  @!P0 SYNCS.PHASECHK.TRANS64 P0, [R92+URZ+0x280], R7 ;  /* 0x000280075c0085a7 */ /* 0x000ee400080010ff */
[----:B---3--:R-:W-:Y:S05]  /*cab0*/  @!P0 BRA `(.L_x_144) ;  /* 0xfffffffc00f08947 */ /* 0x008fea000383ffff */
[----:B------:R-:W-:Y:S05]  /*cac0*/  BRA `(.L_x_143) ;  /* 0xffffffb000f87947 */ /* 0x000fea000383ffff */
.L_x_152:
[----:B---3--:R3:W4:Y:S02]  /*cad0*/  SYNCS.PHASECHK.TRANS64.TRYWAIT P0, [R112+URZ+0x210], R3 ;  /* 0x00021003700075a7 */ /* 0x00872400080011ff */
[----:B----4-:R-:W-:Y:S05]  /*cae0*/  @!P0 NANOSLEEP.SYNCS 0x989680 ;  /* 0x009896800000895d */ /* 0x010fea0003900000 */
[----:B------:R-:W4:Y:S02]  /*caf0*/  @!P0 SYNCS.PHASECHK.TRANS64 P0, [R112+URZ+0x210], R3 ;  /* 0x00021003700085a7 */ /* 0x000f2400080010ff */
[----:B----4-:R-:W-:Y:S05]  /*cb00*/  @!P0 BRA `(.L_x_152) ;  /* 0xfffffffc00f08947 */ /* 0x010fea000383ffff */
[----:B------:R-:W-:Y:S05]  /*cb10*/  BRA `(.L_x_151) ;  /* 0xffffffc000007947 */ /* 0x000fea000383ffff */
.L_x_160:
[----:B---3--:R3:W4:Y:S02]  /*cb20*/  SYNCS.PHASECHK.TRANS64.TRYWAIT P0, [R112+URZ+0x210], R5 ;  /* 0x00021005700075a7 */ /* 0x00872400080011ff */
[----:B----4-:R-:W-:Y:S05]  /*cb30*/  @!P0 NANOSLEEP.SYNCS 0x989680 ;  /* 0x009896800000895d */ /* 0x010fea0003900000 */
[----:B------:R-:W4:Y:S02]  /*cb40*/  @!P0 SYNCS.PHASECHK.TRANS64 P0, [R112+URZ+0x210], R5 ;  /* 0x00021005700085a7 */ /* 0x000f2400080010ff */
[----:B----4-:R-:W-:Y:S05]  /*cb50*/  @!P0 BRA `(.L_x_160) ;  /* 0xfffffffc00f08947 */ /* 0x010fea000383ffff */
[----:B------:R-:W-:Y:S05]  /*cb60*/  BRA `(.L_x_159) ;  /* 0xffffffcc00507947 */ /* 0x000fea000383ffff */
.L_x_168:
[----:B---3--:R3:W4:Y:S02]  /*cb70*/  SYNCS.PHASECHK.TRANS64.TRYWAIT P0, [R103+URZ+0x210], R4 ;  /* 0x00021004670075a7 */ /* 0x00872400080011ff */
[----:B----4-:R-:W-:Y:S05]  /*cb80*/  @!P0 NANOSLEEP.SYNCS 0x989680 ;  /* 0x009896800000895d */ /* 0x010fea0003900000 */
[----:B------:R-:W4:Y:S02]  /*cb90*/  @!P0 SYNCS.PHASECHK.TRANS64 P0, [R103+URZ+0x210], R4 ;  /* 0x00021004670085a7 */ /* 0x000f2400080010ff */
[----:B----4-:R-:W-:Y:S05]  /*cba0*/  @!P0 BRA `(.L_x_168) ;  /* 0xfffffffc00f08947 */ /* 0x010fea000383ffff */
[----:B------:R-:W-:Y:S05]  /*cbb0*/  BRA `(.L_x_167) ;  /* 0xffffffd800a87947 */ /* 0x000fea000383ffff */
        .weak           $__internal_0_$__cuda_sm10x_tcgen05_guardrail_trap_col_being_dealloced_not_returned_by_alloc
        .type           $__internal_0_$__cuda_sm10x_tcgen05_guardrail_trap_col_being_dealloced_not_returned_by_alloc,@function
        .size           $__internal_0_$__cuda_sm10x_tcgen05_guardrail_trap_col_being_dealloced_not_returned_by_alloc,($__internal_1_$__cuda_sm10x_tcgen05_guardrail_trap_phase_invalid_during_alloc - $__internal_0_$__cuda_sm10x_tcgen05_guardrail_trap_col_being_dealloced_not_returned_by_alloc)
$__internal_0_$__cuda_sm10x_tcgen05_guardrail_trap_col_being_dealloced_not_returned_by_alloc:
[----:B------:R-:W-:Y:S05]  /*cbc0*/  BPT.TRAP 0x1 ;  /* 0x000000040000795c */ /* 0x000fea0000300000 */
[----:B------:R-:W-:-:S04]  /*cbd0*/  HFMA2 R3, -RZ, RZ, 0, 0 ;  /* 0x00000000ff037431 */ /* 0x000fc800000001ff */
[----:B------:R-:W-:Y:S05]  /*cbe0*/  RET.REL.NODEC R2 `(_ZN7cutlass13device_kernelINS_4gemm6kernel13GemmUniversalIN4cute5tupleIJiiiiEEENS1_10collective13CollectiveMmaINS1_35MainloopSm100TmaUmmaWarpSpecializedILi33ELi2ELi4ENS5_IJNS4_1CILi4EEESB_NSA_ILi1EEEEEEEENS5_IJNSA_ILi128EEENSA_ILi256EEENSA_ILi32EEEEEENS_12float_e5m2_tENS5_IJlSC_lEEESJ_SK_NS4_8TiledMMAINS4_8MMA_AtomIJNS4_10MMA_TraitsINS4_25SM100_MMA_F8F6F4_2x1SM_SSEJSJ_SJ_fSF_SG_NS4_17integral_constantINS4_4UMMA5MajorELSR_0EEESS_NSP_INSQ_7ScaleInELST_0EEESU_EEEEEENS4_6LayoutINS5_IJSC_SC_SC_EEENS5_IJNSA_ILi0EEESZ_SZ_EEEEENS5_IJNS4_10UnderscoreES12_S12_EEEEENS4_28SM100_TMA_2SM_LOAD_MULTICASTENS4_14ComposedLayoutINS4_7SwizzleILi1ELi4ELi3EEENS4_18smem_ptr_flag_bitsILi8EEENSX_INS5_IJNSA_ILi8EEESH_EEENS5_IJSH_SC_EEEEEEEvNS4_8identityES15_S1F_vS1G_EENS_8epilogue10collective18CollectiveEpilogueINS1I_23Sm100TmaWarpSpecializedILi4ELi2ELi32ELb0ELb0EEEJNS5_IJNSA_ILi64EEESG_SH_EEENS5_IJNSX_IS1N_SC_EENSX_INS5_IJSH_NSA_ILi2EEEEEENS5_IJSC_SF_EEEEEEEESJ_SK_SJ_SK_NS1I_6fusion15FusionCallbacksIS1M_NS1V_17LinearCombinationISJ_fSJ_fLNS_15FloatRoundStyleE2EEES1O_S1U_JEEENS4_5SM1004TMEM4LOAD26SM100_TMEM_LOAD_32dp32b32xENS4_13SM90_TMA_LOADES1F_NS4_39AutoVectorizingCopyWithAssumedAlignmentILi128EEENS4_14SM90_TMA_STOREES1F_S27_S27_EEEvvEEEEvNT_6ParamsE) ;  /* 0xffffff3402047950 */ /* 0x000fea0003c3ffff */
        .weak           $__internal_1_$__cuda_sm10x_tcgen05_guardrail_trap_phase_invalid_during_alloc
        .type           $__internal_1_$__cuda_sm10x_tcgen05_guardrail_trap_phase_invalid_during_alloc,@function
        .size           $__internal_1_$__cuda_sm10x_tcgen05_guardrail_trap_phase_invalid_during_alloc,($__internal_2_$__cuda_sm10x_tcgen05_guardrail_trap_unallocated_columns_being_dealloced - $__internal_1_$__cuda_sm10x_tcgen05_guardrail_trap_phase_invalid_during_alloc)
$__internal_1_$__cuda_sm10x_tcgen05_guardrail_trap_phase_invalid_during_alloc:
[----:B------:R-:W-:Y:S05]  /*cbf0*/  BPT.TRAP 0x1 ;  /* 0x000000040000795c */ /* 0x000fea0000300000 */
[----:B------:R-:W-:-:S04]  /*cc00*/  MOV R5, 0x0 ;  /* 0x0000000000057802 */ /* 0x000fc80000000f00 */
[----:B------:R-:W-:Y:S05]  /*cc10*/  RET.REL.NODEC R4 `(_ZN7cutlass13device_kernelINS_4gemm6kernel13GemmUniversalIN4cute5tupleIJiiiiEEENS1_10collective13CollectiveMmaINS1_35MainloopSm100TmaUmmaWarpSpecializedILi33ELi2ELi4ENS5_IJNS4_1CILi4EEESB_NSA_ILi1EEEEEEEENS5_IJNSA_ILi128EEENSA_ILi256EEENSA_ILi32EEEEEENS_12float_e5m2_tENS5_IJlSC_lEEESJ_SK_NS4_8TiledMMAINS4_8MMA_AtomIJNS4_10MMA_TraitsINS4_25SM100_MMA_F8F6F4_2x1SM_SSEJSJ_SJ_fSF_SG_NS4_17integral_constantINS4_4UMMA5MajorELSR_0EEESS_NSP_INSQ_7ScaleInELST_0EEESU_EEEEEENS4_6LayoutINS5_IJSC_SC_SC_EEENS5_IJNSA_ILi0EEESZ_SZ_EEEEENS5_IJNS4_10UnderscoreES12_S12_EEEEENS4_28SM100_TMA_2SM_LOAD_MULTICASTENS4_14ComposedLayoutINS4_7SwizzleILi1ELi4ELi3EEENS4_18smem_ptr_flag_bitsILi8EEENSX_INS5_IJNSA_ILi8EEESH_EEENS5_IJSH_SC_EEEEEEEvNS4_8identityES15_S1F_vS1G_EENS_8epilogue10collective18CollectiveEpilogueINS1I_23Sm100TmaWarpSpecializedILi4ELi2ELi32ELb0ELb0EEEJNS5_IJNSA_ILi64EEESG_SH_EEENS5_IJNSX_IS1N_SC_EENSX_INS5_IJSH_NSA_ILi2EEEEEENS5_IJSC_SF_EEEEEEEESJ_SK_SJ_SK_NS1I_6fusion15FusionCallbacksIS1M_NS1V_17LinearCombinationISJ_fSJ_fLNS_15FloatRoundStyleE2EEES1O_S1U_JEEENS4_5SM1004TMEM4LOAD26SM100_TMEM_LOAD_32dp32b32xENS4_13SM90_TMA_LOADES1F_NS4_39AutoVectorizingCopyWithAssumedAlignmentILi128EEENS4_14SM90_TMA_STOREES1F_S27_S27_EEEvvEEEEvNT_6ParamsE) ;  /* 0xffffff3004f87950 */ /* 0x000fea0003c3ffff */
        .weak           $__internal_2_$__cuda_sm10x_tcgen05_guardrail_trap_unallocated_columns_being_dealloced
        .type           $__internal_2_$__cuda_sm10x_tcgen05_guardrail_trap_unallocated_columns_being_dealloced,@function
        .size           $__internal_2_$__cuda_sm10x_tcgen05_guardrail_trap_unallocated_columns_being_dealloced,(.L_x_279 - $__internal_2_$__cuda_sm10x_tcgen05_guardrail_trap_unallocated_columns_being_dealloced)
$__internal_2_$__cuda_sm10x_tcgen05_guardrail_trap_unallocated_columns_being_dealloced:
[----:B------:R-:W-:Y:S05]  /*cc20*/  BPT.TRAP 0x1 ;  /* 0x000000040000795c */ /* 0x000fea0000300000 */
[----:B------:R-:W-:-:S04]  /*cc30*/  HFMA2 R3, -RZ, RZ, 0, 0 ;  /* 0x00000000ff037431 */ /* 0x000fc800000001ff */
[----:B------:R-:W-:Y:S05]  /*cc40*/  RET.REL.NODEC R2 `(_ZN7cutlass13device_kernelINS_4gemm6kernel13GemmUniversalIN4cute5tupleIJiiiiEEENS1_10collective13CollectiveMmaINS1_35MainloopSm100TmaUmmaWarpSpecializedILi33ELi2ELi4ENS5_IJNS4_1CILi4EEESB_NSA_ILi1EEEEEEEENS5_IJNSA_ILi128EEENSA_ILi256EEENSA_ILi32EEEEEENS_12float_e5m2_tENS5_IJlSC_lEEESJ_SK_NS4_8TiledMMAINS4_8MMA_AtomIJNS4_10MMA_TraitsINS4_25SM100_MMA_F8F6F4_2x1SM_SSEJSJ_SJ_fSF_SG_NS4_17integral_constantINS4_4UMMA5MajorELSR_0EEESS_NSP_INSQ_7ScaleInELST_0EEESU_EEEEEENS4_6LayoutINS5_IJSC_SC_SC_EEENS5_IJNSA_ILi0EEESZ_SZ_EEEEENS5_IJNS4_10UnderscoreES12_S12_EEEEENS4_28SM100_TMA_2SM_LOAD_MULTICASTENS4_14ComposedLayoutINS4_7SwizzleILi1ELi4ELi3EEENS4_18smem_ptr_flag_bitsILi8EEENSX_INS5_IJNSA_ILi8EEESH_EEENS5_IJSH_SC_EEEEEEEvNS4_8identityES15_S1F_vS1G_EENS_8epilogue10collective18CollectiveEpilogueINS1I_23Sm100TmaWarpSpecializedILi4ELi2ELi32ELb0ELb0EEEJNS5_IJNSA_ILi64EEESG_SH_EEENS5_IJNSX_IS1N_SC_EENSX_INS5_IJSH_NSA_ILi2EEEEEENS5_IJSC_SF_EEEEEEEESJ_SK_SJ_SK_NS1I_6fusion15FusionCallbacksIS1M_NS1V_17LinearCombinationISJ_fSJ_fLNS_15FloatRoundStyleE2EEES1O_S1U_JEEENS4_5SM1004TMEM4LOAD26SM100_TMEM_LOAD_32dp32b32xENS4_13SM90_TMA_LOADES1F_NS4_39AutoVectorizingCopyWithAssumedAlignmentILi128EEENS4_14SM90_TMA_STOREES1F_S27_S27_EEEvvEEEEvNT_6ParamsE) ;  /* 0xffffff3002ec7950 */ /* 0x000fea0003c3ffff */
.L_x_278:
[----:B------:R-:W-:-:S00]  /*cc50*/  BRA `(.L_x_278) ;  /* 0xfffffffc00fc7947 */ /* 0x000fc0000383ffff */
[----:B------:R-:W-:-:S00]  /*cc60*/  NOP ;  /* 0x0000000000007918 */ /* 0x000fc00000000000 */
        /* <DEDUP_REMOVED lines=9> */
.L_x_279:


//--------------------- .nv.global.init           --------------------------
	.section	.nv.global.init,"aw",@progbits
.nv.global.init:
	.type		$str$27,@object
	.size		$str$27,($str$28 - $str$27)
$str$27:
        /*0000*/ 	.byte	0x28, 0x61, 0x64, 0x64, 0x72, 0x65, 0x73, 0x73, 0x20, 0x26, 0x20, 0x6d, 0x61, 0x73, 0x6b, 0x29
        /*0010*/ 	.byte	0x20, 0x3d, 0x3d, 0x20, 0x30, 0x00
	.type		$str$28,@object
	.size		$str$28,($str$26 - $str$28)
$str$28:
        /*0016*/ 	.byte	0x2f, 0x74, 0x6d, 0x70, 0x2f, 0x63, 0x75, 0x74, 0x6c, 0x61, 0x73, 0x73, 0x5f, 0x73, 0x77, 0x65
        /*0026*/ 	.byte	0x65, 0x70, 0x5f, 0x73, 0x72, 0x63, 0x2f, 0x69, 0x6e, 0x63, 0x6c, 0x75, 0x64, 0x65, 0x2f, 0x63
        /*0036*/ 	.byte	0x75, 0x74, 0x65, 0x2f, 0x70, 0x6f, 0x69, 0x6e, 0x74, 0x65, 0x72, 0x5f, 0x66, 0x6c, 0x61, 0x67
        /*0046*/ 	.byte	0x67, 0x65, 0x64, 0x2e, 0x68, 0x70, 0x70, 0x00
	.type		$str$26,@object
	.size		$str$26,($str$25 - $str$26)
$str$26:
        /*004e*/ 	.byte	0x2f, 0x74, 0x6d, 0x70, 0x2f, 0x63, 0x75, 0x74, 0x6c, 0x61, 0x73, 0x73, 0x5f, 0x73, 0x77, 0x65
        /*005e*/ 	.byte	0x65, 0x70, 0x5f, 0x73, 0x72, 0x63, 0x2f, 0x69, 0x6e, 0x63, 0x6c, 0x75, 0x64, 0x65, 0x2f, 0x63
        /*006e*/ 	.byte	0x75, 0x74, 0x65, 0x2f, 0x61, 0x74, 0x6f, 0x6d, 0x2f, 0x63, 0x6f, 0x70, 0x79, 0x5f, 0x74, 0x72
        /*007e*/ 	.byte	0x61, 0x69, 0x74, 0x73, 0x5f, 0x73, 0x6d, 0x31, 0x30, 0x30, 0x2e, 0x68, 0x70, 0x70, 0x00
	.type		$str$25,@object
	.size		$str$25,(__unnamed_1 - $str$25)
$str$25:
        /*008d*/ 	.byte	0x28, 0x28, 0x75, 0x69, 0x6e, 0x74, 0x33, 0x32, 0x5f, 0x74, 0x28, 0x74, 0x68, 0x72, 0x65, 0x61
        /*009d*/ 	.byte	0x64, 0x49, 0x64, 0x78, 0x2e, 0x78, 0x29, 0x20, 0x2f, 0x20, 0x33, 0x32, 0x29, 0x20, 0x25, 0x20
        /*00ad*/ 	.byte	0x34, 0x29, 0x20, 0x3d, 0x3d, 0x20, 0x28, 0x28, 0x28, 0x74, 0x6d, 0x65, 0x6d, 0x5f, 0x61, 0x64
        /*00bd*/ 	.byte	0x64, 0x72, 0x20, 0x3e, 0x3e, 0x20, 0x31, 0x36, 0x29, 0x20, 0x2f, 0x20, 0x33, 0x32, 0x29, 0x20
        /*00cd*/ 	.byte	0x25, 0x20, 0x34, 0x29, 0x00
	.type		__unnamed_1,@object
	.size		__unnamed_1,(__unnamed_2 - __unnamed_1)
__unnamed_1:
        /*00d2*/ 	.byte	0x61, 0x75, 0x74, 0x6f, 0x20, 0x63, 0x75, 0x74, 0x65, 0x3a, 0x3a, 0x61, 0x73, 0x5f, 0x70, 0x6f
        /* <DEDUP_REMOVED lines=24> */
        /*0262*/ 	.byte	0x3a, 0x3a, 0x43, 0x3c, 0x34, 0x30, 0x39, 0x36, 0x3e, 0x3e, 0x3e, 0x3e, 0x5d, 0x00
	.type		__unnamed_2,@object
	.size		__unnamed_2,(__unnamed_3 - __unnamed_2)
__unnamed_2:
        /* <DEDUP_REMOVED lines=26> */
	.type		__unnamed_3,@object
	.size		__unnamed_3,(.L_3 - __unnamed_3)
__unnamed_3:
        /* <DEDUP_REMOVED lines=40> */
        /*068e*/ 	.byte	0x74, 0x65, 0x3a, 0x3a, 0x43, 0x3c, 0x30, 0x3e, 0x3e, 0x3e, 0x3e, 0x5d, 0x00
.L_3:


//--------------------- .nv.shared._ZN7cutlass13device_kernelINS_4gemm6kernel13GemmUniversalIN4cute5tupleIJiiiiEEENS1_10collective13CollectiveMmaINS1_35MainloopSm100TmaUmmaWarpSpecializedILi33ELi2ELi4ENS5_IJNS4_1CILi4EEESB_NSA_ILi1EEEEEEEENS5_IJNSA_ILi128EEENSA_ILi256EEENSA_ILi32EEEEEENS_12float_e5m2_tENS5_IJlSC_lEEESJ_SK_NS4_8TiledMMAINS4_8MMA_AtomIJNS4_10MMA_TraitsINS4_25SM100_MMA_F8F6F4_2x1SM_SSEJSJ_SJ_fSF_SG_NS4_17integral_constantINS4_4UMMA5MajorELSR_0EEESS_NSP_INSQ_7ScaleInELST_0EEESU_EEEEEENS4_6LayoutINS5_IJSC_SC_SC_EEENS5_IJNSA_ILi0EEESZ_SZ_EEEEENS5_IJNS4_10UnderscoreES12_S12_EEEEENS4_28SM100_TMA_2SM_LOAD_MULTICASTENS4_14ComposedLayoutINS4_7SwizzleILi1ELi4ELi3EEENS4_18smem_ptr_flag_bitsILi8EEENSX_INS5_IJNSA_ILi8EEESH_EEENS5_IJSH_SC_EEEEEEEvNS4_8identityES15_S1F_vS1G_EENS_8epilogue10collective18CollectiveEpilogueINS1I_23Sm100TmaWarpSpecializedILi4ELi2ELi32ELb0ELb0EEEJNS5_IJNSA_ILi64EEESG_SH_EEENS5_IJNSX_IS1N_SC_EENSX_INS5_IJSH_NSA_ILi2EEEEEENS5_IJSC_SF_EEEEEEEESJ_SK_SJ_SK_NS1I_6fusion15FusionCallbacksIS1M_NS1V_17LinearCombinationISJ_fSJ_fLNS_15FloatRoundStyleE2EEES1O_S1U_JEEENS4_5SM1004TMEM4LOAD26SM100_TMEM_LOAD_32dp32b32xENS4_13SM90_TMA_LOADES1F_NS4_39AutoVectorizingCopyWithAssumedAlignmentILi128EEENS4_14SM90_TMA_STOREES1F_S27_S27_EEEvvEEEEvNT_6ParamsE --------------------------
	.section	.nv.shared._ZN7cutlass13device_kernelINS_4gemm6kernel13GemmUniversalIN4cute5tupleIJiiiiEEENS1_10collective13CollectiveMmaINS1_35MainloopSm100TmaUmmaWarpSpecializedILi33ELi2ELi4ENS5_IJNS4_1CILi4EEESB_NSA_ILi1EEEEEEEENS5_IJNSA_ILi128EEENSA_ILi256EEENSA_ILi32EEEEEENS_12float_e5m2_tENS5_IJlSC_lEEESJ_SK_NS4_8TiledMMAINS4_8MMA_AtomIJNS4_10MMA_TraitsINS4_25SM100_MMA_F8F6F4_2x1SM_SSEJSJ_SJ_fSF_SG_NS4_17integral_constantINS4_4UMMA5MajorELSR_0EEESS_NSP_INSQ_7ScaleInELST_0EEESU_EEEEEENS4_6LayoutINS5_IJSC_SC_SC_EEENS5_IJNSA_ILi0EEESZ_SZ_EEEEENS5_IJNS4_10UnderscoreES12_S12_EEEEENS4_28SM100_TMA_2SM_LOAD_MULTICASTENS4_14ComposedLayoutINS4_7SwizzleILi1ELi4ELi3EEENS4_18smem_ptr_flag_bitsILi8EEENSX_INS5_IJNSA_ILi8EEESH_EEENS5_IJSH_SC_EEEEEEEvNS4_8identityES15_S1F_vS1G_EENS_8epilogue10collective18CollectiveEpilogueINS1I_23Sm100TmaWarpSpecializedILi4ELi2ELi32ELb0ELb0EEEJNS5_IJNSA_ILi64EEESG_SH_EEENS5_IJNSX_IS1N_SC_EENSX_INS5_IJSH_NSA_ILi2EEEEEENS5_IJSC_SF_EEEEEEEESJ_SK_SJ_SK_NS1I_6fusion15FusionCallbacksIS1M_NS1V_17LinearCombinationISJ_fSJ_fLNS_15FloatRoundStyleE2EEES1O_S1U_JEEENS4_5SM1004TMEM4LOAD26SM100_TMEM_LOAD_32dp32b32xENS4_13SM90_TMA_LOADES1F_NS4_39AutoVectorizingCopyWithAssumedAlignmentILi128EEENS4_14SM90_TMA_STOREES1F_S27_S27_EEEvvEEEEvNT_6ParamsE,"aw",@nobits
	.sectionflags	@""
	.align	16
	.zero		1024


//--------------------- .nv.shared.reserved.0     --------------------------
	.section	.nv.shared.reserved.0,"aw",@nobits
	.weak		__nv_reservedSMEM_offset_0_alias
	.size		__nv_reservedSMEM_offset_0_alias, 0, 64
	.other		__nv_reservedSMEM_offset_0_alias,@"STO_CUDA_RESERVED_SHARED STV_DEFAULT"
__nv_reservedSMEM_offset_0_alias:
	.zero		0
.nv.shared.reserved.0:
	.zero		64
	.weak		__nv_reservedSMEM_tcgen05_partition
	.type		__nv_reservedSMEM_tcgen05_partition,@object
	.size		__nv_reservedSMEM_tcgen05_partition,(.L_0 - __nv_reservedSMEM_tcgen05_partition)
__nv_reservedSMEM_tcgen05_partition:
	.zero		32
.L_0:


//--------------------- .nv.global                --------------------------
	.section	.nv.global,"aw",@nobits
.nv.global:
	.type		_ZN40_INTERNAL_730f94b2_4_k_cu_bfc65eed_380294cute1_E,@object
	.size		_ZN40_INTERNAL_730f94b2_4_k_cu_bfc65eed_380294cute1_E,(_ZN40_INTERNAL_730f94b2_4_k_cu_bfc65eed_380294cuda3std3__45__cpo6cbeginE - _ZN40_INTERNAL_730f94b2_4_k_cu_bfc65eed_380294cute1_E)
_ZN40_INTERNAL_730f94b2_4_k_cu_bfc65eed_380294cute1_E:
	.zero		1
	.type		_ZN40_INTERNAL_730f94b2_4_k_cu_bfc65eed_380294cuda3std3__45__cpo6cbeginE,@object
	.size		_ZN40_INTERNAL_730f94b2_4_k_cu_bfc65eed_380294cuda3std3__45__cpo6cbeginE,(_ZN40_INTERNAL_730f94b2_4_k_cu_bfc65eed_380294cuda3std3__48in_placeE - _ZN40_INTERNAL_730f94b2_4_k_cu_bfc65eed_380294cuda3std3__45__cpo6cbeginE)
_ZN40_INTERNAL_730f94b2_4_k_cu_bfc65eed_380294cuda3std3__45__cpo6cbeginE:
	.zero		1
	.type		_ZN40_INTERNAL_730f94b2_4_k_cu_bfc65eed_380294cuda3std3__48in_placeE,@object
	.size		_ZN40_INTERNAL_730f94b2_4_k_cu_bfc65eed_380294cuda3std3__48in_placeE,(_ZN40_INTERNAL_730f94b2_4_k_cu_bfc65eed_380294cuda3std6ranges3__45__cpo9iter_moveE - _ZN40_INTERNAL_730f94b2_4_k_cu_bfc65eed_380294cuda3std3__48in_placeE)
_ZN40_INTERNAL_730f94b2_4_k_cu_bfc65eed_380294cuda3std3__48in_placeE:
	.zero		1
	.type		_ZN40_INTERNAL_730f94b2_4_k_cu_bfc65eed_380294cuda3std6ranges3__45__cpo9iter_moveE,@object
	.size		_ZN40_INTERNAL_730f94b2_4_k_cu_bfc65eed_380294cuda3std6ranges3__45__cpo9iter_moveE,(_ZN40_INTERNAL_730f94b2_4_k_cu_bfc65eed_380294cuda3std3__45__cpo5beginE - _ZN40_INTERNAL_730f94b2_4_k_cu_bfc65eed_380294cuda3std6ranges3__45__cpo9iter_moveE)
_ZN40_INTERNAL_730f94b2_4_k_cu_bfc65eed_380294cuda3std6ranges3__45__cpo9iter_moveE:
	.zero		1
	.type		_ZN40_INTERNAL_730f94b2_4_k_cu_bfc65eed_380294cuda3std3__45__cpo5beginE,@object
	.size		_ZN40_INTERNAL_730f94b2_4_k_cu_bfc65eed_380294cuda3std3__45__cpo5beginE,(_ZN40_INTERNAL_730f94b2_4_k_cu_bfc65eed_380294cuda3std3__442_GLOBAL__N__730f94b2_4_k_cu_bfc65eed_380296ignoreE - _ZN40_INTERNAL_730f94b2_4_k_cu_bfc65eed_380294cuda3std3__45__cpo5beginE)
_ZN40_INTERNAL_730f94b2_4_k_cu_bfc65eed_380294cuda3std3__45__cpo5beginE:
	.zero		1
	.type		_ZN40_INTERNAL_730f94b2_4_k_cu_bfc65eed_380294cuda3std3__442_GLOBAL__N__730f94b2_4_k_cu_bfc65eed_380296ignoreE,@object
	.size		_ZN40_INTERNAL_730f94b2_4_k_cu_bfc65eed_380294cuda3std3__442_GLOBAL__N__730f94b2_4_k_cu_bfc65eed_380296ignoreE,(_ZN40_INTERNAL_730f94b2_4_k_cu_bfc65eed_380294cute7productE - _ZN40_INTERNAL_730f94b2_4_k_cu_bfc65eed_380294cuda3std3__442_GLOBAL__N__730f94b2_4_k_cu_bfc65eed_380296ignoreE)
_ZN40_INTERNAL_730f94b2_4_k_cu_bfc65eed_380294cuda3std3__442_GLOBAL__N__730f94b2_4_k_cu_bfc65eed_380296ignoreE:
	.zero		1
	.type		_ZN40_INTERNAL_730f94b2_4_k_cu_bfc65eed_380294cute7productE,@object
	.size		_ZN40_INTERNAL_730f94b2_4_k_cu_bfc65eed_380294cute7productE,(_ZN40_INTERNAL_730f94b2_4_k_cu_bfc65eed_380294cuda3std3__45__cpo3endE - _ZN40_INTERNAL_730f94b2_4_k_cu_bfc65eed_380294cute7productE)
_ZN40_INTERNAL_730f94b2_4_k_cu_bfc65eed_380294cute7productE:
	.zero		1
	.type		_ZN40_INTERNAL_730f94b2_4_k_cu_bfc65eed_380294cuda3std3__45__cpo3endE,@object
	.size		_ZN40_INTERNAL_730f94b2_4_k_cu_bfc65eed_380294cuda3std3__45__cpo3endE,(_ZN40_INTERNAL_730f94b2_4_k_cu_bfc65eed_380294cuda3std3__419piecewise_constructE - _ZN40_INTERNAL_730f94b2_4_k_cu_bfc65eed_380294cuda3std3__45__cpo3endE)
_ZN40_INTERNAL_730f94b2_4_k_cu_bfc65eed_380294cuda3std3__45__cpo3endE:
	.zero		1
	.type		_ZN40_INTERNAL_730f94b2_4_k_cu_bfc65eed_380294cuda3std3__419piecewise_constructE,@object
	.size		_ZN40_INTERNAL_730f94b2_4_k_cu_bfc65eed_380294cuda3std3__419piecewise_constructE,(_ZN40_INTERNAL_730f94b2_4_k_cu_bfc65eed_380294cuda3std3__45__cpo4cendE - _ZN40_INTERNAL_730f94b2_4_k_cu_bfc65eed_380294cuda3std3__419piecewise_constructE)
_ZN40_INTERNAL_730f94b2_4_k_cu_bfc65eed_380294cuda3std3__419piecewise_constructE:
	.zero		1
	.type		_ZN40_INTERNAL_730f94b2_4_k_cu_bfc65eed_380294cuda3std3__45__cpo4cendE,@object
	.size		_ZN40_INTERNAL_730f94b2_4_k_cu_bfc65eed_380294cuda3std3__45__cpo4cendE,(_ZN40_INTERNAL_730f94b2_4_k_cu_bfc65eed_380294cuda3std6ranges3__45__cpo4swapE - _ZN40_INTERNAL_730f94b2_4_k_cu_bfc65eed_380294cuda3std3__45__cpo4cendE)
_ZN40_INTERNAL_730f94b2_4_k_cu_bfc65eed_380294cuda3std3__45__cpo4cendE:
	.zero		1
	.type		_ZN40_INTERNAL_730f94b2_4_k_cu_bfc65eed_380294cuda3std6ranges3__45__cpo4swapE,@object
	.size		_ZN40_INTERNAL_730f94b2_4_k_cu_bfc65eed_380294cuda3std6ranges3__45__cpo4swapE,(.L_11 - _ZN40_INTERNAL_730f94b2_4_k_cu_bfc65eed_380294cuda3std6ranges3__45__cpo4swapE)
_ZN40_INTERNAL_730f94b2_4_k_cu_bfc65eed_380294cuda3std6ranges3__45__cpo4swapE:
	.zero		1
.L_11:


//--------------------- .nv.constant0._ZN7cutlass13device_kernelINS_4gemm6kernel13GemmUniversalIN4cute5tupleIJiiiiEEENS1_10collective13CollectiveMmaINS1_35MainloopSm100TmaUmmaWarpSpecializedILi33ELi2ELi4ENS5_IJNS4_1CILi4EEESB_NSA_ILi1EEEEEEEENS5_IJNSA_ILi128EEENSA_ILi256EEENSA_ILi32EEEEEENS_12float_e5m2_tENS5_IJlSC_lEEESJ_SK_NS4_8TiledMMAINS4_8MMA_AtomIJNS4_10MMA_TraitsINS4_25SM100_MMA_F8F6F4_2x1SM_SSEJSJ_SJ_fSF_SG_NS4_17integral_constantINS4_4UMMA5MajorELSR_0EEESS_NSP_INSQ_7ScaleInELST_0EEESU_EEEEEENS4_6LayoutINS5_IJSC_SC_SC_EEENS5_IJNSA_ILi0EEESZ_SZ_EEEEENS5_IJNS4_10UnderscoreES12_S12_EEEEENS4_28SM100_TMA_2SM_LOAD_MULTICASTENS4_14ComposedLayoutINS4_7SwizzleILi1ELi4ELi3EEENS4_18smem_ptr_flag_bitsILi8EEENSX_INS5_IJNSA_ILi8EEESH_EEENS5_IJSH_SC_EEEEEEEvNS4_8identityES15_S1F_vS1G_EENS_8epilogue10collective18CollectiveEpilogueINS1I_23Sm100TmaWarpSpecializedILi4ELi2ELi32ELb0ELb0EEEJNS5_IJNSA_ILi64EEESG_SH_EEENS5_IJNSX_IS1N_SC_EENSX_INS5_IJSH_NSA_ILi2EEEEEENS5_IJSC_SF_EEEEEEEESJ_SK_SJ_SK_NS1I_6fusion15FusionCallbacksIS1M_NS1V_17LinearCombinationISJ_fSJ_fLNS_15FloatRoundStyleE2EEES1O_S1U_JEEENS4_5SM1004TMEM4LOAD26SM100_TMEM_LOAD_32dp32b32xENS4_13SM90_TMA_LOADES1F_NS4_39AutoVectorizingCopyWithAssumedAlignmentILi128EEENS4_14SM90_TMA_STOREES1F_S27_S27_EEEvvEEEEvNT_6ParamsE --------------------------
	.section	.nv.constant0._ZN7cutlass13device_kernelINS_4gemm6kernel13GemmUniversalIN4cute5tupleIJiiiiEEENS1_10collective13CollectiveMmaINS1_35MainloopSm100TmaUmmaWarpSpecializedILi33ELi2ELi4ENS5_IJNS4_1CILi4EEESB_NSA_ILi1EEEEEEEENS5_IJNSA_ILi128EEENSA_ILi256EEENSA_ILi32EEEEEENS_12float_e5m2_tENS5_IJlSC_lEEESJ_SK_NS4_8TiledMMAINS4_8MMA_AtomIJNS4_10MMA_TraitsINS4_25SM100_MMA_F8F6F4_2x1SM_SSEJSJ_SJ_fSF_SG_NS4_17integral_constantINS4_4UMMA5MajorELSR_0EEESS_NSP_INSQ_7ScaleInELST_0EEESU_EEEEEENS4_6LayoutINS5_IJSC_SC_SC_EEENS5_IJNSA_ILi0EEESZ_SZ_EEEEENS5_IJNS4_10UnderscoreES12_S12_EEEEENS4_28SM100_TMA_2SM_LOAD_MULTICASTENS4_14ComposedLayoutINS4_7SwizzleILi1ELi4ELi3EEENS4_18smem_ptr_flag_bitsILi8EEENSX_INS5_IJNSA_ILi8EEESH_EEENS5_IJSH_SC_EEEEEEEvNS4_8identityES15_S1F_vS1G_EENS_8epilogue10collective18CollectiveEpilogueINS1I_23Sm100TmaWarpSpecializedILi4ELi2ELi32ELb0ELb0EEEJNS5_IJNSA_ILi64EEESG_SH_EEENS5_IJNSX_IS1N_SC_EENSX_INS5_IJSH_NSA_ILi2EEEEEENS5_IJSC_SF_EEEEEEEESJ_SK_SJ_SK_NS1I_6fusion15FusionCallbacksIS1M_NS1V_17LinearCombinationISJ_fSJ_fLNS_15FloatRoundStyleE2EEES1O_S1U_JEEENS4_5SM1004TMEM4LOAD26SM100_TMEM_LOAD_32dp32b32xENS4_13SM90_TMA_LOADES1F_NS4_39AutoVectorizingCopyWithAssumedAlignmentILi128EEENS4_14SM90_TMA_STOREES1F_S27_S27_EEEvvEEEEvNT_6ParamsE,"a",@progbits
	.sectionflags	@""
	.align	4
.nv.constant0._ZN7cutlass13device_kernelINS_4gemm6kernel13GemmUniversalIN4cute5tupleIJiiiiEEENS1_10collective13CollectiveMmaINS1_35MainloopSm100TmaUmmaWarpSpecializedILi33ELi2ELi4ENS5_IJNS4_1CILi4EEESB_NSA_ILi1EEEEEEEENS5_IJNSA_ILi128EEENSA_ILi256EEENSA_ILi32EEEEEENS_12float_e5m2_tENS5_IJlSC_lEEESJ_SK_NS4_8TiledMMAINS4_8MMA_AtomIJNS4_10MMA_TraitsINS4_25SM100_MMA_F8F6F4_2x1SM_SSEJSJ_SJ_fSF_SG_NS4_17integral_constantINS4_4UMMA5MajorELSR_0EEESS_NSP_INSQ_7ScaleInELST_0EEESU_EEEEEENS4_6LayoutINS5_IJSC_SC_SC_EEENS5_IJNSA_ILi0EEESZ_SZ_EEEEENS5_IJNS4_10UnderscoreES12_S12_EEEEENS4_28SM100_TMA_2SM_LOAD_MULTICASTENS4_14ComposedLayoutINS4_7SwizzleILi1ELi4ELi3EEENS4_18smem_ptr_flag_bitsILi8EEENSX_INS5_IJNSA_ILi8EEESH_EEENS5_IJSH_SC_EEEEEEEvNS4_8identityES15_S1F_vS1G_EENS_8epilogue10collective18CollectiveEpilogueINS1I_23Sm100TmaWarpSpecializedILi4ELi2ELi32ELb0ELb0EEEJNS5_IJNSA_ILi64EEESG_SH_EEENS5_IJNSX_IS1N_SC_EENSX_INS5_IJSH_NSA_ILi2EEEEEENS5_IJSC_SF_EEEEEEEESJ_SK_SJ_SK_NS1I_6fusion15FusionCallbacksIS1M_NS1V_17LinearCombinationISJ_fSJ_fLNS_15FloatRoundStyleE2EEES1O_S1U_JEEENS4_5SM1004TMEM4LOAD26SM100_TMEM_LOAD_32dp32b32xENS4_13SM90_TMA_LOADES1F_NS4_39AutoVectorizingCopyWithAssumedAlignmentILi128EEENS4_14SM90_TMA_STOREES1F_S27_S27_EEEvvEEEEvNT_6ParamsE:
	.zero		2944


//--------------------- SYMBOLS --------------------------

	.type		.nv.reservedSmem.offset0,@object
	.size		.nv.reservedSmem.offset0,0x4
	.type		.nv.reservedSmem.cap,@object
	.size		.nv.reservedSmem.cap,0x4
	.type		__assertfail,@function
